//
// Generated by NVIDIA NVVM Compiler
//
// Compiler Build ID: CL-36424714
// Cuda compilation tools, release 13.0, V13.0.88
// Based on NVVM 20.0.0
//

.version 9.0
.target sm_100
.address_size 64

	// .globl	_ZN6neubee4dasfEmPfS0_
.global .align 4 .b8 __cudart_i2opi_f[24] = {65, 144, 67, 60, 153, 149, 98, 219, 192, 221, 52, 245, 209, 87, 39, 252, 41, 21, 68, 78, 110, 131, 249, 162};

.visible .entry _ZN6neubee4dasfEmPfS0_(
	.param .u64 _ZN6neubee4dasfEmPfS0__param_0,
	.param .u64 .ptr .align 1 _ZN6neubee4dasfEmPfS0__param_1,
	.param .u64 .ptr .align 1 _ZN6neubee4dasfEmPfS0__param_2
)
{
	.local .align 4 .b8 	__local_depot0[28];
	.reg .b64 	%SP;
	.reg .b64 	%SPL;
	.reg .pred 	%p<9>;
	.reg .b32 	%r<44>;
	.reg .b32 	%f<29>;
	.reg .b64 	%rd<29>;
	.reg .b64 	%fd<3>;

	mov.u64 	%SPL, __local_depot0;
	ld.param.u64 	%rd9, [_ZN6neubee4dasfEmPfS0__param_1];
	ld.param.u64 	%rd10, [_ZN6neubee4dasfEmPfS0__param_2];
	cvta.to.global.u64 	%rd11, %rd10;
	add.u64 	%rd1, %SPL, 0;
	mov.u32 	%r16, %ctaid.x;
	mov.u32 	%r17, %ntid.x;
	mov.u32 	%r18, %tid.x;
	mad.lo.s32 	%r1, %r16, %r17, %r18;
	mul.wide.u32 	%rd13, %r1, 4;
	add.s64 	%rd14, %rd11, %rd13;
	ld.global.f32 	%f1, [%rd14];
	mul.f32 	%f7, %f1, 0f3F22F983;
	cvt.rni.s32.f32 	%r43, %f7;
	cvt.rn.f32.s32 	%f8, %r43;
	fma.rn.f32 	%f9, %f8, 0fBFC90FDA, %f1;
	fma.rn.f32 	%f10, %f8, 0fB3A22168, %f9;
	fma.rn.f32 	%f28, %f8, 0fA7C234C5, %f10;
	abs.f32 	%f3, %f1;
	setp.ltu.f32 	%p1, %f3, 0f47CE4780;
	@%p1 bra 	$L__BB0_8;
	setp.neu.f32 	%p2, %f3, 0f7F800000;
	@%p2 bra 	$L__BB0_3;
	mov.f32 	%f13, 0f00000000;
	mul.rn.f32 	%f28, %f1, %f13;
	mov.b32 	%r43, 0;
	bra.uni 	$L__BB0_8;
$L__BB0_3:
	mov.b32 	%r3, %f1;
	shl.b32 	%r20, %r3, 8;
	or.b32  	%r4, %r20, -2147483648;
	mov.b64 	%rd28, 0;
	mov.b32 	%r40, 0;
	mov.u64 	%rd26, __cudart_i2opi_f;
	mov.u64 	%rd27, %rd1;
$L__BB0_4:
	.pragma "nounroll";
	ld.global.nc.u32 	%r21, [%rd26];
	mad.wide.u32 	%rd17, %r21, %r4, %rd28;
	shr.u64 	%rd28, %rd17, 32;
	st.local.u32 	[%rd27], %rd17;
	add.s32 	%r40, %r40, 1;
	add.s64 	%rd27, %rd27, 4;
	add.s64 	%rd26, %rd26, 4;
	setp.ne.s32 	%p3, %r40, 6;
	@%p3 bra 	$L__BB0_4;
	shr.u32 	%r22, %r3, 23;
	st.local.u32 	[%rd1+24], %rd28;
	and.b32  	%r7, %r22, 31;
	and.b32  	%r23, %r22, 224;
	add.s32 	%r24, %r23, -128;
	shr.u32 	%r25, %r24, 5;
	mul.wide.u32 	%rd18, %r25, 4;
	sub.s64 	%rd8, %rd1, %rd18;
	ld.local.u32 	%r41, [%rd8+24];
	ld.local.u32 	%r42, [%rd8+20];
	setp.eq.s32 	%p4, %r7, 0;
	@%p4 bra 	$L__BB0_7;
	shf.l.wrap.b32 	%r41, %r42, %r41, %r7;
	ld.local.u32 	%r26, [%rd8+16];
	shf.l.wrap.b32 	%r42, %r26, %r42, %r7;
$L__BB0_7:
	shr.u32 	%r27, %r41, 30;
	shf.l.wrap.b32 	%r28, %r42, %r41, 2;
	shl.b32 	%r29, %r42, 2;
	shr.u32 	%r30, %r28, 31;
	add.s32 	%r31, %r30, %r27;
	neg.s32 	%r32, %r31;
	setp.lt.s32 	%p5, %r3, 0;
	selp.b32 	%r43, %r32, %r31, %p5;
	xor.b32  	%r33, %r28, %r3;
	shr.s32 	%r34, %r28, 31;
	xor.b32  	%r35, %r34, %r28;
	xor.b32  	%r36, %r34, %r29;
	cvt.u64.u32 	%rd19, %r35;
	shl.b64 	%rd20, %rd19, 32;
	cvt.u64.u32 	%rd21, %r36;
	or.b64  	%rd22, %rd20, %rd21;
	cvt.rn.f64.s64 	%fd1, %rd22;
	mul.f64 	%fd2, %fd1, 0d3BF921FB54442D19;
	cvt.rn.f32.f64 	%f11, %fd2;
	neg.f32 	%f12, %f11;
	setp.lt.s32 	%p6, %r33, 0;
	selp.f32 	%f28, %f12, %f11, %p6;
$L__BB0_8:
	cvta.to.global.u64 	%rd23, %rd9;
	mul.rn.f32 	%f14, %f28, %f28;
	and.b32  	%r38, %r43, 1;
	setp.eq.b32 	%p7, %r38, 1;
	selp.f32 	%f15, 0f3F800000, %f28, %p7;
	fma.rn.f32 	%f16, %f14, %f15, 0f00000000;
	fma.rn.f32 	%f17, %f14, 0f37CBAC00, 0fBAB607ED;
	selp.f32 	%f18, %f17, 0fB94D4153, %p7;
	selp.f32 	%f19, 0f3D2AAABB, 0f3C0885E4, %p7;
	fma.rn.f32 	%f20, %f18, %f14, %f19;
	selp.f32 	%f21, 0fBEFFFFFF, 0fBE2AAAA8, %p7;
	fma.rn.f32 	%f22, %f20, %f14, %f21;
	fma.rn.f32 	%f23, %f22, %f16, %f15;
	and.b32  	%r39, %r43, 2;
	setp.eq.s32 	%p8, %r39, 0;
	mov.f32 	%f24, 0f00000000;
	sub.f32 	%f25, %f24, %f23;
	selp.f32 	%f26, %f23, %f25, %p8;
	mul.f32 	%f27, %f26, 0f3FC2ABC2;
	add.s64 	%rd25, %rd23, %rd13;
	st.global.f32 	[%rd25], %f27;
	ret;

}
	// .globl	_ZN6neubee4dasbEmPfS0_S0_
.visible .entry _ZN6neubee4dasbEmPfS0_S0_(
	.param .u64 _ZN6neubee4dasbEmPfS0_S0__param_0,
	.param .u64 .ptr .align 1 _ZN6neubee4dasbEmPfS0_S0__param_1,
	.param .u64 .ptr .align 1 _ZN6neubee4dasbEmPfS0_S0__param_2,
	.param .u64 .ptr .align 1 _ZN6neubee4dasbEmPfS0_S0__param_3
)
{
	.local .align 4 .b8 	__local_depot1[28];
	.reg .b64 	%SP;
	.reg .b64 	%SPL;
	.reg .pred 	%p<9>;
	.reg .b32 	%r<45>;
	.reg .b32 	%f<31>;
	.reg .b64 	%rd<32>;
	.reg .b64 	%fd<3>;

	mov.u64 	%SPL, __local_depot1;
	ld.param.u64 	%rd9, [_ZN6neubee4dasbEmPfS0_S0__param_1];
	ld.param.u64 	%rd11, [_ZN6neubee4dasbEmPfS0_S0__param_2];
	ld.param.u64 	%rd10, [_ZN6neubee4dasbEmPfS0_S0__param_3];
	cvta.to.global.u64 	%rd12, %rd11;
	add.u64 	%rd1, %SPL, 0;
	mov.u32 	%r16, %ctaid.x;
	mov.u32 	%r17, %ntid.x;
	mov.u32 	%r18, %tid.x;
	mad.lo.s32 	%r1, %r16, %r17, %r18;
	mul.wide.u32 	%rd14, %r1, 4;
	add.s64 	%rd15, %rd12, %rd14;
	ld.global.f32 	%f1, [%rd15];
	mul.f32 	%f7, %f1, 0f3F22F983;
	cvt.rni.s32.f32 	%r44, %f7;
	cvt.rn.f32.s32 	%f8, %r44;
	fma.rn.f32 	%f9, %f8, 0fBFC90FDA, %f1;
	fma.rn.f32 	%f10, %f8, 0fB3A22168, %f9;
	fma.rn.f32 	%f30, %f8, 0fA7C234C5, %f10;
	abs.f32 	%f3, %f1;
	setp.ltu.f32 	%p1, %f3, 0f47CE4780;
	@%p1 bra 	$L__BB1_8;
	setp.neu.f32 	%p2, %f3, 0f7F800000;
	@%p2 bra 	$L__BB1_3;
	mov.f32 	%f13, 0f00000000;
	mul.rn.f32 	%f30, %f1, %f13;
	mov.b32 	%r44, 0;
	bra.uni 	$L__BB1_8;
$L__BB1_3:
	mov.b32 	%r3, %f1;
	shl.b32 	%r20, %r3, 8;
	or.b32  	%r4, %r20, -2147483648;
	mov.b64 	%rd31, 0;
	mov.b32 	%r41, 0;
	mov.u64 	%rd29, __cudart_i2opi_f;
	mov.u64 	%rd30, %rd1;
$L__BB1_4:
	.pragma "nounroll";
	ld.global.nc.u32 	%r21, [%rd29];
	mad.wide.u32 	%rd18, %r21, %r4, %rd31;
	shr.u64 	%rd31, %rd18, 32;
	st.local.u32 	[%rd30], %rd18;
	add.s32 	%r41, %r41, 1;
	add.s64 	%rd30, %rd30, 4;
	add.s64 	%rd29, %rd29, 4;
	setp.ne.s32 	%p3, %r41, 6;
	@%p3 bra 	$L__BB1_4;
	shr.u32 	%r22, %r3, 23;
	st.local.u32 	[%rd1+24], %rd31;
	and.b32  	%r7, %r22, 31;
	and.b32  	%r23, %r22, 224;
	add.s32 	%r24, %r23, -128;
	shr.u32 	%r25, %r24, 5;
	mul.wide.u32 	%rd19, %r25, 4;
	sub.s64 	%rd8, %rd1, %rd19;
	ld.local.u32 	%r42, [%rd8+24];
	ld.local.u32 	%r43, [%rd8+20];
	setp.eq.s32 	%p4, %r7, 0;
	@%p4 bra 	$L__BB1_7;
	shf.l.wrap.b32 	%r42, %r43, %r42, %r7;
	ld.local.u32 	%r26, [%rd8+16];
	shf.l.wrap.b32 	%r43, %r26, %r43, %r7;
$L__BB1_7:
	shr.u32 	%r27, %r42, 30;
	shf.l.wrap.b32 	%r28, %r43, %r42, 2;
	shl.b32 	%r29, %r43, 2;
	shr.u32 	%r30, %r28, 31;
	add.s32 	%r31, %r30, %r27;
	neg.s32 	%r32, %r31;
	setp.lt.s32 	%p5, %r3, 0;
	selp.b32 	%r44, %r32, %r31, %p5;
	xor.b32  	%r33, %r28, %r3;
	shr.s32 	%r34, %r28, 31;
	xor.b32  	%r35, %r34, %r28;
	xor.b32  	%r36, %r34, %r29;
	cvt.u64.u32 	%rd20, %r35;
	shl.b64 	%rd21, %rd20, 32;
	cvt.u64.u32 	%rd22, %r36;
	or.b64  	%rd23, %rd21, %rd22;
	cvt.rn.f64.s64 	%fd1, %rd23;
	mul.f64 	%fd2, %fd1, 0d3BF921FB54442D19;
	cvt.rn.f32.f64 	%f11, %fd2;
	neg.f32 	%f12, %f11;
	setp.lt.s32 	%p6, %r33, 0;
	selp.f32 	%f30, %f12, %f11, %p6;
$L__BB1_8:
	cvta.to.global.u64 	%rd24, %rd10;
	cvta.to.global.u64 	%rd25, %rd9;
	add.s32 	%r38, %r44, 1;
	mul.rn.f32 	%f14, %f30, %f30;
	and.b32  	%r39, %r44, 1;
	setp.eq.b32 	%p7, %r39, 1;
	selp.f32 	%f15, %f30, 0f3F800000, %p7;
	fma.rn.f32 	%f16, %f14, %f15, 0f00000000;
	fma.rn.f32 	%f17, %f14, 0f37CBAC00, 0fBAB607ED;
	selp.f32 	%f18, 0fB94D4153, %f17, %p7;
	selp.f32 	%f19, 0f3C0885E4, 0f3D2AAABB, %p7;
	fma.rn.f32 	%f20, %f18, %f14, %f19;
	selp.f32 	%f21, 0fBE2AAAA8, 0fBEFFFFFF, %p7;
	fma.rn.f32 	%f22, %f20, %f14, %f21;
	fma.rn.f32 	%f23, %f22, %f16, %f15;
	and.b32  	%r40, %r38, 2;
	setp.eq.s32 	%p8, %r40, 0;
	mov.f32 	%f24, 0f00000000;
	sub.f32 	%f25, %f24, %f23;
	selp.f32 	%f26, %f23, %f25, %p8;
	mul.f32 	%f27, %f26, 0f3FC2ABC2;
	add.s64 	%rd27, %rd24, %rd14;
	ld.global.f32 	%f28, [%rd27];
	mul.f32 	%f29, %f28, %f27;
	add.s64 	%rd28, %rd25, %rd14;
	st.global.f32 	[%rd28], %f29;
	ret;

}
	// .globl	_ZN6neubee4dsmfEmmPfS0_
.visible .entry _ZN6neubee4dsmfEmmPfS0_(
	.param .u64 _ZN6neubee4dsmfEmmPfS0__param_0,
	.param .u64 _ZN6neubee4dsmfEmmPfS0__param_1,
	.param .u64 .ptr .align 1 _ZN6neubee4dsmfEmmPfS0__param_2,
	.param .u64 .ptr .align 1 _ZN6neubee4dsmfEmmPfS0__param_3
)
{
	.reg .pred 	%p<19>;
	.reg .b32 	%r<35>;
	.reg .b32 	%f<269>;
	.reg .b64 	%rd<87>;

	ld.param.u64 	%rd40, [_ZN6neubee4dsmfEmmPfS0__param_0];
	ld.param.u64 	%rd41, [_ZN6neubee4dsmfEmmPfS0__param_2];
	ld.param.u64 	%rd42, [_ZN6neubee4dsmfEmmPfS0__param_3];
	cvta.to.global.u64 	%rd1, %rd42;
	cvta.to.global.u64 	%rd2, %rd41;
	mov.u32 	%r1, %ctaid.x;
	mov.u32 	%r2, %ntid.x;
	mov.u32 	%r3, %tid.x;
	mad.lo.s32 	%r4, %r1, %r2, %r3;
	cvt.u64.u32 	%rd43, %r4;
	mul.lo.s64 	%rd3, %rd40, %rd43;
	shl.b64 	%rd44, %rd3, 2;
	add.s64 	%rd4, %rd2, %rd44;
	setp.eq.s64 	%p1, %rd40, 0;
	mov.f32 	%f267, 0f00000000;
	@%p1 bra 	$L__BB2_12;
	and.b64  	%rd5, %rd40, 7;
	setp.lt.u64 	%p2, %rd40, 8;
	mov.f32 	%f267, 0f00000000;
	mov.b64 	%rd74, 0;
	@%p2 bra 	$L__BB2_4;
	and.b64  	%rd74, %rd40, -8;
	add.s64 	%rd47, %rd44, 16;
	add.s64 	%rd78, %rd1, %rd47;
	add.s64 	%rd77, %rd2, %rd47;
	mov.f32 	%f267, 0f00000000;
	mov.u64 	%rd79, %rd74;
$L__BB2_3:
	.pragma "nounroll";
	ld.global.f32 	%f17, [%rd78+-16];
	fma.rn.f32 	%f18, %f17, 0f3BBB989D, 0f3F000000;
	cvt.sat.f32.f32 	%f19, %f18;
	mov.f32 	%f20, 0f4B400001;
	mov.f32 	%f21, 0f437C0000;
	fma.rm.f32 	%f22, %f19, %f21, %f20;
	add.f32 	%f23, %f22, 0fCB40007F;
	neg.f32 	%f24, %f23;
	fma.rn.f32 	%f25, %f17, 0f3FB8AA3B, %f24;
	fma.rn.f32 	%f26, %f17, 0f32A57060, %f25;
	mov.b32 	%r5, %f22;
	shl.b32 	%r6, %r5, 23;
	mov.b32 	%f27, %r6;
	ex2.approx.ftz.f32 	%f28, %f26;
	mul.f32 	%f29, %f28, %f27;
	st.global.f32 	[%rd77+-16], %f29;
	add.f32 	%f30, %f267, %f29;
	ld.global.f32 	%f31, [%rd78+-12];
	fma.rn.f32 	%f32, %f31, 0f3BBB989D, 0f3F000000;
	cvt.sat.f32.f32 	%f33, %f32;
	fma.rm.f32 	%f34, %f33, %f21, %f20;
	add.f32 	%f35, %f34, 0fCB40007F;
	neg.f32 	%f36, %f35;
	fma.rn.f32 	%f37, %f31, 0f3FB8AA3B, %f36;
	fma.rn.f32 	%f38, %f31, 0f32A57060, %f37;
	mov.b32 	%r7, %f34;
	shl.b32 	%r8, %r7, 23;
	mov.b32 	%f39, %r8;
	ex2.approx.ftz.f32 	%f40, %f38;
	mul.f32 	%f41, %f40, %f39;
	st.global.f32 	[%rd77+-12], %f41;
	add.f32 	%f42, %f30, %f41;
	ld.global.f32 	%f43, [%rd78+-8];
	fma.rn.f32 	%f44, %f43, 0f3BBB989D, 0f3F000000;
	cvt.sat.f32.f32 	%f45, %f44;
	fma.rm.f32 	%f46, %f45, %f21, %f20;
	add.f32 	%f47, %f46, 0fCB40007F;
	neg.f32 	%f48, %f47;
	fma.rn.f32 	%f49, %f43, 0f3FB8AA3B, %f48;
	fma.rn.f32 	%f50, %f43, 0f32A57060, %f49;
	mov.b32 	%r9, %f46;
	shl.b32 	%r10, %r9, 23;
	mov.b32 	%f51, %r10;
	ex2.approx.ftz.f32 	%f52, %f50;
	mul.f32 	%f53, %f52, %f51;
	st.global.f32 	[%rd77+-8], %f53;
	add.f32 	%f54, %f42, %f53;
	ld.global.f32 	%f55, [%rd78+-4];
	fma.rn.f32 	%f56, %f55, 0f3BBB989D, 0f3F000000;
	cvt.sat.f32.f32 	%f57, %f56;
	fma.rm.f32 	%f58, %f57, %f21, %f20;
	add.f32 	%f59, %f58, 0fCB40007F;
	neg.f32 	%f60, %f59;
	fma.rn.f32 	%f61, %f55, 0f3FB8AA3B, %f60;
	fma.rn.f32 	%f62, %f55, 0f32A57060, %f61;
	mov.b32 	%r11, %f58;
	shl.b32 	%r12, %r11, 23;
	mov.b32 	%f63, %r12;
	ex2.approx.ftz.f32 	%f64, %f62;
	mul.f32 	%f65, %f64, %f63;
	st.global.f32 	[%rd77+-4], %f65;
	add.f32 	%f66, %f54, %f65;
	ld.global.f32 	%f67, [%rd78];
	fma.rn.f32 	%f68, %f67, 0f3BBB989D, 0f3F000000;
	cvt.sat.f32.f32 	%f69, %f68;
	fma.rm.f32 	%f70, %f69, %f21, %f20;
	add.f32 	%f71, %f70, 0fCB40007F;
	neg.f32 	%f72, %f71;
	fma.rn.f32 	%f73, %f67, 0f3FB8AA3B, %f72;
	fma.rn.f32 	%f74, %f67, 0f32A57060, %f73;
	mov.b32 	%r13, %f70;
	shl.b32 	%r14, %r13, 23;
	mov.b32 	%f75, %r14;
	ex2.approx.ftz.f32 	%f76, %f74;
	mul.f32 	%f77, %f76, %f75;
	st.global.f32 	[%rd77], %f77;
	add.f32 	%f78, %f66, %f77;
	ld.global.f32 	%f79, [%rd78+4];
	fma.rn.f32 	%f80, %f79, 0f3BBB989D, 0f3F000000;
	cvt.sat.f32.f32 	%f81, %f80;
	fma.rm.f32 	%f82, %f81, %f21, %f20;
	add.f32 	%f83, %f82, 0fCB40007F;
	neg.f32 	%f84, %f83;
	fma.rn.f32 	%f85, %f79, 0f3FB8AA3B, %f84;
	fma.rn.f32 	%f86, %f79, 0f32A57060, %f85;
	mov.b32 	%r15, %f82;
	shl.b32 	%r16, %r15, 23;
	mov.b32 	%f87, %r16;
	ex2.approx.ftz.f32 	%f88, %f86;
	mul.f32 	%f89, %f88, %f87;
	st.global.f32 	[%rd77+4], %f89;
	add.f32 	%f90, %f78, %f89;
	ld.global.f32 	%f91, [%rd78+8];
	fma.rn.f32 	%f92, %f91, 0f3BBB989D, 0f3F000000;
	cvt.sat.f32.f32 	%f93, %f92;
	fma.rm.f32 	%f94, %f93, %f21, %f20;
	add.f32 	%f95, %f94, 0fCB40007F;
	neg.f32 	%f96, %f95;
	fma.rn.f32 	%f97, %f91, 0f3FB8AA3B, %f96;
	fma.rn.f32 	%f98, %f91, 0f32A57060, %f97;
	mov.b32 	%r17, %f94;
	shl.b32 	%r18, %r17, 23;
	mov.b32 	%f99, %r18;
	ex2.approx.ftz.f32 	%f100, %f98;
	mul.f32 	%f101, %f100, %f99;
	st.global.f32 	[%rd77+8], %f101;
	add.f32 	%f102, %f90, %f101;
	ld.global.f32 	%f103, [%rd78+12];
	fma.rn.f32 	%f104, %f103, 0f3BBB989D, 0f3F000000;
	cvt.sat.f32.f32 	%f105, %f104;
	fma.rm.f32 	%f106, %f105, %f21, %f20;
	add.f32 	%f107, %f106, 0fCB40007F;
	neg.f32 	%f108, %f107;
	fma.rn.f32 	%f109, %f103, 0f3FB8AA3B, %f108;
	fma.rn.f32 	%f110, %f103, 0f32A57060, %f109;
	mov.b32 	%r19, %f106;
	shl.b32 	%r20, %r19, 23;
	mov.b32 	%f111, %r20;
	ex2.approx.ftz.f32 	%f112, %f110;
	mul.f32 	%f113, %f112, %f111;
	st.global.f32 	[%rd77+12], %f113;
	add.f32 	%f267, %f102, %f113;
	add.s64 	%rd79, %rd79, -8;
	add.s64 	%rd78, %rd78, 32;
	add.s64 	%rd77, %rd77, 32;
	setp.eq.s64 	%p3, %rd79, 0;
	@%p3 bra 	$L__BB2_4;
	bra.uni 	$L__BB2_3;
$L__BB2_4:
	setp.eq.s64 	%p4, %rd5, 0;
	@%p4 bra 	$L__BB2_12;
	and.b64  	%rd10, %rd40, 3;
	setp.lt.u64 	%p5, %rd5, 4;
	@%p5 bra 	$L__BB2_7;
	add.s64 	%rd48, %rd74, %rd3;
	shl.b64 	%rd49, %rd48, 2;
	add.s64 	%rd50, %rd1, %rd49;
	ld.global.f32 	%f115, [%rd50];
	fma.rn.f32 	%f116, %f115, 0f3BBB989D, 0f3F000000;
	cvt.sat.f32.f32 	%f117, %f116;
	mov.f32 	%f118, 0f4B400001;
	mov.f32 	%f119, 0f437C0000;
	fma.rm.f32 	%f120, %f117, %f119, %f118;
	add.f32 	%f121, %f120, 0fCB40007F;
	neg.f32 	%f122, %f121;
	fma.rn.f32 	%f123, %f115, 0f3FB8AA3B, %f122;
	fma.rn.f32 	%f124, %f115, 0f32A57060, %f123;
	mov.b32 	%r21, %f120;
	shl.b32 	%r22, %r21, 23;
	mov.b32 	%f125, %r22;
	ex2.approx.ftz.f32 	%f126, %f124;
	mul.f32 	%f127, %f126, %f125;
	shl.b64 	%rd51, %rd74, 2;
	add.s64 	%rd52, %rd4, %rd51;
	st.global.f32 	[%rd52], %f127;
	add.f32 	%f128, %f267, %f127;
	ld.global.f32 	%f129, [%rd50+4];
	fma.rn.f32 	%f130, %f129, 0f3BBB989D, 0f3F000000;
	cvt.sat.f32.f32 	%f131, %f130;
	fma.rm.f32 	%f132, %f131, %f119, %f118;
	add.f32 	%f133, %f132, 0fCB40007F;
	neg.f32 	%f134, %f133;
	fma.rn.f32 	%f135, %f129, 0f3FB8AA3B, %f134;
	fma.rn.f32 	%f136, %f129, 0f32A57060, %f135;
	mov.b32 	%r23, %f132;
	shl.b32 	%r24, %r23, 23;
	mov.b32 	%f137, %r24;
	ex2.approx.ftz.f32 	%f138, %f136;
	mul.f32 	%f139, %f138, %f137;
	st.global.f32 	[%rd52+4], %f139;
	add.f32 	%f140, %f128, %f139;
	ld.global.f32 	%f141, [%rd50+8];
	fma.rn.f32 	%f142, %f141, 0f3BBB989D, 0f3F000000;
	cvt.sat.f32.f32 	%f143, %f142;
	fma.rm.f32 	%f144, %f143, %f119, %f118;
	add.f32 	%f145, %f144, 0fCB40007F;
	neg.f32 	%f146, %f145;
	fma.rn.f32 	%f147, %f141, 0f3FB8AA3B, %f146;
	fma.rn.f32 	%f148, %f141, 0f32A57060, %f147;
	mov.b32 	%r25, %f144;
	shl.b32 	%r26, %r25, 23;
	mov.b32 	%f149, %r26;
	ex2.approx.ftz.f32 	%f150, %f148;
	mul.f32 	%f151, %f150, %f149;
	st.global.f32 	[%rd52+8], %f151;
	add.f32 	%f152, %f140, %f151;
	ld.global.f32 	%f153, [%rd50+12];
	fma.rn.f32 	%f154, %f153, 0f3BBB989D, 0f3F000000;
	cvt.sat.f32.f32 	%f155, %f154;
	fma.rm.f32 	%f156, %f155, %f119, %f118;
	add.f32 	%f157, %f156, 0fCB40007F;
	neg.f32 	%f158, %f157;
	fma.rn.f32 	%f159, %f153, 0f3FB8AA3B, %f158;
	fma.rn.f32 	%f160, %f153, 0f32A57060, %f159;
	mov.b32 	%r27, %f156;
	shl.b32 	%r28, %r27, 23;
	mov.b32 	%f161, %r28;
	ex2.approx.ftz.f32 	%f162, %f160;
	mul.f32 	%f163, %f162, %f161;
	st.global.f32 	[%rd52+12], %f163;
	add.f32 	%f267, %f152, %f163;
	add.s64 	%rd74, %rd74, 4;
$L__BB2_7:
	setp.eq.s64 	%p6, %rd10, 0;
	@%p6 bra 	$L__BB2_12;
	setp.eq.s64 	%p7, %rd10, 1;
	@%p7 bra 	$L__BB2_10;
	add.s64 	%rd53, %rd74, %rd3;
	shl.b64 	%rd54, %rd53, 2;
	add.s64 	%rd55, %rd1, %rd54;
	ld.global.f32 	%f165, [%rd55];
	fma.rn.f32 	%f166, %f165, 0f3BBB989D, 0f3F000000;
	cvt.sat.f32.f32 	%f167, %f166;
	mov.f32 	%f168, 0f4B400001;
	mov.f32 	%f169, 0f437C0000;
	fma.rm.f32 	%f170, %f167, %f169, %f168;
	add.f32 	%f171, %f170, 0fCB40007F;
	neg.f32 	%f172, %f171;
	fma.rn.f32 	%f173, %f165, 0f3FB8AA3B, %f172;
	fma.rn.f32 	%f174, %f165, 0f32A57060, %f173;
	mov.b32 	%r29, %f170;
	shl.b32 	%r30, %r29, 23;
	mov.b32 	%f175, %r30;
	ex2.approx.ftz.f32 	%f176, %f174;
	mul.f32 	%f177, %f176, %f175;
	shl.b64 	%rd56, %rd74, 2;
	add.s64 	%rd57, %rd4, %rd56;
	st.global.f32 	[%rd57], %f177;
	add.f32 	%f178, %f267, %f177;
	ld.global.f32 	%f179, [%rd55+4];
	fma.rn.f32 	%f180, %f179, 0f3BBB989D, 0f3F000000;
	cvt.sat.f32.f32 	%f181, %f180;
	fma.rm.f32 	%f182, %f181, %f169, %f168;
	add.f32 	%f183, %f182, 0fCB40007F;
	neg.f32 	%f184, %f183;
	fma.rn.f32 	%f185, %f179, 0f3FB8AA3B, %f184;
	fma.rn.f32 	%f186, %f179, 0f32A57060, %f185;
	mov.b32 	%r31, %f182;
	shl.b32 	%r32, %r31, 23;
	mov.b32 	%f187, %r32;
	ex2.approx.ftz.f32 	%f188, %f186;
	mul.f32 	%f189, %f188, %f187;
	st.global.f32 	[%rd57+4], %f189;
	add.f32 	%f267, %f178, %f189;
	add.s64 	%rd74, %rd74, 2;
$L__BB2_10:
	and.b64  	%rd58, %rd40, 1;
	setp.eq.b64 	%p8, %rd58, 1;
	not.pred 	%p9, %p8;
	@%p9 bra 	$L__BB2_12;
	add.s64 	%rd59, %rd74, %rd3;
	shl.b64 	%rd60, %rd59, 2;
	add.s64 	%rd61, %rd1, %rd60;
	ld.global.f32 	%f190, [%rd61];
	fma.rn.f32 	%f191, %f190, 0f3BBB989D, 0f3F000000;
	cvt.sat.f32.f32 	%f192, %f191;
	mov.f32 	%f193, 0f4B400001;
	mov.f32 	%f194, 0f437C0000;
	fma.rm.f32 	%f195, %f192, %f194, %f193;
	add.f32 	%f196, %f195, 0fCB40007F;
	neg.f32 	%f197, %f196;
	fma.rn.f32 	%f198, %f190, 0f3FB8AA3B, %f197;
	fma.rn.f32 	%f199, %f190, 0f32A57060, %f198;
	mov.b32 	%r33, %f195;
	shl.b32 	%r34, %r33, 23;
	mov.b32 	%f200, %r34;
	ex2.approx.ftz.f32 	%f201, %f199;
	mul.f32 	%f202, %f201, %f200;
	shl.b64 	%rd62, %rd74, 2;
	add.s64 	%rd63, %rd4, %rd62;
	st.global.f32 	[%rd63], %f202;
	add.f32 	%f267, %f267, %f202;
$L__BB2_12:
	setp.eq.s64 	%p10, %rd40, 0;
	@%p10 bra 	$L__BB2_25;
	and.b64  	%rd15, %rd40, 15;
	setp.lt.u64 	%p11, %rd40, 16;
	mov.b64 	%rd82, 0;
	@%p11 bra 	$L__BB2_16;
	and.b64  	%rd82, %rd40, -16;
	add.s64 	%rd66, %rd44, %rd2;
	add.s64 	%rd80, %rd66, 32;
	mov.u64 	%rd81, %rd82;
$L__BB2_15:
	.pragma "nounroll";
	ld.global.f32 	%f203, [%rd80+-32];
	div.rn.f32 	%f204, %f203, %f267;
	st.global.f32 	[%rd80+-32], %f204;
	ld.global.f32 	%f205, [%rd80+-28];
	div.rn.f32 	%f206, %f205, %f267;
	st.global.f32 	[%rd80+-28], %f206;
	ld.global.f32 	%f207, [%rd80+-24];
	div.rn.f32 	%f208, %f207, %f267;
	st.global.f32 	[%rd80+-24], %f208;
	ld.global.f32 	%f209, [%rd80+-20];
	div.rn.f32 	%f210, %f209, %f267;
	st.global.f32 	[%rd80+-20], %f210;
	ld.global.f32 	%f211, [%rd80+-16];
	div.rn.f32 	%f212, %f211, %f267;
	st.global.f32 	[%rd80+-16], %f212;
	ld.global.f32 	%f213, [%rd80+-12];
	div.rn.f32 	%f214, %f213, %f267;
	st.global.f32 	[%rd80+-12], %f214;
	ld.global.f32 	%f215, [%rd80+-8];
	div.rn.f32 	%f216, %f215, %f267;
	st.global.f32 	[%rd80+-8], %f216;
	ld.global.f32 	%f217, [%rd80+-4];
	div.rn.f32 	%f218, %f217, %f267;
	st.global.f32 	[%rd80+-4], %f218;
	ld.global.f32 	%f219, [%rd80];
	div.rn.f32 	%f220, %f219, %f267;
	st.global.f32 	[%rd80], %f220;
	ld.global.f32 	%f221, [%rd80+4];
	div.rn.f32 	%f222, %f221, %f267;
	st.global.f32 	[%rd80+4], %f222;
	ld.global.f32 	%f223, [%rd80+8];
	div.rn.f32 	%f224, %f223, %f267;
	st.global.f32 	[%rd80+8], %f224;
	ld.global.f32 	%f225, [%rd80+12];
	div.rn.f32 	%f226, %f225, %f267;
	st.global.f32 	[%rd80+12], %f226;
	ld.global.f32 	%f227, [%rd80+16];
	div.rn.f32 	%f228, %f227, %f267;
	st.global.f32 	[%rd80+16], %f228;
	ld.global.f32 	%f229, [%rd80+20];
	div.rn.f32 	%f230, %f229, %f267;
	st.global.f32 	[%rd80+20], %f230;
	ld.global.f32 	%f231, [%rd80+24];
	div.rn.f32 	%f232, %f231, %f267;
	st.global.f32 	[%rd80+24], %f232;
	ld.global.f32 	%f233, [%rd80+28];
	div.rn.f32 	%f234, %f233, %f267;
	st.global.f32 	[%rd80+28], %f234;
	add.s64 	%rd81, %rd81, -16;
	add.s64 	%rd80, %rd80, 64;
	setp.ne.s64 	%p12, %rd81, 0;
	@%p12 bra 	$L__BB2_15;
$L__BB2_16:
	setp.eq.s64 	%p13, %rd15, 0;
	@%p13 bra 	$L__BB2_25;
	and.b64  	%rd29, %rd40, 7;
	setp.lt.u64 	%p14, %rd15, 8;
	@%p14 bra 	$L__BB2_19;
	shl.b64 	%rd67, %rd82, 2;
	add.s64 	%rd68, %rd4, %rd67;
	ld.global.f32 	%f235, [%rd68];
	div.rn.f32 	%f236, %f235, %f267;
	st.global.f32 	[%rd68], %f236;
	ld.global.f32 	%f237, [%rd68+4];
	div.rn.f32 	%f238, %f237, %f267;
	st.global.f32 	[%rd68+4], %f238;
	ld.global.f32 	%f239, [%rd68+8];
	div.rn.f32 	%f240, %f239, %f267;
	st.global.f32 	[%rd68+8], %f240;
	ld.global.f32 	%f241, [%rd68+12];
	div.rn.f32 	%f242, %f241, %f267;
	st.global.f32 	[%rd68+12], %f242;
	ld.global.f32 	%f243, [%rd68+16];
	div.rn.f32 	%f244, %f243, %f267;
	st.global.f32 	[%rd68+16], %f244;
	ld.global.f32 	%f245, [%rd68+20];
	div.rn.f32 	%f246, %f245, %f267;
	st.global.f32 	[%rd68+20], %f246;
	ld.global.f32 	%f247, [%rd68+24];
	div.rn.f32 	%f248, %f247, %f267;
	st.global.f32 	[%rd68+24], %f248;
	ld.global.f32 	%f249, [%rd68+28];
	div.rn.f32 	%f250, %f249, %f267;
	st.global.f32 	[%rd68+28], %f250;
	add.s64 	%rd82, %rd82, 8;
$L__BB2_19:
	setp.eq.s64 	%p15, %rd29, 0;
	@%p15 bra 	$L__BB2_25;
	and.b64  	%rd85, %rd40, 3;
	setp.lt.u64 	%p16, %rd29, 4;
	@%p16 bra 	$L__BB2_22;
	shl.b64 	%rd69, %rd82, 2;
	add.s64 	%rd70, %rd4, %rd69;
	ld.global.f32 	%f251, [%rd70];
	div.rn.f32 	%f252, %f251, %f267;
	st.global.f32 	[%rd70], %f252;
	ld.global.f32 	%f253, [%rd70+4];
	div.rn.f32 	%f254, %f253, %f267;
	st.global.f32 	[%rd70+4], %f254;
	ld.global.f32 	%f255, [%rd70+8];
	div.rn.f32 	%f256, %f255, %f267;
	st.global.f32 	[%rd70+8], %f256;
	ld.global.f32 	%f257, [%rd70+12];
	div.rn.f32 	%f258, %f257, %f267;
	st.global.f32 	[%rd70+12], %f258;
	add.s64 	%rd82, %rd82, 4;
$L__BB2_22:
	setp.eq.s64 	%p17, %rd85, 0;
	@%p17 bra 	$L__BB2_25;
	shl.b64 	%rd72, %rd82, 2;
	add.s64 	%rd73, %rd44, %rd72;
	add.s64 	%rd86, %rd2, %rd73;
$L__BB2_24:
	.pragma "nounroll";
	ld.global.f32 	%f259, [%rd86];
	div.rn.f32 	%f260, %f259, %f267;
	st.global.f32 	[%rd86], %f260;
	add.s64 	%rd86, %rd86, 4;
	add.s64 	%rd85, %rd85, -1;
	setp.ne.s64 	%p18, %rd85, 0;
	@%p18 bra 	$L__BB2_24;
$L__BB2_25:
	ret;

}
	// .globl	_ZN6neubee4dsmbEmmPfS0_S0_
.visible .entry _ZN6neubee4dsmbEmmPfS0_S0_(
	.param .u64 _ZN6neubee4dsmbEmmPfS0_S0__param_0,
	.param .u64 _ZN6neubee4dsmbEmmPfS0_S0__param_1,
	.param .u64 .ptr .align 1 _ZN6neubee4dsmbEmmPfS0_S0__param_2,
	.param .u64 .ptr .align 1 _ZN6neubee4dsmbEmmPfS0_S0__param_3,
	.param .u64 .ptr .align 1 _ZN6neubee4dsmbEmmPfS0_S0__param_4
)
{
	.reg .pred 	%p<19>;
	.reg .b32 	%r<5>;
	.reg .b32 	%f<172>;
	.reg .b64 	%rd<107>;

	ld.param.u64 	%rd51, [_ZN6neubee4dsmbEmmPfS0_S0__param_0];
	ld.param.u64 	%rd52, [_ZN6neubee4dsmbEmmPfS0_S0__param_2];
	ld.param.u64 	%rd53, [_ZN6neubee4dsmbEmmPfS0_S0__param_3];
	ld.param.u64 	%rd54, [_ZN6neubee4dsmbEmmPfS0_S0__param_4];
	cvta.to.global.u64 	%rd1, %rd54;
	cvta.to.global.u64 	%rd2, %rd52;
	cvta.to.global.u64 	%rd3, %rd53;
	mov.u32 	%r1, %ctaid.x;
	mov.u32 	%r2, %ntid.x;
	mov.u32 	%r3, %tid.x;
	mad.lo.s32 	%r4, %r1, %r2, %r3;
	cvt.u64.u32 	%rd55, %r4;
	mul.lo.s64 	%rd4, %rd51, %rd55;
	shl.b64 	%rd56, %rd4, 2;
	add.s64 	%rd5, %rd2, %rd56;
	add.s64 	%rd6, %rd3, %rd56;
	setp.eq.s64 	%p1, %rd51, 0;
	mov.f32 	%f170, 0f00000000;
	@%p1 bra 	$L__BB3_13;
	and.b64  	%rd7, %rd51, 15;
	setp.lt.u64 	%p2, %rd51, 16;
	mov.f32 	%f170, 0f00000000;
	mov.b64 	%rd91, 0;
	@%p2 bra 	$L__BB3_4;
	and.b64  	%rd91, %rd51, -16;
	add.s64 	%rd59, %rd56, 32;
	add.s64 	%rd98, %rd3, %rd59;
	add.s64 	%rd97, %rd2, %rd59;
	mov.f32 	%f170, 0f00000000;
	mov.u64 	%rd99, %rd91;
$L__BB3_3:
	.pragma "nounroll";
	ld.global.f32 	%f18, [%rd98+-32];
	ld.global.f32 	%f19, [%rd97+-32];
	fma.rn.f32 	%f20, %f18, %f19, %f170;
	ld.global.f32 	%f21, [%rd98+-28];
	ld.global.f32 	%f22, [%rd97+-28];
	fma.rn.f32 	%f23, %f21, %f22, %f20;
	ld.global.f32 	%f24, [%rd98+-24];
	ld.global.f32 	%f25, [%rd97+-24];
	fma.rn.f32 	%f26, %f24, %f25, %f23;
	ld.global.f32 	%f27, [%rd98+-20];
	ld.global.f32 	%f28, [%rd97+-20];
	fma.rn.f32 	%f29, %f27, %f28, %f26;
	ld.global.f32 	%f30, [%rd98+-16];
	ld.global.f32 	%f31, [%rd97+-16];
	fma.rn.f32 	%f32, %f30, %f31, %f29;
	ld.global.f32 	%f33, [%rd98+-12];
	ld.global.f32 	%f34, [%rd97+-12];
	fma.rn.f32 	%f35, %f33, %f34, %f32;
	ld.global.f32 	%f36, [%rd98+-8];
	ld.global.f32 	%f37, [%rd97+-8];
	fma.rn.f32 	%f38, %f36, %f37, %f35;
	ld.global.f32 	%f39, [%rd98+-4];
	ld.global.f32 	%f40, [%rd97+-4];
	fma.rn.f32 	%f41, %f39, %f40, %f38;
	ld.global.f32 	%f42, [%rd98];
	ld.global.f32 	%f43, [%rd97];
	fma.rn.f32 	%f44, %f42, %f43, %f41;
	ld.global.f32 	%f45, [%rd98+4];
	ld.global.f32 	%f46, [%rd97+4];
	fma.rn.f32 	%f47, %f45, %f46, %f44;
	ld.global.f32 	%f48, [%rd98+8];
	ld.global.f32 	%f49, [%rd97+8];
	fma.rn.f32 	%f50, %f48, %f49, %f47;
	ld.global.f32 	%f51, [%rd98+12];
	ld.global.f32 	%f52, [%rd97+12];
	fma.rn.f32 	%f53, %f51, %f52, %f50;
	ld.global.f32 	%f54, [%rd98+16];
	ld.global.f32 	%f55, [%rd97+16];
	fma.rn.f32 	%f56, %f54, %f55, %f53;
	ld.global.f32 	%f57, [%rd98+20];
	ld.global.f32 	%f58, [%rd97+20];
	fma.rn.f32 	%f59, %f57, %f58, %f56;
	ld.global.f32 	%f60, [%rd98+24];
	ld.global.f32 	%f61, [%rd97+24];
	fma.rn.f32 	%f62, %f60, %f61, %f59;
	ld.global.f32 	%f63, [%rd98+28];
	ld.global.f32 	%f64, [%rd97+28];
	fma.rn.f32 	%f170, %f63, %f64, %f62;
	add.s64 	%rd99, %rd99, -16;
	add.s64 	%rd98, %rd98, 64;
	add.s64 	%rd97, %rd97, 64;
	setp.eq.s64 	%p3, %rd99, 0;
	@%p3 bra 	$L__BB3_4;
	bra.uni 	$L__BB3_3;
$L__BB3_4:
	setp.eq.s64 	%p4, %rd7, 0;
	@%p4 bra 	$L__BB3_13;
	and.b64  	%rd12, %rd51, 7;
	setp.lt.u64 	%p5, %rd7, 8;
	@%p5 bra 	$L__BB3_7;
	shl.b64 	%rd60, %rd91, 2;
	add.s64 	%rd61, %rd6, %rd60;
	ld.global.f32 	%f66, [%rd61];
	add.s64 	%rd62, %rd5, %rd60;
	ld.global.f32 	%f67, [%rd62];
	fma.rn.f32 	%f68, %f66, %f67, %f170;
	ld.global.f32 	%f69, [%rd61+4];
	ld.global.f32 	%f70, [%rd62+4];
	fma.rn.f32 	%f71, %f69, %f70, %f68;
	ld.global.f32 	%f72, [%rd61+8];
	ld.global.f32 	%f73, [%rd62+8];
	fma.rn.f32 	%f74, %f72, %f73, %f71;
	ld.global.f32 	%f75, [%rd61+12];
	ld.global.f32 	%f76, [%rd62+12];
	fma.rn.f32 	%f77, %f75, %f76, %f74;
	ld.global.f32 	%f78, [%rd61+16];
	ld.global.f32 	%f79, [%rd62+16];
	fma.rn.f32 	%f80, %f78, %f79, %f77;
	ld.global.f32 	%f81, [%rd61+20];
	ld.global.f32 	%f82, [%rd62+20];
	fma.rn.f32 	%f83, %f81, %f82, %f80;
	ld.global.f32 	%f84, [%rd61+24];
	ld.global.f32 	%f85, [%rd62+24];
	fma.rn.f32 	%f86, %f84, %f85, %f83;
	ld.global.f32 	%f87, [%rd61+28];
	ld.global.f32 	%f88, [%rd62+28];
	fma.rn.f32 	%f170, %f87, %f88, %f86;
	add.s64 	%rd91, %rd91, 8;
$L__BB3_7:
	setp.eq.s64 	%p6, %rd12, 0;
	@%p6 bra 	$L__BB3_13;
	and.b64  	%rd94, %rd51, 3;
	setp.lt.u64 	%p7, %rd12, 4;
	@%p7 bra 	$L__BB3_10;
	shl.b64 	%rd63, %rd91, 2;
	add.s64 	%rd64, %rd6, %rd63;
	ld.global.f32 	%f90, [%rd64];
	add.s64 	%rd65, %rd5, %rd63;
	ld.global.f32 	%f91, [%rd65];
	fma.rn.f32 	%f92, %f90, %f91, %f170;
	ld.global.f32 	%f93, [%rd64+4];
	ld.global.f32 	%f94, [%rd65+4];
	fma.rn.f32 	%f95, %f93, %f94, %f92;
	ld.global.f32 	%f96, [%rd64+8];
	ld.global.f32 	%f97, [%rd65+8];
	fma.rn.f32 	%f98, %f96, %f97, %f95;
	ld.global.f32 	%f99, [%rd64+12];
	ld.global.f32 	%f100, [%rd65+12];
	fma.rn.f32 	%f170, %f99, %f100, %f98;
	add.s64 	%rd91, %rd91, 4;
$L__BB3_10:
	setp.eq.s64 	%p8, %rd94, 0;
	@%p8 bra 	$L__BB3_13;
	shl.b64 	%rd67, %rd91, 2;
	add.s64 	%rd68, %rd56, %rd67;
	add.s64 	%rd96, %rd2, %rd68;
	add.s64 	%rd95, %rd3, %rd68;
$L__BB3_12:
	.pragma "nounroll";
	ld.global.f32 	%f101, [%rd95];
	ld.global.f32 	%f102, [%rd96];
	fma.rn.f32 	%f170, %f101, %f102, %f170;
	add.s64 	%rd96, %rd96, 4;
	add.s64 	%rd95, %rd95, 4;
	add.s64 	%rd94, %rd94, -1;
	setp.ne.s64 	%p9, %rd94, 0;
	@%p9 bra 	$L__BB3_12;
$L__BB3_13:
	setp.eq.s64 	%p10, %rd51, 0;
	@%p10 bra 	$L__BB3_25;
	and.b64  	%rd26, %rd51, 7;
	setp.lt.u64 	%p11, %rd51, 8;
	mov.b64 	%rd104, 0;
	@%p11 bra 	$L__BB3_17;
	and.b64  	%rd104, %rd51, -8;
	add.s64 	%rd71, %rd56, 16;
	add.s64 	%rd102, %rd3, %rd71;
	add.s64 	%rd101, %rd2, %rd71;
	add.s64 	%rd100, %rd1, %rd71;
	mov.u64 	%rd103, %rd104;
$L__BB3_16:
	.pragma "nounroll";
	ld.global.f32 	%f103, [%rd102+-16];
	ld.global.f32 	%f104, [%rd101+-16];
	sub.f32 	%f105, %f104, %f170;
	mul.f32 	%f106, %f103, %f105;
	st.global.f32 	[%rd100+-16], %f106;
	ld.global.f32 	%f107, [%rd102+-12];
	ld.global.f32 	%f108, [%rd101+-12];
	sub.f32 	%f109, %f108, %f170;
	mul.f32 	%f110, %f107, %f109;
	st.global.f32 	[%rd100+-12], %f110;
	ld.global.f32 	%f111, [%rd102+-8];
	ld.global.f32 	%f112, [%rd101+-8];
	sub.f32 	%f113, %f112, %f170;
	mul.f32 	%f114, %f111, %f113;
	st.global.f32 	[%rd100+-8], %f114;
	ld.global.f32 	%f115, [%rd102+-4];
	ld.global.f32 	%f116, [%rd101+-4];
	sub.f32 	%f117, %f116, %f170;
	mul.f32 	%f118, %f115, %f117;
	st.global.f32 	[%rd100+-4], %f118;
	ld.global.f32 	%f119, [%rd102];
	ld.global.f32 	%f120, [%rd101];
	sub.f32 	%f121, %f120, %f170;
	mul.f32 	%f122, %f119, %f121;
	st.global.f32 	[%rd100], %f122;
	ld.global.f32 	%f123, [%rd102+4];
	ld.global.f32 	%f124, [%rd101+4];
	sub.f32 	%f125, %f124, %f170;
	mul.f32 	%f126, %f123, %f125;
	st.global.f32 	[%rd100+4], %f126;
	ld.global.f32 	%f127, [%rd102+8];
	ld.global.f32 	%f128, [%rd101+8];
	sub.f32 	%f129, %f128, %f170;
	mul.f32 	%f130, %f127, %f129;
	st.global.f32 	[%rd100+8], %f130;
	ld.global.f32 	%f131, [%rd102+12];
	ld.global.f32 	%f132, [%rd101+12];
	sub.f32 	%f133, %f132, %f170;
	mul.f32 	%f134, %f131, %f133;
	st.global.f32 	[%rd100+12], %f134;
	add.s64 	%rd103, %rd103, -8;
	add.s64 	%rd102, %rd102, 32;
	add.s64 	%rd101, %rd101, 32;
	add.s64 	%rd100, %rd100, 32;
	setp.ne.s64 	%p12, %rd103, 0;
	@%p12 bra 	$L__BB3_16;
$L__BB3_17:
	setp.eq.s64 	%p13, %rd26, 0;
	@%p13 bra 	$L__BB3_25;
	and.b64  	%rd46, %rd51, 3;
	setp.lt.u64 	%p14, %rd26, 4;
	@%p14 bra 	$L__BB3_20;
	shl.b64 	%rd72, %rd104, 2;
	add.s64 	%rd73, %rd6, %rd72;
	ld.global.f32 	%f135, [%rd73];
	add.s64 	%rd74, %rd5, %rd72;
	ld.global.f32 	%f136, [%rd74];
	sub.f32 	%f137, %f136, %f170;
	mul.f32 	%f138, %f135, %f137;
	add.s64 	%rd75, %rd104, %rd4;
	shl.b64 	%rd76, %rd75, 2;
	add.s64 	%rd77, %rd1, %rd76;
	st.global.f32 	[%rd77], %f138;
	ld.global.f32 	%f139, [%rd73+4];
	ld.global.f32 	%f140, [%rd74+4];
	sub.f32 	%f141, %f140, %f170;
	mul.f32 	%f142, %f139, %f141;
	st.global.f32 	[%rd77+4], %f142;
	ld.global.f32 	%f143, [%rd73+8];
	ld.global.f32 	%f144, [%rd74+8];
	sub.f32 	%f145, %f144, %f170;
	mul.f32 	%f146, %f143, %f145;
	st.global.f32 	[%rd77+8], %f146;
	ld.global.f32 	%f147, [%rd73+12];
	ld.global.f32 	%f148, [%rd74+12];
	sub.f32 	%f149, %f148, %f170;
	mul.f32 	%f150, %f147, %f149;
	st.global.f32 	[%rd77+12], %f150;
	add.s64 	%rd104, %rd104, 4;
$L__BB3_20:
	setp.eq.s64 	%p15, %rd46, 0;
	@%p15 bra 	$L__BB3_25;
	setp.eq.s64 	%p16, %rd46, 1;
	@%p16 bra 	$L__BB3_23;
	shl.b64 	%rd78, %rd104, 2;
	add.s64 	%rd79, %rd6, %rd78;
	ld.global.f32 	%f151, [%rd79];
	add.s64 	%rd80, %rd5, %rd78;
	ld.global.f32 	%f152, [%rd80];
	sub.f32 	%f153, %f152, %f170;
	mul.f32 	%f154, %f151, %f153;
	add.s64 	%rd81, %rd104, %rd4;
	shl.b64 	%rd82, %rd81, 2;
	add.s64 	%rd83, %rd1, %rd82;
	st.global.f32 	[%rd83], %f154;
	ld.global.f32 	%f155, [%rd79+4];
	ld.global.f32 	%f156, [%rd80+4];
	sub.f32 	%f157, %f156, %f170;
	mul.f32 	%f158, %f155, %f157;
	st.global.f32 	[%rd83+4], %f158;
	add.s64 	%rd104, %rd104, 2;
$L__BB3_23:
	and.b64  	%rd84, %rd51, 1;
	setp.eq.b64 	%p17, %rd84, 1;
	not.pred 	%p18, %p17;
	@%p18 bra 	$L__BB3_25;
	shl.b64 	%rd85, %rd104, 2;
	add.s64 	%rd86, %rd6, %rd85;
	ld.global.f32 	%f159, [%rd86];
	add.s64 	%rd87, %rd5, %rd85;
	ld.global.f32 	%f160, [%rd87];
	sub.f32 	%f161, %f160, %f170;
	mul.f32 	%f162, %f159, %f161;
	add.s64 	%rd88, %rd104, %rd4;
	shl.b64 	%rd89, %rd88, 2;
	add.s64 	%rd90, %rd1, %rd89;
	st.global.f32 	[%rd90], %f162;
$L__BB3_25:
	ret;

}
	// .globl	_ZN6neubee4dlnfEmmPfS0_S0_
.visible .entry _ZN6neubee4dlnfEmmPfS0_S0_(
	.param .u64 _ZN6neubee4dlnfEmmPfS0_S0__param_0,
	.param .u64 _ZN6neubee4dlnfEmmPfS0_S0__param_1,
	.param .u64 .ptr .align 1 _ZN6neubee4dlnfEmmPfS0_S0__param_2,
	.param .u64 .ptr .align 1 _ZN6neubee4dlnfEmmPfS0_S0__param_3,
	.param .u64 .ptr .align 1 _ZN6neubee4dlnfEmmPfS0_S0__param_4
)
{
	.reg .pred 	%p<28>;
	.reg .b32 	%r<5>;
	.reg .b32 	%f<285>;
	.reg .b64 	%rd<138>;

	ld.param.u64 	%rd69, [_ZN6neubee4dlnfEmmPfS0_S0__param_0];
	ld.param.u64 	%rd71, [_ZN6neubee4dlnfEmmPfS0_S0__param_2];
	ld.param.u64 	%rd72, [_ZN6neubee4dlnfEmmPfS0_S0__param_3];
	ld.param.u64 	%rd70, [_ZN6neubee4dlnfEmmPfS0_S0__param_4];
	cvta.to.global.u64 	%rd1, %rd72;
	cvta.to.global.u64 	%rd2, %rd71;
	mov.u32 	%r1, %ctaid.x;
	mov.u32 	%r2, %ntid.x;
	mov.u32 	%r3, %tid.x;
	mad.lo.s32 	%r4, %r1, %r2, %r3;
	cvt.u64.u32 	%rd3, %r4;
	mul.lo.s64 	%rd4, %rd69, %rd3;
	shl.b64 	%rd73, %rd4, 2;
	add.s64 	%rd5, %rd2, %rd73;
	setp.eq.s64 	%p1, %rd69, 0;
	mov.f32 	%f275, 0f00000000;
	@%p1 bra 	$L__BB4_13;
	and.b64  	%rd6, %rd69, 15;
	setp.lt.u64 	%p2, %rd69, 16;
	mov.f32 	%f275, 0f00000000;
	mov.b64 	%rd118, 0;
	@%p2 bra 	$L__BB4_4;
	and.b64  	%rd118, %rd69, -16;
	add.s64 	%rd76, %rd73, %rd2;
	add.s64 	%rd115, %rd76, 32;
	mov.f32 	%f275, 0f00000000;
	mov.u64 	%rd116, %rd118;
$L__BB4_3:
	.pragma "nounroll";
	ld.global.f32 	%f34, [%rd115+-32];
	add.f32 	%f35, %f275, %f34;
	ld.global.f32 	%f36, [%rd115+-28];
	add.f32 	%f37, %f35, %f36;
	ld.global.f32 	%f38, [%rd115+-24];
	add.f32 	%f39, %f37, %f38;
	ld.global.f32 	%f40, [%rd115+-20];
	add.f32 	%f41, %f39, %f40;
	ld.global.f32 	%f42, [%rd115+-16];
	add.f32 	%f43, %f41, %f42;
	ld.global.f32 	%f44, [%rd115+-12];
	add.f32 	%f45, %f43, %f44;
	ld.global.f32 	%f46, [%rd115+-8];
	add.f32 	%f47, %f45, %f46;
	ld.global.f32 	%f48, [%rd115+-4];
	add.f32 	%f49, %f47, %f48;
	ld.global.f32 	%f50, [%rd115];
	add.f32 	%f51, %f49, %f50;
	ld.global.f32 	%f52, [%rd115+4];
	add.f32 	%f53, %f51, %f52;
	ld.global.f32 	%f54, [%rd115+8];
	add.f32 	%f55, %f53, %f54;
	ld.global.f32 	%f56, [%rd115+12];
	add.f32 	%f57, %f55, %f56;
	ld.global.f32 	%f58, [%rd115+16];
	add.f32 	%f59, %f57, %f58;
	ld.global.f32 	%f60, [%rd115+20];
	add.f32 	%f61, %f59, %f60;
	ld.global.f32 	%f62, [%rd115+24];
	add.f32 	%f63, %f61, %f62;
	ld.global.f32 	%f64, [%rd115+28];
	add.f32 	%f275, %f63, %f64;
	add.s64 	%rd116, %rd116, -16;
	add.s64 	%rd115, %rd115, 64;
	setp.ne.s64 	%p3, %rd116, 0;
	@%p3 bra 	$L__BB4_3;
$L__BB4_4:
	setp.eq.s64 	%p4, %rd6, 0;
	@%p4 bra 	$L__BB4_13;
	and.b64  	%rd14, %rd69, 7;
	setp.lt.u64 	%p5, %rd6, 8;
	@%p5 bra 	$L__BB4_7;
	shl.b64 	%rd77, %rd118, 2;
	add.s64 	%rd78, %rd5, %rd77;
	ld.global.f32 	%f66, [%rd78];
	add.f32 	%f67, %f275, %f66;
	ld.global.f32 	%f68, [%rd78+4];
	add.f32 	%f69, %f67, %f68;
	ld.global.f32 	%f70, [%rd78+8];
	add.f32 	%f71, %f69, %f70;
	ld.global.f32 	%f72, [%rd78+12];
	add.f32 	%f73, %f71, %f72;
	ld.global.f32 	%f74, [%rd78+16];
	add.f32 	%f75, %f73, %f74;
	ld.global.f32 	%f76, [%rd78+20];
	add.f32 	%f77, %f75, %f76;
	ld.global.f32 	%f78, [%rd78+24];
	add.f32 	%f79, %f77, %f78;
	ld.global.f32 	%f80, [%rd78+28];
	add.f32 	%f275, %f79, %f80;
	add.s64 	%rd118, %rd118, 8;
$L__BB4_7:
	setp.eq.s64 	%p6, %rd14, 0;
	@%p6 bra 	$L__BB4_13;
	and.b64  	%rd120, %rd69, 3;
	setp.lt.u64 	%p7, %rd14, 4;
	@%p7 bra 	$L__BB4_10;
	shl.b64 	%rd79, %rd118, 2;
	add.s64 	%rd80, %rd5, %rd79;
	ld.global.f32 	%f82, [%rd80];
	add.f32 	%f83, %f275, %f82;
	ld.global.f32 	%f84, [%rd80+4];
	add.f32 	%f85, %f83, %f84;
	ld.global.f32 	%f86, [%rd80+8];
	add.f32 	%f87, %f85, %f86;
	ld.global.f32 	%f88, [%rd80+12];
	add.f32 	%f275, %f87, %f88;
	add.s64 	%rd118, %rd118, 4;
$L__BB4_10:
	setp.eq.s64 	%p8, %rd120, 0;
	@%p8 bra 	$L__BB4_13;
	shl.b64 	%rd82, %rd118, 2;
	add.s64 	%rd83, %rd73, %rd82;
	add.s64 	%rd121, %rd2, %rd83;
$L__BB4_12:
	.pragma "nounroll";
	ld.global.f32 	%f89, [%rd121];
	add.f32 	%f275, %f275, %f89;
	add.s64 	%rd121, %rd121, 4;
	add.s64 	%rd120, %rd120, -1;
	setp.ne.s64 	%p9, %rd120, 0;
	@%p9 bra 	$L__BB4_12;
$L__BB4_13:
	setp.eq.s64 	%p10, %rd69, 0;
	cvt.rn.f32.u64 	%f14, %rd69;
	div.rn.f32 	%f15, %f275, %f14;
	mov.f32 	%f284, 0f00000000;
	@%p10 bra 	$L__BB4_26;
	and.b64  	%rd25, %rd69, 15;
	setp.lt.u64 	%p11, %rd69, 16;
	mov.f32 	%f284, 0f00000000;
	mov.b64 	%rd125, 0;
	@%p11 bra 	$L__BB4_17;
	and.b64  	%rd125, %rd69, -16;
	add.s64 	%rd86, %rd73, %rd2;
	add.s64 	%rd122, %rd86, 32;
	mov.f32 	%f284, 0f00000000;
	mov.u64 	%rd123, %rd125;
$L__BB4_16:
	.pragma "nounroll";
	ld.global.f32 	%f94, [%rd122+-32];
	sub.f32 	%f95, %f94, %f15;
	fma.rn.f32 	%f96, %f95, %f95, %f284;
	ld.global.f32 	%f97, [%rd122+-28];
	sub.f32 	%f98, %f97, %f15;
	fma.rn.f32 	%f99, %f98, %f98, %f96;
	ld.global.f32 	%f100, [%rd122+-24];
	sub.f32 	%f101, %f100, %f15;
	fma.rn.f32 	%f102, %f101, %f101, %f99;
	ld.global.f32 	%f103, [%rd122+-20];
	sub.f32 	%f104, %f103, %f15;
	fma.rn.f32 	%f105, %f104, %f104, %f102;
	ld.global.f32 	%f106, [%rd122+-16];
	sub.f32 	%f107, %f106, %f15;
	fma.rn.f32 	%f108, %f107, %f107, %f105;
	ld.global.f32 	%f109, [%rd122+-12];
	sub.f32 	%f110, %f109, %f15;
	fma.rn.f32 	%f111, %f110, %f110, %f108;
	ld.global.f32 	%f112, [%rd122+-8];
	sub.f32 	%f113, %f112, %f15;
	fma.rn.f32 	%f114, %f113, %f113, %f111;
	ld.global.f32 	%f115, [%rd122+-4];
	sub.f32 	%f116, %f115, %f15;
	fma.rn.f32 	%f117, %f116, %f116, %f114;
	ld.global.f32 	%f118, [%rd122];
	sub.f32 	%f119, %f118, %f15;
	fma.rn.f32 	%f120, %f119, %f119, %f117;
	ld.global.f32 	%f121, [%rd122+4];
	sub.f32 	%f122, %f121, %f15;
	fma.rn.f32 	%f123, %f122, %f122, %f120;
	ld.global.f32 	%f124, [%rd122+8];
	sub.f32 	%f125, %f124, %f15;
	fma.rn.f32 	%f126, %f125, %f125, %f123;
	ld.global.f32 	%f127, [%rd122+12];
	sub.f32 	%f128, %f127, %f15;
	fma.rn.f32 	%f129, %f128, %f128, %f126;
	ld.global.f32 	%f130, [%rd122+16];
	sub.f32 	%f131, %f130, %f15;
	fma.rn.f32 	%f132, %f131, %f131, %f129;
	ld.global.f32 	%f133, [%rd122+20];
	sub.f32 	%f134, %f133, %f15;
	fma.rn.f32 	%f135, %f134, %f134, %f132;
	ld.global.f32 	%f136, [%rd122+24];
	sub.f32 	%f137, %f136, %f15;
	fma.rn.f32 	%f138, %f137, %f137, %f135;
	ld.global.f32 	%f139, [%rd122+28];
	sub.f32 	%f140, %f139, %f15;
	fma.rn.f32 	%f284, %f140, %f140, %f138;
	add.s64 	%rd123, %rd123, -16;
	add.s64 	%rd122, %rd122, 64;
	setp.ne.s64 	%p12, %rd123, 0;
	@%p12 bra 	$L__BB4_16;
$L__BB4_17:
	setp.eq.s64 	%p13, %rd25, 0;
	@%p13 bra 	$L__BB4_26;
	and.b64  	%rd33, %rd69, 7;
	setp.lt.u64 	%p14, %rd25, 8;
	@%p14 bra 	$L__BB4_20;
	shl.b64 	%rd87, %rd125, 2;
	add.s64 	%rd88, %rd5, %rd87;
	ld.global.f32 	%f142, [%rd88];
	sub.f32 	%f143, %f142, %f15;
	fma.rn.f32 	%f144, %f143, %f143, %f284;
	ld.global.f32 	%f145, [%rd88+4];
	sub.f32 	%f146, %f145, %f15;
	fma.rn.f32 	%f147, %f146, %f146, %f144;
	ld.global.f32 	%f148, [%rd88+8];
	sub.f32 	%f149, %f148, %f15;
	fma.rn.f32 	%f150, %f149, %f149, %f147;
	ld.global.f32 	%f151, [%rd88+12];
	sub.f32 	%f152, %f151, %f15;
	fma.rn.f32 	%f153, %f152, %f152, %f150;
	ld.global.f32 	%f154, [%rd88+16];
	sub.f32 	%f155, %f154, %f15;
	fma.rn.f32 	%f156, %f155, %f155, %f153;
	ld.global.f32 	%f157, [%rd88+20];
	sub.f32 	%f158, %f157, %f15;
	fma.rn.f32 	%f159, %f158, %f158, %f156;
	ld.global.f32 	%f160, [%rd88+24];
	sub.f32 	%f161, %f160, %f15;
	fma.rn.f32 	%f162, %f161, %f161, %f159;
	ld.global.f32 	%f163, [%rd88+28];
	sub.f32 	%f164, %f163, %f15;
	fma.rn.f32 	%f284, %f164, %f164, %f162;
	add.s64 	%rd125, %rd125, 8;
$L__BB4_20:
	setp.eq.s64 	%p15, %rd33, 0;
	@%p15 bra 	$L__BB4_26;
	and.b64  	%rd127, %rd69, 3;
	setp.lt.u64 	%p16, %rd33, 4;
	@%p16 bra 	$L__BB4_23;
	shl.b64 	%rd89, %rd125, 2;
	add.s64 	%rd90, %rd5, %rd89;
	ld.global.f32 	%f166, [%rd90];
	sub.f32 	%f167, %f166, %f15;
	fma.rn.f32 	%f168, %f167, %f167, %f284;
	ld.global.f32 	%f169, [%rd90+4];
	sub.f32 	%f170, %f169, %f15;
	fma.rn.f32 	%f171, %f170, %f170, %f168;
	ld.global.f32 	%f172, [%rd90+8];
	sub.f32 	%f173, %f172, %f15;
	fma.rn.f32 	%f174, %f173, %f173, %f171;
	ld.global.f32 	%f175, [%rd90+12];
	sub.f32 	%f176, %f175, %f15;
	fma.rn.f32 	%f284, %f176, %f176, %f174;
	add.s64 	%rd125, %rd125, 4;
$L__BB4_23:
	setp.eq.s64 	%p17, %rd127, 0;
	@%p17 bra 	$L__BB4_26;
	shl.b64 	%rd92, %rd125, 2;
	add.s64 	%rd93, %rd73, %rd92;
	add.s64 	%rd128, %rd2, %rd93;
$L__BB4_25:
	.pragma "nounroll";
	ld.global.f32 	%f177, [%rd128];
	sub.f32 	%f178, %f177, %f15;
	fma.rn.f32 	%f284, %f178, %f178, %f284;
	add.s64 	%rd128, %rd128, 4;
	add.s64 	%rd127, %rd127, -1;
	setp.ne.s64 	%p18, %rd127, 0;
	@%p18 bra 	$L__BB4_25;
$L__BB4_26:
	setp.eq.s64 	%p19, %rd69, 0;
	cvta.to.global.u64 	%rd94, %rd70;
	shl.b64 	%rd95, %rd3, 2;
	add.s64 	%rd96, %rd94, %rd95;
	st.global.f32 	[%rd96], %f284;
	div.rn.f32 	%f179, %f14, %f284;
	sqrt.rn.f32 	%f29, %f179;
	@%p19 bra 	$L__BB4_39;
	and.b64  	%rd44, %rd69, 15;
	setp.lt.u64 	%p20, %rd69, 16;
	mov.b64 	%rd133, 0;
	@%p20 bra 	$L__BB4_30;
	and.b64  	%rd133, %rd69, -16;
	add.s64 	%rd99, %rd73, 32;
	add.s64 	%rd130, %rd2, %rd99;
	add.s64 	%rd129, %rd1, %rd99;
	mov.u64 	%rd131, %rd133;
$L__BB4_29:
	.pragma "nounroll";
	ld.global.f32 	%f180, [%rd130+-32];
	sub.f32 	%f181, %f180, %f15;
	mul.f32 	%f182, %f29, %f181;
	st.global.f32 	[%rd129+-32], %f182;
	ld.global.f32 	%f183, [%rd130+-28];
	sub.f32 	%f184, %f183, %f15;
	mul.f32 	%f185, %f29, %f184;
	st.global.f32 	[%rd129+-28], %f185;
	ld.global.f32 	%f186, [%rd130+-24];
	sub.f32 	%f187, %f186, %f15;
	mul.f32 	%f188, %f29, %f187;
	st.global.f32 	[%rd129+-24], %f188;
	ld.global.f32 	%f189, [%rd130+-20];
	sub.f32 	%f190, %f189, %f15;
	mul.f32 	%f191, %f29, %f190;
	st.global.f32 	[%rd129+-20], %f191;
	ld.global.f32 	%f192, [%rd130+-16];
	sub.f32 	%f193, %f192, %f15;
	mul.f32 	%f194, %f29, %f193;
	st.global.f32 	[%rd129+-16], %f194;
	ld.global.f32 	%f195, [%rd130+-12];
	sub.f32 	%f196, %f195, %f15;
	mul.f32 	%f197, %f29, %f196;
	st.global.f32 	[%rd129+-12], %f197;
	ld.global.f32 	%f198, [%rd130+-8];
	sub.f32 	%f199, %f198, %f15;
	mul.f32 	%f200, %f29, %f199;
	st.global.f32 	[%rd129+-8], %f200;
	ld.global.f32 	%f201, [%rd130+-4];
	sub.f32 	%f202, %f201, %f15;
	mul.f32 	%f203, %f29, %f202;
	st.global.f32 	[%rd129+-4], %f203;
	ld.global.f32 	%f204, [%rd130];
	sub.f32 	%f205, %f204, %f15;
	mul.f32 	%f206, %f29, %f205;
	st.global.f32 	[%rd129], %f206;
	ld.global.f32 	%f207, [%rd130+4];
	sub.f32 	%f208, %f207, %f15;
	mul.f32 	%f209, %f29, %f208;
	st.global.f32 	[%rd129+4], %f209;
	ld.global.f32 	%f210, [%rd130+8];
	sub.f32 	%f211, %f210, %f15;
	mul.f32 	%f212, %f29, %f211;
	st.global.f32 	[%rd129+8], %f212;
	ld.global.f32 	%f213, [%rd130+12];
	sub.f32 	%f214, %f213, %f15;
	mul.f32 	%f215, %f29, %f214;
	st.global.f32 	[%rd129+12], %f215;
	ld.global.f32 	%f216, [%rd130+16];
	sub.f32 	%f217, %f216, %f15;
	mul.f32 	%f218, %f29, %f217;
	st.global.f32 	[%rd129+16], %f218;
	ld.global.f32 	%f219, [%rd130+20];
	sub.f32 	%f220, %f219, %f15;
	mul.f32 	%f221, %f29, %f220;
	st.global.f32 	[%rd129+20], %f221;
	ld.global.f32 	%f222, [%rd130+24];
	sub.f32 	%f223, %f222, %f15;
	mul.f32 	%f224, %f29, %f223;
	st.global.f32 	[%rd129+24], %f224;
	ld.global.f32 	%f225, [%rd130+28];
	sub.f32 	%f226, %f225, %f15;
	mul.f32 	%f227, %f29, %f226;
	st.global.f32 	[%rd129+28], %f227;
	add.s64 	%rd131, %rd131, -16;
	add.s64 	%rd130, %rd130, 64;
	add.s64 	%rd129, %rd129, 64;
	setp.ne.s64 	%p21, %rd131, 0;
	@%p21 bra 	$L__BB4_29;
$L__BB4_30:
	setp.eq.s64 	%p22, %rd44, 0;
	@%p22 bra 	$L__BB4_39;
	and.b64  	%rd55, %rd69, 7;
	setp.lt.u64 	%p23, %rd44, 8;
	@%p23 bra 	$L__BB4_33;
	shl.b64 	%rd100, %rd133, 2;
	add.s64 	%rd101, %rd5, %rd100;
	ld.global.f32 	%f228, [%rd101];
	sub.f32 	%f229, %f228, %f15;
	mul.f32 	%f230, %f29, %f229;
	add.s64 	%rd102, %rd133, %rd4;
	shl.b64 	%rd103, %rd102, 2;
	add.s64 	%rd104, %rd1, %rd103;
	st.global.f32 	[%rd104], %f230;
	ld.global.f32 	%f231, [%rd101+4];
	sub.f32 	%f232, %f231, %f15;
	mul.f32 	%f233, %f29, %f232;
	st.global.f32 	[%rd104+4], %f233;
	ld.global.f32 	%f234, [%rd101+8];
	sub.f32 	%f235, %f234, %f15;
	mul.f32 	%f236, %f29, %f235;
	st.global.f32 	[%rd104+8], %f236;
	ld.global.f32 	%f237, [%rd101+12];
	sub.f32 	%f238, %f237, %f15;
	mul.f32 	%f239, %f29, %f238;
	st.global.f32 	[%rd104+12], %f239;
	ld.global.f32 	%f240, [%rd101+16];
	sub.f32 	%f241, %f240, %f15;
	mul.f32 	%f242, %f29, %f241;
	st.global.f32 	[%rd104+16], %f242;
	ld.global.f32 	%f243, [%rd101+20];
	sub.f32 	%f244, %f243, %f15;
	mul.f32 	%f245, %f29, %f244;
	st.global.f32 	[%rd104+20], %f245;
	ld.global.f32 	%f246, [%rd101+24];
	sub.f32 	%f247, %f246, %f15;
	mul.f32 	%f248, %f29, %f247;
	st.global.f32 	[%rd104+24], %f248;
	ld.global.f32 	%f249, [%rd101+28];
	sub.f32 	%f250, %f249, %f15;
	mul.f32 	%f251, %f29, %f250;
	st.global.f32 	[%rd104+28], %f251;
	add.s64 	%rd133, %rd133, 8;
$L__BB4_33:
	setp.eq.s64 	%p24, %rd55, 0;
	@%p24 bra 	$L__BB4_39;
	and.b64  	%rd135, %rd69, 3;
	setp.lt.u64 	%p25, %rd55, 4;
	@%p25 bra 	$L__BB4_36;
	shl.b64 	%rd105, %rd133, 2;
	add.s64 	%rd106, %rd5, %rd105;
	ld.global.f32 	%f252, [%rd106];
	sub.f32 	%f253, %f252, %f15;
	mul.f32 	%f254, %f29, %f253;
	add.s64 	%rd107, %rd133, %rd4;
	shl.b64 	%rd108, %rd107, 2;
	add.s64 	%rd109, %rd1, %rd108;
	st.global.f32 	[%rd109], %f254;
	ld.global.f32 	%f255, [%rd106+4];
	sub.f32 	%f256, %f255, %f15;
	mul.f32 	%f257, %f29, %f256;
	st.global.f32 	[%rd109+4], %f257;
	ld.global.f32 	%f258, [%rd106+8];
	sub.f32 	%f259, %f258, %f15;
	mul.f32 	%f260, %f29, %f259;
	st.global.f32 	[%rd109+8], %f260;
	ld.global.f32 	%f261, [%rd106+12];
	sub.f32 	%f262, %f261, %f15;
	mul.f32 	%f263, %f29, %f262;
	st.global.f32 	[%rd109+12], %f263;
	add.s64 	%rd133, %rd133, 4;
$L__BB4_36:
	setp.eq.s64 	%p26, %rd135, 0;
	@%p26 bra 	$L__BB4_39;
	add.s64 	%rd110, %rd133, %rd4;
	shl.b64 	%rd111, %rd110, 2;
	add.s64 	%rd137, %rd1, %rd111;
	shl.b64 	%rd113, %rd133, 2;
	add.s64 	%rd114, %rd73, %rd113;
	add.s64 	%rd136, %rd2, %rd114;
$L__BB4_38:
	.pragma "nounroll";
	ld.global.f32 	%f264, [%rd136];
	sub.f32 	%f265, %f264, %f15;
	mul.f32 	%f266, %f29, %f265;
	st.global.f32 	[%rd137], %f266;
	add.s64 	%rd137, %rd137, 4;
	add.s64 	%rd136, %rd136, 4;
	add.s64 	%rd135, %rd135, -1;
	setp.ne.s64 	%p27, %rd135, 0;
	@%p27 bra 	$L__BB4_38;
$L__BB4_39:
	ret;

}
	// .globl	_ZN6neubee4dlnbEmmPfS0_S0_S0_
.visible .entry _ZN6neubee4dlnbEmmPfS0_S0_S0_(
	.param .u64 _ZN6neubee4dlnbEmmPfS0_S0_S0__param_0,
	.param .u64 _ZN6neubee4dlnbEmmPfS0_S0_S0__param_1,
	.param .u64 .ptr .align 1 _ZN6neubee4dlnbEmmPfS0_S0_S0__param_2,
	.param .u64 .ptr .align 1 _ZN6neubee4dlnbEmmPfS0_S0_S0__param_3,
	.param .u64 .ptr .align 1 _ZN6neubee4dlnbEmmPfS0_S0_S0__param_4,
	.param .u64 .ptr .align 1 _ZN6neubee4dlnbEmmPfS0_S0_S0__param_5
)
{
	.reg .pred 	%p<28>;
	.reg .b32 	%r<5>;
	.reg .b32 	%f<289>;
	.reg .b64 	%rd<143>;

	ld.param.u64 	%rd71, [_ZN6neubee4dlnbEmmPfS0_S0_S0__param_0];
	ld.param.u64 	%rd72, [_ZN6neubee4dlnbEmmPfS0_S0_S0__param_2];
	ld.param.u64 	%rd73, [_ZN6neubee4dlnbEmmPfS0_S0_S0__param_3];
	ld.param.u64 	%rd74, [_ZN6neubee4dlnbEmmPfS0_S0_S0__param_4];
	ld.param.u64 	%rd75, [_ZN6neubee4dlnbEmmPfS0_S0_S0__param_5];
	cvta.to.global.u64 	%rd1, %rd73;
	cvta.to.global.u64 	%rd2, %rd72;
	cvta.to.global.u64 	%rd3, %rd74;
	cvta.to.global.u64 	%rd76, %rd75;
	mov.u32 	%r1, %ctaid.x;
	mov.u32 	%r2, %ntid.x;
	mov.u32 	%r3, %tid.x;
	mad.lo.s32 	%r4, %r1, %r2, %r3;
	cvt.u64.u32 	%rd77, %r4;
	mul.lo.s64 	%rd4, %rd71, %rd77;
	shl.b64 	%rd78, %rd4, 2;
	add.s64 	%rd5, %rd2, %rd78;
	add.s64 	%rd6, %rd1, %rd78;
	cvt.rn.f32.u64 	%f1, %rd71;
	mul.wide.u32 	%rd79, %r4, 4;
	add.s64 	%rd80, %rd76, %rd79;
	ld.global.f32 	%f2, [%rd80];
	div.rn.f32 	%f33, %f1, %f2;
	sqrt.rn.f32 	%f3, %f33;
	setp.eq.s64 	%p1, %rd71, 0;
	mov.f32 	%f280, 0f00000000;
	@%p1 bra 	$L__BB5_13;
	and.b64  	%rd7, %rd71, 15;
	setp.lt.u64 	%p2, %rd71, 16;
	mov.f32 	%f280, 0f00000000;
	mov.b64 	%rd124, 0;
	@%p2 bra 	$L__BB5_4;
	and.b64  	%rd124, %rd71, -16;
	add.s64 	%rd83, %rd78, 32;
	add.s64 	%rd121, %rd1, %rd83;
	add.s64 	%rd120, %rd2, %rd83;
	mov.f32 	%f280, 0f00000000;
	mov.u64 	%rd122, %rd124;
$L__BB5_3:
	.pragma "nounroll";
	ld.global.f32 	%f37, [%rd121+-32];
	ld.global.f32 	%f38, [%rd120+-32];
	fma.rn.f32 	%f39, %f37, %f38, %f280;
	ld.global.f32 	%f40, [%rd121+-28];
	ld.global.f32 	%f41, [%rd120+-28];
	fma.rn.f32 	%f42, %f40, %f41, %f39;
	ld.global.f32 	%f43, [%rd121+-24];
	ld.global.f32 	%f44, [%rd120+-24];
	fma.rn.f32 	%f45, %f43, %f44, %f42;
	ld.global.f32 	%f46, [%rd121+-20];
	ld.global.f32 	%f47, [%rd120+-20];
	fma.rn.f32 	%f48, %f46, %f47, %f45;
	ld.global.f32 	%f49, [%rd121+-16];
	ld.global.f32 	%f50, [%rd120+-16];
	fma.rn.f32 	%f51, %f49, %f50, %f48;
	ld.global.f32 	%f52, [%rd121+-12];
	ld.global.f32 	%f53, [%rd120+-12];
	fma.rn.f32 	%f54, %f52, %f53, %f51;
	ld.global.f32 	%f55, [%rd121+-8];
	ld.global.f32 	%f56, [%rd120+-8];
	fma.rn.f32 	%f57, %f55, %f56, %f54;
	ld.global.f32 	%f58, [%rd121+-4];
	ld.global.f32 	%f59, [%rd120+-4];
	fma.rn.f32 	%f60, %f58, %f59, %f57;
	ld.global.f32 	%f61, [%rd121];
	ld.global.f32 	%f62, [%rd120];
	fma.rn.f32 	%f63, %f61, %f62, %f60;
	ld.global.f32 	%f64, [%rd121+4];
	ld.global.f32 	%f65, [%rd120+4];
	fma.rn.f32 	%f66, %f64, %f65, %f63;
	ld.global.f32 	%f67, [%rd121+8];
	ld.global.f32 	%f68, [%rd120+8];
	fma.rn.f32 	%f69, %f67, %f68, %f66;
	ld.global.f32 	%f70, [%rd121+12];
	ld.global.f32 	%f71, [%rd120+12];
	fma.rn.f32 	%f72, %f70, %f71, %f69;
	ld.global.f32 	%f73, [%rd121+16];
	ld.global.f32 	%f74, [%rd120+16];
	fma.rn.f32 	%f75, %f73, %f74, %f72;
	ld.global.f32 	%f76, [%rd121+20];
	ld.global.f32 	%f77, [%rd120+20];
	fma.rn.f32 	%f78, %f76, %f77, %f75;
	ld.global.f32 	%f79, [%rd121+24];
	ld.global.f32 	%f80, [%rd120+24];
	fma.rn.f32 	%f81, %f79, %f80, %f78;
	ld.global.f32 	%f82, [%rd121+28];
	ld.global.f32 	%f83, [%rd120+28];
	fma.rn.f32 	%f280, %f82, %f83, %f81;
	add.s64 	%rd122, %rd122, -16;
	add.s64 	%rd121, %rd121, 64;
	add.s64 	%rd120, %rd120, 64;
	setp.ne.s64 	%p3, %rd122, 0;
	@%p3 bra 	$L__BB5_3;
$L__BB5_4:
	setp.eq.s64 	%p4, %rd7, 0;
	@%p4 bra 	$L__BB5_13;
	and.b64  	%rd18, %rd71, 7;
	setp.lt.u64 	%p5, %rd7, 8;
	@%p5 bra 	$L__BB5_7;
	shl.b64 	%rd84, %rd124, 2;
	add.s64 	%rd85, %rd6, %rd84;
	ld.global.f32 	%f85, [%rd85];
	add.s64 	%rd86, %rd5, %rd84;
	ld.global.f32 	%f86, [%rd86];
	fma.rn.f32 	%f87, %f85, %f86, %f280;
	ld.global.f32 	%f88, [%rd85+4];
	ld.global.f32 	%f89, [%rd86+4];
	fma.rn.f32 	%f90, %f88, %f89, %f87;
	ld.global.f32 	%f91, [%rd85+8];
	ld.global.f32 	%f92, [%rd86+8];
	fma.rn.f32 	%f93, %f91, %f92, %f90;
	ld.global.f32 	%f94, [%rd85+12];
	ld.global.f32 	%f95, [%rd86+12];
	fma.rn.f32 	%f96, %f94, %f95, %f93;
	ld.global.f32 	%f97, [%rd85+16];
	ld.global.f32 	%f98, [%rd86+16];
	fma.rn.f32 	%f99, %f97, %f98, %f96;
	ld.global.f32 	%f100, [%rd85+20];
	ld.global.f32 	%f101, [%rd86+20];
	fma.rn.f32 	%f102, %f100, %f101, %f99;
	ld.global.f32 	%f103, [%rd85+24];
	ld.global.f32 	%f104, [%rd86+24];
	fma.rn.f32 	%f105, %f103, %f104, %f102;
	ld.global.f32 	%f106, [%rd85+28];
	ld.global.f32 	%f107, [%rd86+28];
	fma.rn.f32 	%f280, %f106, %f107, %f105;
	add.s64 	%rd124, %rd124, 8;
$L__BB5_7:
	setp.eq.s64 	%p6, %rd18, 0;
	@%p6 bra 	$L__BB5_13;
	and.b64  	%rd126, %rd71, 3;
	setp.lt.u64 	%p7, %rd18, 4;
	@%p7 bra 	$L__BB5_10;
	shl.b64 	%rd87, %rd124, 2;
	add.s64 	%rd88, %rd6, %rd87;
	ld.global.f32 	%f109, [%rd88];
	add.s64 	%rd89, %rd5, %rd87;
	ld.global.f32 	%f110, [%rd89];
	fma.rn.f32 	%f111, %f109, %f110, %f280;
	ld.global.f32 	%f112, [%rd88+4];
	ld.global.f32 	%f113, [%rd89+4];
	fma.rn.f32 	%f114, %f112, %f113, %f111;
	ld.global.f32 	%f115, [%rd88+8];
	ld.global.f32 	%f116, [%rd89+8];
	fma.rn.f32 	%f117, %f115, %f116, %f114;
	ld.global.f32 	%f118, [%rd88+12];
	ld.global.f32 	%f119, [%rd89+12];
	fma.rn.f32 	%f280, %f118, %f119, %f117;
	add.s64 	%rd124, %rd124, 4;
$L__BB5_10:
	setp.eq.s64 	%p8, %rd126, 0;
	@%p8 bra 	$L__BB5_13;
	shl.b64 	%rd91, %rd124, 2;
	add.s64 	%rd92, %rd78, %rd91;
	add.s64 	%rd128, %rd2, %rd92;
	add.s64 	%rd127, %rd1, %rd92;
$L__BB5_12:
	.pragma "nounroll";
	ld.global.f32 	%f120, [%rd127];
	ld.global.f32 	%f121, [%rd128];
	fma.rn.f32 	%f280, %f120, %f121, %f280;
	add.s64 	%rd128, %rd128, 4;
	add.s64 	%rd127, %rd127, 4;
	add.s64 	%rd126, %rd126, -1;
	setp.ne.s64 	%p9, %rd126, 0;
	@%p9 bra 	$L__BB5_12;
$L__BB5_13:
	add.s64 	%rd32, %rd3, %rd78;
	setp.eq.s64 	%p10, %rd71, 0;
	div.rn.f32 	%f17, %f280, %f2;
	mov.f32 	%f288, 0f00000000;
	@%p10 bra 	$L__BB5_25;
	div.rn.f32 	%f18, %f17, %f3;
	and.b64  	%rd33, %rd71, 7;
	setp.lt.u64 	%p11, %rd71, 8;
	mov.f32 	%f288, 0f00000000;
	mov.b64 	%rd134, 0;
	@%p11 bra 	$L__BB5_17;
	and.b64  	%rd134, %rd71, -8;
	add.s64 	%rd96, %rd78, 16;
	add.s64 	%rd131, %rd2, %rd96;
	add.s64 	%rd130, %rd1, %rd96;
	add.s64 	%rd129, %rd3, %rd96;
	mov.f32 	%f288, 0f00000000;
	mov.u64 	%rd132, %rd134;
$L__BB5_16:
	.pragma "nounroll";
	ld.global.f32 	%f126, [%rd131+-16];
	mul.f32 	%f127, %f3, %f126;
	ld.global.f32 	%f128, [%rd130+-16];
	mul.f32 	%f129, %f18, %f128;
	sub.f32 	%f130, %f127, %f129;
	st.global.f32 	[%rd129+-16], %f130;
	add.f32 	%f131, %f288, %f130;
	ld.global.f32 	%f132, [%rd131+-12];
	mul.f32 	%f133, %f3, %f132;
	ld.global.f32 	%f134, [%rd130+-12];
	mul.f32 	%f135, %f18, %f134;
	sub.f32 	%f136, %f133, %f135;
	st.global.f32 	[%rd129+-12], %f136;
	add.f32 	%f137, %f131, %f136;
	ld.global.f32 	%f138, [%rd131+-8];
	mul.f32 	%f139, %f3, %f138;
	ld.global.f32 	%f140, [%rd130+-8];
	mul.f32 	%f141, %f18, %f140;
	sub.f32 	%f142, %f139, %f141;
	st.global.f32 	[%rd129+-8], %f142;
	add.f32 	%f143, %f137, %f142;
	ld.global.f32 	%f144, [%rd131+-4];
	mul.f32 	%f145, %f3, %f144;
	ld.global.f32 	%f146, [%rd130+-4];
	mul.f32 	%f147, %f18, %f146;
	sub.f32 	%f148, %f145, %f147;
	st.global.f32 	[%rd129+-4], %f148;
	add.f32 	%f149, %f143, %f148;
	ld.global.f32 	%f150, [%rd131];
	mul.f32 	%f151, %f3, %f150;
	ld.global.f32 	%f152, [%rd130];
	mul.f32 	%f153, %f18, %f152;
	sub.f32 	%f154, %f151, %f153;
	st.global.f32 	[%rd129], %f154;
	add.f32 	%f155, %f149, %f154;
	ld.global.f32 	%f156, [%rd131+4];
	mul.f32 	%f157, %f3, %f156;
	ld.global.f32 	%f158, [%rd130+4];
	mul.f32 	%f159, %f18, %f158;
	sub.f32 	%f160, %f157, %f159;
	st.global.f32 	[%rd129+4], %f160;
	add.f32 	%f161, %f155, %f160;
	ld.global.f32 	%f162, [%rd131+8];
	mul.f32 	%f163, %f3, %f162;
	ld.global.f32 	%f164, [%rd130+8];
	mul.f32 	%f165, %f18, %f164;
	sub.f32 	%f166, %f163, %f165;
	st.global.f32 	[%rd129+8], %f166;
	add.f32 	%f167, %f161, %f166;
	ld.global.f32 	%f168, [%rd131+12];
	mul.f32 	%f169, %f3, %f168;
	ld.global.f32 	%f170, [%rd130+12];
	mul.f32 	%f171, %f18, %f170;
	sub.f32 	%f172, %f169, %f171;
	st.global.f32 	[%rd129+12], %f172;
	add.f32 	%f288, %f167, %f172;
	add.s64 	%rd132, %rd132, -8;
	add.s64 	%rd131, %rd131, 32;
	add.s64 	%rd130, %rd130, 32;
	add.s64 	%rd129, %rd129, 32;
	setp.ne.s64 	%p12, %rd132, 0;
	@%p12 bra 	$L__BB5_16;
$L__BB5_17:
	setp.eq.s64 	%p13, %rd33, 0;
	@%p13 bra 	$L__BB5_25;
	and.b64  	%rd47, %rd71, 3;
	setp.lt.u64 	%p14, %rd33, 4;
	@%p14 bra 	$L__BB5_20;
	shl.b64 	%rd97, %rd134, 2;
	add.s64 	%rd98, %rd5, %rd97;
	ld.global.f32 	%f174, [%rd98];
	mul.f32 	%f175, %f3, %f174;
	add.s64 	%rd99, %rd6, %rd97;
	ld.global.f32 	%f176, [%rd99];
	mul.f32 	%f177, %f18, %f176;
	sub.f32 	%f178, %f175, %f177;
	add.s64 	%rd100, %rd32, %rd97;
	st.global.f32 	[%rd100], %f178;
	add.f32 	%f179, %f288, %f178;
	ld.global.f32 	%f180, [%rd98+4];
	mul.f32 	%f181, %f3, %f180;
	ld.global.f32 	%f182, [%rd99+4];
	mul.f32 	%f183, %f18, %f182;
	sub.f32 	%f184, %f181, %f183;
	st.global.f32 	[%rd100+4], %f184;
	add.f32 	%f185, %f179, %f184;
	ld.global.f32 	%f186, [%rd98+8];
	mul.f32 	%f187, %f3, %f186;
	ld.global.f32 	%f188, [%rd99+8];
	mul.f32 	%f189, %f18, %f188;
	sub.f32 	%f190, %f187, %f189;
	st.global.f32 	[%rd100+8], %f190;
	add.f32 	%f191, %f185, %f190;
	ld.global.f32 	%f192, [%rd98+12];
	mul.f32 	%f193, %f3, %f192;
	ld.global.f32 	%f194, [%rd99+12];
	mul.f32 	%f195, %f18, %f194;
	sub.f32 	%f196, %f193, %f195;
	st.global.f32 	[%rd100+12], %f196;
	add.f32 	%f288, %f191, %f196;
	add.s64 	%rd134, %rd134, 4;
$L__BB5_20:
	setp.eq.s64 	%p15, %rd47, 0;
	@%p15 bra 	$L__BB5_25;
	setp.eq.s64 	%p16, %rd47, 1;
	@%p16 bra 	$L__BB5_23;
	shl.b64 	%rd101, %rd134, 2;
	add.s64 	%rd102, %rd5, %rd101;
	ld.global.f32 	%f198, [%rd102];
	mul.f32 	%f199, %f3, %f198;
	add.s64 	%rd103, %rd6, %rd101;
	ld.global.f32 	%f200, [%rd103];
	mul.f32 	%f201, %f18, %f200;
	sub.f32 	%f202, %f199, %f201;
	add.s64 	%rd104, %rd32, %rd101;
	st.global.f32 	[%rd104], %f202;
	add.f32 	%f203, %f288, %f202;
	ld.global.f32 	%f204, [%rd102+4];
	mul.f32 	%f205, %f3, %f204;
	ld.global.f32 	%f206, [%rd103+4];
	mul.f32 	%f207, %f18, %f206;
	sub.f32 	%f208, %f205, %f207;
	st.global.f32 	[%rd104+4], %f208;
	add.f32 	%f288, %f203, %f208;
	add.s64 	%rd134, %rd134, 2;
$L__BB5_23:
	and.b64  	%rd105, %rd71, 1;
	setp.eq.b64 	%p17, %rd105, 1;
	not.pred 	%p18, %p17;
	@%p18 bra 	$L__BB5_25;
	shl.b64 	%rd106, %rd134, 2;
	add.s64 	%rd107, %rd5, %rd106;
	ld.global.f32 	%f209, [%rd107];
	mul.f32 	%f210, %f3, %f209;
	add.s64 	%rd108, %rd6, %rd106;
	ld.global.f32 	%f211, [%rd108];
	mul.f32 	%f212, %f18, %f211;
	sub.f32 	%f213, %f210, %f212;
	add.s64 	%rd109, %rd32, %rd106;
	st.global.f32 	[%rd109], %f213;
	add.f32 	%f288, %f288, %f213;
$L__BB5_25:
	setp.eq.s64 	%p19, %rd71, 0;
	div.rn.f32 	%f31, %f288, %f1;
	@%p19 bra 	$L__BB5_38;
	and.b64  	%rd52, %rd71, 15;
	setp.lt.u64 	%p20, %rd71, 16;
	mov.b64 	%rd139, 0;
	@%p20 bra 	$L__BB5_29;
	and.b64  	%rd139, %rd71, -16;
	add.s64 	%rd112, %rd78, %rd3;
	add.s64 	%rd136, %rd112, 32;
	mov.u64 	%rd137, %rd139;
$L__BB5_28:
	.pragma "nounroll";
	ld.global.f32 	%f214, [%rd136+-32];
	sub.f32 	%f215, %f214, %f31;
	st.global.f32 	[%rd136+-32], %f215;
	ld.global.f32 	%f216, [%rd136+-28];
	sub.f32 	%f217, %f216, %f31;
	st.global.f32 	[%rd136+-28], %f217;
	ld.global.f32 	%f218, [%rd136+-24];
	sub.f32 	%f219, %f218, %f31;
	st.global.f32 	[%rd136+-24], %f219;
	ld.global.f32 	%f220, [%rd136+-20];
	sub.f32 	%f221, %f220, %f31;
	st.global.f32 	[%rd136+-20], %f221;
	ld.global.f32 	%f222, [%rd136+-16];
	sub.f32 	%f223, %f222, %f31;
	st.global.f32 	[%rd136+-16], %f223;
	ld.global.f32 	%f224, [%rd136+-12];
	sub.f32 	%f225, %f224, %f31;
	st.global.f32 	[%rd136+-12], %f225;
	ld.global.f32 	%f226, [%rd136+-8];
	sub.f32 	%f227, %f226, %f31;
	st.global.f32 	[%rd136+-8], %f227;
	ld.global.f32 	%f228, [%rd136+-4];
	sub.f32 	%f229, %f228, %f31;
	st.global.f32 	[%rd136+-4], %f229;
	ld.global.f32 	%f230, [%rd136];
	sub.f32 	%f231, %f230, %f31;
	st.global.f32 	[%rd136], %f231;
	ld.global.f32 	%f232, [%rd136+4];
	sub.f32 	%f233, %f232, %f31;
	st.global.f32 	[%rd136+4], %f233;
	ld.global.f32 	%f234, [%rd136+8];
	sub.f32 	%f235, %f234, %f31;
	st.global.f32 	[%rd136+8], %f235;
	ld.global.f32 	%f236, [%rd136+12];
	sub.f32 	%f237, %f236, %f31;
	st.global.f32 	[%rd136+12], %f237;
	ld.global.f32 	%f238, [%rd136+16];
	sub.f32 	%f239, %f238, %f31;
	st.global.f32 	[%rd136+16], %f239;
	ld.global.f32 	%f240, [%rd136+20];
	sub.f32 	%f241, %f240, %f31;
	st.global.f32 	[%rd136+20], %f241;
	ld.global.f32 	%f242, [%rd136+24];
	sub.f32 	%f243, %f242, %f31;
	st.global.f32 	[%rd136+24], %f243;
	ld.global.f32 	%f244, [%rd136+28];
	sub.f32 	%f245, %f244, %f31;
	st.global.f32 	[%rd136+28], %f245;
	add.s64 	%rd137, %rd137, -16;
	add.s64 	%rd136, %rd136, 64;
	setp.ne.s64 	%p21, %rd137, 0;
	@%p21 bra 	$L__BB5_28;
$L__BB5_29:
	setp.eq.s64 	%p22, %rd52, 0;
	@%p22 bra 	$L__BB5_38;
	and.b64  	%rd60, %rd71, 7;
	setp.lt.u64 	%p23, %rd52, 8;
	@%p23 bra 	$L__BB5_32;
	shl.b64 	%rd113, %rd139, 2;
	add.s64 	%rd114, %rd32, %rd113;
	ld.global.f32 	%f246, [%rd114];
	sub.f32 	%f247, %f246, %f31;
	st.global.f32 	[%rd114], %f247;
	ld.global.f32 	%f248, [%rd114+4];
	sub.f32 	%f249, %f248, %f31;
	st.global.f32 	[%rd114+4], %f249;
	ld.global.f32 	%f250, [%rd114+8];
	sub.f32 	%f251, %f250, %f31;
	st.global.f32 	[%rd114+8], %f251;
	ld.global.f32 	%f252, [%rd114+12];
	sub.f32 	%f253, %f252, %f31;
	st.global.f32 	[%rd114+12], %f253;
	ld.global.f32 	%f254, [%rd114+16];
	sub.f32 	%f255, %f254, %f31;
	st.global.f32 	[%rd114+16], %f255;
	ld.global.f32 	%f256, [%rd114+20];
	sub.f32 	%f257, %f256, %f31;
	st.global.f32 	[%rd114+20], %f257;
	ld.global.f32 	%f258, [%rd114+24];
	sub.f32 	%f259, %f258, %f31;
	st.global.f32 	[%rd114+24], %f259;
	ld.global.f32 	%f260, [%rd114+28];
	sub.f32 	%f261, %f260, %f31;
	st.global.f32 	[%rd114+28], %f261;
	add.s64 	%rd139, %rd139, 8;
$L__BB5_32:
	setp.eq.s64 	%p24, %rd60, 0;
	@%p24 bra 	$L__BB5_38;
	and.b64  	%rd141, %rd71, 3;
	setp.lt.u64 	%p25, %rd60, 4;
	@%p25 bra 	$L__BB5_35;
	shl.b64 	%rd115, %rd139, 2;
	add.s64 	%rd116, %rd32, %rd115;
	ld.global.f32 	%f262, [%rd116];
	sub.f32 	%f263, %f262, %f31;
	st.global.f32 	[%rd116], %f263;
	ld.global.f32 	%f264, [%rd116+4];
	sub.f32 	%f265, %f264, %f31;
	st.global.f32 	[%rd116+4], %f265;
	ld.global.f32 	%f266, [%rd116+8];
	sub.f32 	%f267, %f266, %f31;
	st.global.f32 	[%rd116+8], %f267;
	ld.global.f32 	%f268, [%rd116+12];
	sub.f32 	%f269, %f268, %f31;
	st.global.f32 	[%rd116+12], %f269;
	add.s64 	%rd139, %rd139, 4;
$L__BB5_35:
	setp.eq.s64 	%p26, %rd141, 0;
	@%p26 bra 	$L__BB5_38;
	shl.b64 	%rd118, %rd139, 2;
	add.s64 	%rd119, %rd78, %rd118;
	add.s64 	%rd142, %rd3, %rd119;
$L__BB5_37:
	.pragma "nounroll";
	ld.global.f32 	%f270, [%rd142];
	sub.f32 	%f271, %f270, %f31;
	st.global.f32 	[%rd142], %f271;
	add.s64 	%rd142, %rd142, 4;
	add.s64 	%rd141, %rd141, -1;
	setp.ne.s64 	%p27, %rd141, 0;
	@%p27 bra 	$L__BB5_37;
$L__BB5_38:
	ret;

}
	// .globl	_ZN6neubee5dlnf1EmmPfS0_S0_S0_
.visible .entry _ZN6neubee5dlnf1EmmPfS0_S0_S0_(
	.param .u64 _ZN6neubee5dlnf1EmmPfS0_S0_S0__param_0,
	.param .u64 _ZN6neubee5dlnf1EmmPfS0_S0_S0__param_1,
	.param .u64 .ptr .align 1 _ZN6neubee5dlnf1EmmPfS0_S0_S0__param_2,
	.param .u64 .ptr .align 1 _ZN6neubee5dlnf1EmmPfS0_S0_S0__param_3,
	.param .u64 .ptr .align 1 _ZN6neubee5dlnf1EmmPfS0_S0_S0__param_4,
	.param .u64 .ptr .align 1 _ZN6neubee5dlnf1EmmPfS0_S0_S0__param_5
)
{
	.reg .pred 	%p<28>;
	.reg .b32 	%r<5>;
	.reg .b32 	%f<287>;
	.reg .b64 	%rd<140>;

	ld.param.u64 	%rd69, [_ZN6neubee5dlnf1EmmPfS0_S0_S0__param_0];
	ld.param.u64 	%rd72, [_ZN6neubee5dlnf1EmmPfS0_S0_S0__param_2];
	ld.param.u64 	%rd73, [_ZN6neubee5dlnf1EmmPfS0_S0_S0__param_3];
	ld.param.u64 	%rd70, [_ZN6neubee5dlnf1EmmPfS0_S0_S0__param_4];
	ld.param.u64 	%rd71, [_ZN6neubee5dlnf1EmmPfS0_S0_S0__param_5];
	cvta.to.global.u64 	%rd1, %rd73;
	cvta.to.global.u64 	%rd2, %rd72;
	mov.u32 	%r1, %ctaid.x;
	mov.u32 	%r2, %ntid.x;
	mov.u32 	%r3, %tid.x;
	mad.lo.s32 	%r4, %r1, %r2, %r3;
	cvt.u64.u32 	%rd3, %r4;
	mul.lo.s64 	%rd4, %rd69, %rd3;
	shl.b64 	%rd74, %rd4, 2;
	add.s64 	%rd5, %rd2, %rd74;
	setp.eq.s64 	%p1, %rd69, 0;
	mov.f32 	%f277, 0f00000000;
	@%p1 bra 	$L__BB6_13;
	and.b64  	%rd6, %rd69, 15;
	setp.lt.u64 	%p2, %rd69, 16;
	mov.f32 	%f277, 0f00000000;
	mov.b64 	%rd120, 0;
	@%p2 bra 	$L__BB6_4;
	and.b64  	%rd120, %rd69, -16;
	add.s64 	%rd77, %rd74, %rd2;
	add.s64 	%rd117, %rd77, 32;
	mov.f32 	%f277, 0f00000000;
	mov.u64 	%rd118, %rd120;
$L__BB6_3:
	.pragma "nounroll";
	ld.global.f32 	%f34, [%rd117+-32];
	add.f32 	%f35, %f277, %f34;
	ld.global.f32 	%f36, [%rd117+-28];
	add.f32 	%f37, %f35, %f36;
	ld.global.f32 	%f38, [%rd117+-24];
	add.f32 	%f39, %f37, %f38;
	ld.global.f32 	%f40, [%rd117+-20];
	add.f32 	%f41, %f39, %f40;
	ld.global.f32 	%f42, [%rd117+-16];
	add.f32 	%f43, %f41, %f42;
	ld.global.f32 	%f44, [%rd117+-12];
	add.f32 	%f45, %f43, %f44;
	ld.global.f32 	%f46, [%rd117+-8];
	add.f32 	%f47, %f45, %f46;
	ld.global.f32 	%f48, [%rd117+-4];
	add.f32 	%f49, %f47, %f48;
	ld.global.f32 	%f50, [%rd117];
	add.f32 	%f51, %f49, %f50;
	ld.global.f32 	%f52, [%rd117+4];
	add.f32 	%f53, %f51, %f52;
	ld.global.f32 	%f54, [%rd117+8];
	add.f32 	%f55, %f53, %f54;
	ld.global.f32 	%f56, [%rd117+12];
	add.f32 	%f57, %f55, %f56;
	ld.global.f32 	%f58, [%rd117+16];
	add.f32 	%f59, %f57, %f58;
	ld.global.f32 	%f60, [%rd117+20];
	add.f32 	%f61, %f59, %f60;
	ld.global.f32 	%f62, [%rd117+24];
	add.f32 	%f63, %f61, %f62;
	ld.global.f32 	%f64, [%rd117+28];
	add.f32 	%f277, %f63, %f64;
	add.s64 	%rd118, %rd118, -16;
	add.s64 	%rd117, %rd117, 64;
	setp.ne.s64 	%p3, %rd118, 0;
	@%p3 bra 	$L__BB6_3;
$L__BB6_4:
	setp.eq.s64 	%p4, %rd6, 0;
	@%p4 bra 	$L__BB6_13;
	and.b64  	%rd14, %rd69, 7;
	setp.lt.u64 	%p5, %rd6, 8;
	@%p5 bra 	$L__BB6_7;
	shl.b64 	%rd78, %rd120, 2;
	add.s64 	%rd79, %rd5, %rd78;
	ld.global.f32 	%f66, [%rd79];
	add.f32 	%f67, %f277, %f66;
	ld.global.f32 	%f68, [%rd79+4];
	add.f32 	%f69, %f67, %f68;
	ld.global.f32 	%f70, [%rd79+8];
	add.f32 	%f71, %f69, %f70;
	ld.global.f32 	%f72, [%rd79+12];
	add.f32 	%f73, %f71, %f72;
	ld.global.f32 	%f74, [%rd79+16];
	add.f32 	%f75, %f73, %f74;
	ld.global.f32 	%f76, [%rd79+20];
	add.f32 	%f77, %f75, %f76;
	ld.global.f32 	%f78, [%rd79+24];
	add.f32 	%f79, %f77, %f78;
	ld.global.f32 	%f80, [%rd79+28];
	add.f32 	%f277, %f79, %f80;
	add.s64 	%rd120, %rd120, 8;
$L__BB6_7:
	setp.eq.s64 	%p6, %rd14, 0;
	@%p6 bra 	$L__BB6_13;
	and.b64  	%rd122, %rd69, 3;
	setp.lt.u64 	%p7, %rd14, 4;
	@%p7 bra 	$L__BB6_10;
	shl.b64 	%rd80, %rd120, 2;
	add.s64 	%rd81, %rd5, %rd80;
	ld.global.f32 	%f82, [%rd81];
	add.f32 	%f83, %f277, %f82;
	ld.global.f32 	%f84, [%rd81+4];
	add.f32 	%f85, %f83, %f84;
	ld.global.f32 	%f86, [%rd81+8];
	add.f32 	%f87, %f85, %f86;
	ld.global.f32 	%f88, [%rd81+12];
	add.f32 	%f277, %f87, %f88;
	add.s64 	%rd120, %rd120, 4;
$L__BB6_10:
	setp.eq.s64 	%p8, %rd122, 0;
	@%p8 bra 	$L__BB6_13;
	shl.b64 	%rd83, %rd120, 2;
	add.s64 	%rd84, %rd74, %rd83;
	add.s64 	%rd123, %rd2, %rd84;
$L__BB6_12:
	.pragma "nounroll";
	ld.global.f32 	%f89, [%rd123];
	add.f32 	%f277, %f277, %f89;
	add.s64 	%rd123, %rd123, 4;
	add.s64 	%rd122, %rd122, -1;
	setp.ne.s64 	%p9, %rd122, 0;
	@%p9 bra 	$L__BB6_12;
$L__BB6_13:
	setp.eq.s64 	%p10, %rd69, 0;
	cvt.rn.f32.u64 	%f14, %rd69;
	div.rn.f32 	%f15, %f277, %f14;
	mov.f32 	%f286, 0f00000000;
	@%p10 bra 	$L__BB6_26;
	and.b64  	%rd25, %rd69, 15;
	setp.lt.u64 	%p11, %rd69, 16;
	mov.f32 	%f286, 0f00000000;
	mov.b64 	%rd127, 0;
	@%p11 bra 	$L__BB6_17;
	and.b64  	%rd127, %rd69, -16;
	add.s64 	%rd87, %rd74, %rd2;
	add.s64 	%rd124, %rd87, 32;
	mov.f32 	%f286, 0f00000000;
	mov.u64 	%rd125, %rd127;
$L__BB6_16:
	.pragma "nounroll";
	ld.global.f32 	%f94, [%rd124+-32];
	sub.f32 	%f95, %f94, %f15;
	fma.rn.f32 	%f96, %f95, %f95, %f286;
	ld.global.f32 	%f97, [%rd124+-28];
	sub.f32 	%f98, %f97, %f15;
	fma.rn.f32 	%f99, %f98, %f98, %f96;
	ld.global.f32 	%f100, [%rd124+-24];
	sub.f32 	%f101, %f100, %f15;
	fma.rn.f32 	%f102, %f101, %f101, %f99;
	ld.global.f32 	%f103, [%rd124+-20];
	sub.f32 	%f104, %f103, %f15;
	fma.rn.f32 	%f105, %f104, %f104, %f102;
	ld.global.f32 	%f106, [%rd124+-16];
	sub.f32 	%f107, %f106, %f15;
	fma.rn.f32 	%f108, %f107, %f107, %f105;
	ld.global.f32 	%f109, [%rd124+-12];
	sub.f32 	%f110, %f109, %f15;
	fma.rn.f32 	%f111, %f110, %f110, %f108;
	ld.global.f32 	%f112, [%rd124+-8];
	sub.f32 	%f113, %f112, %f15;
	fma.rn.f32 	%f114, %f113, %f113, %f111;
	ld.global.f32 	%f115, [%rd124+-4];
	sub.f32 	%f116, %f115, %f15;
	fma.rn.f32 	%f117, %f116, %f116, %f114;
	ld.global.f32 	%f118, [%rd124];
	sub.f32 	%f119, %f118, %f15;
	fma.rn.f32 	%f120, %f119, %f119, %f117;
	ld.global.f32 	%f121, [%rd124+4];
	sub.f32 	%f122, %f121, %f15;
	fma.rn.f32 	%f123, %f122, %f122, %f120;
	ld.global.f32 	%f124, [%rd124+8];
	sub.f32 	%f125, %f124, %f15;
	fma.rn.f32 	%f126, %f125, %f125, %f123;
	ld.global.f32 	%f127, [%rd124+12];
	sub.f32 	%f128, %f127, %f15;
	fma.rn.f32 	%f129, %f128, %f128, %f126;
	ld.global.f32 	%f130, [%rd124+16];
	sub.f32 	%f131, %f130, %f15;
	fma.rn.f32 	%f132, %f131, %f131, %f129;
	ld.global.f32 	%f133, [%rd124+20];
	sub.f32 	%f134, %f133, %f15;
	fma.rn.f32 	%f135, %f134, %f134, %f132;
	ld.global.f32 	%f136, [%rd124+24];
	sub.f32 	%f137, %f136, %f15;
	fma.rn.f32 	%f138, %f137, %f137, %f135;
	ld.global.f32 	%f139, [%rd124+28];
	sub.f32 	%f140, %f139, %f15;
	fma.rn.f32 	%f286, %f140, %f140, %f138;
	add.s64 	%rd125, %rd125, -16;
	add.s64 	%rd124, %rd124, 64;
	setp.ne.s64 	%p12, %rd125, 0;
	@%p12 bra 	$L__BB6_16;
$L__BB6_17:
	setp.eq.s64 	%p13, %rd25, 0;
	@%p13 bra 	$L__BB6_26;
	and.b64  	%rd33, %rd69, 7;
	setp.lt.u64 	%p14, %rd25, 8;
	@%p14 bra 	$L__BB6_20;
	shl.b64 	%rd88, %rd127, 2;
	add.s64 	%rd89, %rd5, %rd88;
	ld.global.f32 	%f142, [%rd89];
	sub.f32 	%f143, %f142, %f15;
	fma.rn.f32 	%f144, %f143, %f143, %f286;
	ld.global.f32 	%f145, [%rd89+4];
	sub.f32 	%f146, %f145, %f15;
	fma.rn.f32 	%f147, %f146, %f146, %f144;
	ld.global.f32 	%f148, [%rd89+8];
	sub.f32 	%f149, %f148, %f15;
	fma.rn.f32 	%f150, %f149, %f149, %f147;
	ld.global.f32 	%f151, [%rd89+12];
	sub.f32 	%f152, %f151, %f15;
	fma.rn.f32 	%f153, %f152, %f152, %f150;
	ld.global.f32 	%f154, [%rd89+16];
	sub.f32 	%f155, %f154, %f15;
	fma.rn.f32 	%f156, %f155, %f155, %f153;
	ld.global.f32 	%f157, [%rd89+20];
	sub.f32 	%f158, %f157, %f15;
	fma.rn.f32 	%f159, %f158, %f158, %f156;
	ld.global.f32 	%f160, [%rd89+24];
	sub.f32 	%f161, %f160, %f15;
	fma.rn.f32 	%f162, %f161, %f161, %f159;
	ld.global.f32 	%f163, [%rd89+28];
	sub.f32 	%f164, %f163, %f15;
	fma.rn.f32 	%f286, %f164, %f164, %f162;
	add.s64 	%rd127, %rd127, 8;
$L__BB6_20:
	setp.eq.s64 	%p15, %rd33, 0;
	@%p15 bra 	$L__BB6_26;
	and.b64  	%rd129, %rd69, 3;
	setp.lt.u64 	%p16, %rd33, 4;
	@%p16 bra 	$L__BB6_23;
	shl.b64 	%rd90, %rd127, 2;
	add.s64 	%rd91, %rd5, %rd90;
	ld.global.f32 	%f166, [%rd91];
	sub.f32 	%f167, %f166, %f15;
	fma.rn.f32 	%f168, %f167, %f167, %f286;
	ld.global.f32 	%f169, [%rd91+4];
	sub.f32 	%f170, %f169, %f15;
	fma.rn.f32 	%f171, %f170, %f170, %f168;
	ld.global.f32 	%f172, [%rd91+8];
	sub.f32 	%f173, %f172, %f15;
	fma.rn.f32 	%f174, %f173, %f173, %f171;
	ld.global.f32 	%f175, [%rd91+12];
	sub.f32 	%f176, %f175, %f15;
	fma.rn.f32 	%f286, %f176, %f176, %f174;
	add.s64 	%rd127, %rd127, 4;
$L__BB6_23:
	setp.eq.s64 	%p17, %rd129, 0;
	@%p17 bra 	$L__BB6_26;
	shl.b64 	%rd93, %rd127, 2;
	add.s64 	%rd94, %rd74, %rd93;
	add.s64 	%rd130, %rd2, %rd94;
$L__BB6_25:
	.pragma "nounroll";
	ld.global.f32 	%f177, [%rd130];
	sub.f32 	%f178, %f177, %f15;
	fma.rn.f32 	%f286, %f178, %f178, %f286;
	add.s64 	%rd130, %rd130, 4;
	add.s64 	%rd129, %rd129, -1;
	setp.ne.s64 	%p18, %rd129, 0;
	@%p18 bra 	$L__BB6_25;
$L__BB6_26:
	setp.eq.s64 	%p19, %rd69, 0;
	cvta.to.global.u64 	%rd95, %rd70;
	shl.b64 	%rd96, %rd3, 2;
	add.s64 	%rd97, %rd95, %rd96;
	st.global.f32 	[%rd97], %f286;
	div.rn.f32 	%f179, %f14, %f286;
	sqrt.rn.f32 	%f180, %f179;
	cvta.to.global.u64 	%rd98, %rd71;
	ld.global.f32 	%f181, [%rd98];
	mul.f32 	%f29, %f180, %f181;
	@%p19 bra 	$L__BB6_39;
	and.b64  	%rd44, %rd69, 15;
	setp.lt.u64 	%p20, %rd69, 16;
	mov.b64 	%rd135, 0;
	@%p20 bra 	$L__BB6_30;
	and.b64  	%rd135, %rd69, -16;
	add.s64 	%rd101, %rd74, 32;
	add.s64 	%rd132, %rd2, %rd101;
	add.s64 	%rd131, %rd1, %rd101;
	mov.u64 	%rd133, %rd135;
$L__BB6_29:
	.pragma "nounroll";
	ld.global.f32 	%f182, [%rd132+-32];
	sub.f32 	%f183, %f182, %f15;
	mul.f32 	%f184, %f29, %f183;
	st.global.f32 	[%rd131+-32], %f184;
	ld.global.f32 	%f185, [%rd132+-28];
	sub.f32 	%f186, %f185, %f15;
	mul.f32 	%f187, %f29, %f186;
	st.global.f32 	[%rd131+-28], %f187;
	ld.global.f32 	%f188, [%rd132+-24];
	sub.f32 	%f189, %f188, %f15;
	mul.f32 	%f190, %f29, %f189;
	st.global.f32 	[%rd131+-24], %f190;
	ld.global.f32 	%f191, [%rd132+-20];
	sub.f32 	%f192, %f191, %f15;
	mul.f32 	%f193, %f29, %f192;
	st.global.f32 	[%rd131+-20], %f193;
	ld.global.f32 	%f194, [%rd132+-16];
	sub.f32 	%f195, %f194, %f15;
	mul.f32 	%f196, %f29, %f195;
	st.global.f32 	[%rd131+-16], %f196;
	ld.global.f32 	%f197, [%rd132+-12];
	sub.f32 	%f198, %f197, %f15;
	mul.f32 	%f199, %f29, %f198;
	st.global.f32 	[%rd131+-12], %f199;
	ld.global.f32 	%f200, [%rd132+-8];
	sub.f32 	%f201, %f200, %f15;
	mul.f32 	%f202, %f29, %f201;
	st.global.f32 	[%rd131+-8], %f202;
	ld.global.f32 	%f203, [%rd132+-4];
	sub.f32 	%f204, %f203, %f15;
	mul.f32 	%f205, %f29, %f204;
	st.global.f32 	[%rd131+-4], %f205;
	ld.global.f32 	%f206, [%rd132];
	sub.f32 	%f207, %f206, %f15;
	mul.f32 	%f208, %f29, %f207;
	st.global.f32 	[%rd131], %f208;
	ld.global.f32 	%f209, [%rd132+4];
	sub.f32 	%f210, %f209, %f15;
	mul.f32 	%f211, %f29, %f210;
	st.global.f32 	[%rd131+4], %f211;
	ld.global.f32 	%f212, [%rd132+8];
	sub.f32 	%f213, %f212, %f15;
	mul.f32 	%f214, %f29, %f213;
	st.global.f32 	[%rd131+8], %f214;
	ld.global.f32 	%f215, [%rd132+12];
	sub.f32 	%f216, %f215, %f15;
	mul.f32 	%f217, %f29, %f216;
	st.global.f32 	[%rd131+12], %f217;
	ld.global.f32 	%f218, [%rd132+16];
	sub.f32 	%f219, %f218, %f15;
	mul.f32 	%f220, %f29, %f219;
	st.global.f32 	[%rd131+16], %f220;
	ld.global.f32 	%f221, [%rd132+20];
	sub.f32 	%f222, %f221, %f15;
	mul.f32 	%f223, %f29, %f222;
	st.global.f32 	[%rd131+20], %f223;
	ld.global.f32 	%f224, [%rd132+24];
	sub.f32 	%f225, %f224, %f15;
	mul.f32 	%f226, %f29, %f225;
	st.global.f32 	[%rd131+24], %f226;
	ld.global.f32 	%f227, [%rd132+28];
	sub.f32 	%f228, %f227, %f15;
	mul.f32 	%f229, %f29, %f228;
	st.global.f32 	[%rd131+28], %f229;
	add.s64 	%rd133, %rd133, -16;
	add.s64 	%rd132, %rd132, 64;
	add.s64 	%rd131, %rd131, 64;
	setp.ne.s64 	%p21, %rd133, 0;
	@%p21 bra 	$L__BB6_29;
$L__BB6_30:
	setp.eq.s64 	%p22, %rd44, 0;
	@%p22 bra 	$L__BB6_39;
	and.b64  	%rd55, %rd69, 7;
	setp.lt.u64 	%p23, %rd44, 8;
	@%p23 bra 	$L__BB6_33;
	shl.b64 	%rd102, %rd135, 2;
	add.s64 	%rd103, %rd5, %rd102;
	ld.global.f32 	%f230, [%rd103];
	sub.f32 	%f231, %f230, %f15;
	mul.f32 	%f232, %f29, %f231;
	add.s64 	%rd104, %rd135, %rd4;
	shl.b64 	%rd105, %rd104, 2;
	add.s64 	%rd106, %rd1, %rd105;
	st.global.f32 	[%rd106], %f232;
	ld.global.f32 	%f233, [%rd103+4];
	sub.f32 	%f234, %f233, %f15;
	mul.f32 	%f235, %f29, %f234;
	st.global.f32 	[%rd106+4], %f235;
	ld.global.f32 	%f236, [%rd103+8];
	sub.f32 	%f237, %f236, %f15;
	mul.f32 	%f238, %f29, %f237;
	st.global.f32 	[%rd106+8], %f238;
	ld.global.f32 	%f239, [%rd103+12];
	sub.f32 	%f240, %f239, %f15;
	mul.f32 	%f241, %f29, %f240;
	st.global.f32 	[%rd106+12], %f241;
	ld.global.f32 	%f242, [%rd103+16];
	sub.f32 	%f243, %f242, %f15;
	mul.f32 	%f244, %f29, %f243;
	st.global.f32 	[%rd106+16], %f244;
	ld.global.f32 	%f245, [%rd103+20];
	sub.f32 	%f246, %f245, %f15;
	mul.f32 	%f247, %f29, %f246;
	st.global.f32 	[%rd106+20], %f247;
	ld.global.f32 	%f248, [%rd103+24];
	sub.f32 	%f249, %f248, %f15;
	mul.f32 	%f250, %f29, %f249;
	st.global.f32 	[%rd106+24], %f250;
	ld.global.f32 	%f251, [%rd103+28];
	sub.f32 	%f252, %f251, %f15;
	mul.f32 	%f253, %f29, %f252;
	st.global.f32 	[%rd106+28], %f253;
	add.s64 	%rd135, %rd135, 8;
$L__BB6_33:
	setp.eq.s64 	%p24, %rd55, 0;
	@%p24 bra 	$L__BB6_39;
	and.b64  	%rd137, %rd69, 3;
	setp.lt.u64 	%p25, %rd55, 4;
	@%p25 bra 	$L__BB6_36;
	shl.b64 	%rd107, %rd135, 2;
	add.s64 	%rd108, %rd5, %rd107;
	ld.global.f32 	%f254, [%rd108];
	sub.f32 	%f255, %f254, %f15;
	mul.f32 	%f256, %f29, %f255;
	add.s64 	%rd109, %rd135, %rd4;
	shl.b64 	%rd110, %rd109, 2;
	add.s64 	%rd111, %rd1, %rd110;
	st.global.f32 	[%rd111], %f256;
	ld.global.f32 	%f257, [%rd108+4];
	sub.f32 	%f258, %f257, %f15;
	mul.f32 	%f259, %f29, %f258;
	st.global.f32 	[%rd111+4], %f259;
	ld.global.f32 	%f260, [%rd108+8];
	sub.f32 	%f261, %f260, %f15;
	mul.f32 	%f262, %f29, %f261;
	st.global.f32 	[%rd111+8], %f262;
	ld.global.f32 	%f263, [%rd108+12];
	sub.f32 	%f264, %f263, %f15;
	mul.f32 	%f265, %f29, %f264;
	st.global.f32 	[%rd111+12], %f265;
	add.s64 	%rd135, %rd135, 4;
$L__BB6_36:
	setp.eq.s64 	%p26, %rd137, 0;
	@%p26 bra 	$L__BB6_39;
	add.s64 	%rd112, %rd135, %rd4;
	shl.b64 	%rd113, %rd112, 2;
	add.s64 	%rd139, %rd1, %rd113;
	shl.b64 	%rd115, %rd135, 2;
	add.s64 	%rd116, %rd74, %rd115;
	add.s64 	%rd138, %rd2, %rd116;
$L__BB6_38:
	.pragma "nounroll";
	ld.global.f32 	%f266, [%rd138];
	sub.f32 	%f267, %f266, %f15;
	mul.f32 	%f268, %f29, %f267;
	st.global.f32 	[%rd139], %f268;
	add.s64 	%rd139, %rd139, 4;
	add.s64 	%rd138, %rd138, 4;
	add.s64 	%rd137, %rd137, -1;
	setp.ne.s64 	%p27, %rd137, 0;
	@%p27 bra 	$L__BB6_38;
$L__BB6_39:
	ret;

}
	// .globl	_ZN6neubee5dlnb1EmmPfS0_S0_S0_S0_
.visible .entry _ZN6neubee5dlnb1EmmPfS0_S0_S0_S0_(
	.param .u64 _ZN6neubee5dlnb1EmmPfS0_S0_S0_S0__param_0,
	.param .u64 _ZN6neubee5dlnb1EmmPfS0_S0_S0_S0__param_1,
	.param .u64 .ptr .align 1 _ZN6neubee5dlnb1EmmPfS0_S0_S0_S0__param_2,
	.param .u64 .ptr .align 1 _ZN6neubee5dlnb1EmmPfS0_S0_S0_S0__param_3,
	.param .u64 .ptr .align 1 _ZN6neubee5dlnb1EmmPfS0_S0_S0_S0__param_4,
	.param .u64 .ptr .align 1 _ZN6neubee5dlnb1EmmPfS0_S0_S0_S0__param_5,
	.param .u64 .ptr .align 1 _ZN6neubee5dlnb1EmmPfS0_S0_S0_S0__param_6
)
{
	.reg .pred 	%p<28>;
	.reg .b32 	%r<5>;
	.reg .b32 	%f<291>;
	.reg .b64 	%rd<145>;

	ld.param.u64 	%rd71, [_ZN6neubee5dlnb1EmmPfS0_S0_S0_S0__param_0];
	ld.param.u64 	%rd72, [_ZN6neubee5dlnb1EmmPfS0_S0_S0_S0__param_2];
	ld.param.u64 	%rd73, [_ZN6neubee5dlnb1EmmPfS0_S0_S0_S0__param_3];
	ld.param.u64 	%rd74, [_ZN6neubee5dlnb1EmmPfS0_S0_S0_S0__param_4];
	ld.param.u64 	%rd75, [_ZN6neubee5dlnb1EmmPfS0_S0_S0_S0__param_5];
	ld.param.u64 	%rd76, [_ZN6neubee5dlnb1EmmPfS0_S0_S0_S0__param_6];
	cvta.to.global.u64 	%rd1, %rd73;
	cvta.to.global.u64 	%rd2, %rd72;
	cvta.to.global.u64 	%rd3, %rd74;
	cvta.to.global.u64 	%rd77, %rd76;
	cvta.to.global.u64 	%rd78, %rd75;
	mov.u32 	%r1, %ctaid.x;
	mov.u32 	%r2, %ntid.x;
	mov.u32 	%r3, %tid.x;
	mad.lo.s32 	%r4, %r1, %r2, %r3;
	cvt.u64.u32 	%rd79, %r4;
	mul.lo.s64 	%rd4, %rd71, %rd79;
	shl.b64 	%rd80, %rd4, 2;
	add.s64 	%rd5, %rd2, %rd80;
	add.s64 	%rd6, %rd1, %rd80;
	cvt.rn.f32.u64 	%f1, %rd71;
	mul.wide.u32 	%rd81, %r4, 4;
	add.s64 	%rd82, %rd78, %rd81;
	ld.global.f32 	%f2, [%rd82];
	div.rn.f32 	%f33, %f1, %f2;
	sqrt.rn.f32 	%f34, %f33;
	ld.global.f32 	%f35, [%rd77];
	mul.f32 	%f3, %f34, %f35;
	setp.eq.s64 	%p1, %rd71, 0;
	mov.f32 	%f282, 0f00000000;
	@%p1 bra 	$L__BB7_13;
	and.b64  	%rd7, %rd71, 15;
	setp.lt.u64 	%p2, %rd71, 16;
	mov.f32 	%f282, 0f00000000;
	mov.b64 	%rd126, 0;
	@%p2 bra 	$L__BB7_4;
	and.b64  	%rd126, %rd71, -16;
	add.s64 	%rd85, %rd80, 32;
	add.s64 	%rd123, %rd1, %rd85;
	add.s64 	%rd122, %rd2, %rd85;
	mov.f32 	%f282, 0f00000000;
	mov.u64 	%rd124, %rd126;
$L__BB7_3:
	.pragma "nounroll";
	ld.global.f32 	%f39, [%rd123+-32];
	ld.global.f32 	%f40, [%rd122+-32];
	fma.rn.f32 	%f41, %f39, %f40, %f282;
	ld.global.f32 	%f42, [%rd123+-28];
	ld.global.f32 	%f43, [%rd122+-28];
	fma.rn.f32 	%f44, %f42, %f43, %f41;
	ld.global.f32 	%f45, [%rd123+-24];
	ld.global.f32 	%f46, [%rd122+-24];
	fma.rn.f32 	%f47, %f45, %f46, %f44;
	ld.global.f32 	%f48, [%rd123+-20];
	ld.global.f32 	%f49, [%rd122+-20];
	fma.rn.f32 	%f50, %f48, %f49, %f47;
	ld.global.f32 	%f51, [%rd123+-16];
	ld.global.f32 	%f52, [%rd122+-16];
	fma.rn.f32 	%f53, %f51, %f52, %f50;
	ld.global.f32 	%f54, [%rd123+-12];
	ld.global.f32 	%f55, [%rd122+-12];
	fma.rn.f32 	%f56, %f54, %f55, %f53;
	ld.global.f32 	%f57, [%rd123+-8];
	ld.global.f32 	%f58, [%rd122+-8];
	fma.rn.f32 	%f59, %f57, %f58, %f56;
	ld.global.f32 	%f60, [%rd123+-4];
	ld.global.f32 	%f61, [%rd122+-4];
	fma.rn.f32 	%f62, %f60, %f61, %f59;
	ld.global.f32 	%f63, [%rd123];
	ld.global.f32 	%f64, [%rd122];
	fma.rn.f32 	%f65, %f63, %f64, %f62;
	ld.global.f32 	%f66, [%rd123+4];
	ld.global.f32 	%f67, [%rd122+4];
	fma.rn.f32 	%f68, %f66, %f67, %f65;
	ld.global.f32 	%f69, [%rd123+8];
	ld.global.f32 	%f70, [%rd122+8];
	fma.rn.f32 	%f71, %f69, %f70, %f68;
	ld.global.f32 	%f72, [%rd123+12];
	ld.global.f32 	%f73, [%rd122+12];
	fma.rn.f32 	%f74, %f72, %f73, %f71;
	ld.global.f32 	%f75, [%rd123+16];
	ld.global.f32 	%f76, [%rd122+16];
	fma.rn.f32 	%f77, %f75, %f76, %f74;
	ld.global.f32 	%f78, [%rd123+20];
	ld.global.f32 	%f79, [%rd122+20];
	fma.rn.f32 	%f80, %f78, %f79, %f77;
	ld.global.f32 	%f81, [%rd123+24];
	ld.global.f32 	%f82, [%rd122+24];
	fma.rn.f32 	%f83, %f81, %f82, %f80;
	ld.global.f32 	%f84, [%rd123+28];
	ld.global.f32 	%f85, [%rd122+28];
	fma.rn.f32 	%f282, %f84, %f85, %f83;
	add.s64 	%rd124, %rd124, -16;
	add.s64 	%rd123, %rd123, 64;
	add.s64 	%rd122, %rd122, 64;
	setp.ne.s64 	%p3, %rd124, 0;
	@%p3 bra 	$L__BB7_3;
$L__BB7_4:
	setp.eq.s64 	%p4, %rd7, 0;
	@%p4 bra 	$L__BB7_13;
	and.b64  	%rd18, %rd71, 7;
	setp.lt.u64 	%p5, %rd7, 8;
	@%p5 bra 	$L__BB7_7;
	shl.b64 	%rd86, %rd126, 2;
	add.s64 	%rd87, %rd6, %rd86;
	ld.global.f32 	%f87, [%rd87];
	add.s64 	%rd88, %rd5, %rd86;
	ld.global.f32 	%f88, [%rd88];
	fma.rn.f32 	%f89, %f87, %f88, %f282;
	ld.global.f32 	%f90, [%rd87+4];
	ld.global.f32 	%f91, [%rd88+4];
	fma.rn.f32 	%f92, %f90, %f91, %f89;
	ld.global.f32 	%f93, [%rd87+8];
	ld.global.f32 	%f94, [%rd88+8];
	fma.rn.f32 	%f95, %f93, %f94, %f92;
	ld.global.f32 	%f96, [%rd87+12];
	ld.global.f32 	%f97, [%rd88+12];
	fma.rn.f32 	%f98, %f96, %f97, %f95;
	ld.global.f32 	%f99, [%rd87+16];
	ld.global.f32 	%f100, [%rd88+16];
	fma.rn.f32 	%f101, %f99, %f100, %f98;
	ld.global.f32 	%f102, [%rd87+20];
	ld.global.f32 	%f103, [%rd88+20];
	fma.rn.f32 	%f104, %f102, %f103, %f101;
	ld.global.f32 	%f105, [%rd87+24];
	ld.global.f32 	%f106, [%rd88+24];
	fma.rn.f32 	%f107, %f105, %f106, %f104;
	ld.global.f32 	%f108, [%rd87+28];
	ld.global.f32 	%f109, [%rd88+28];
	fma.rn.f32 	%f282, %f108, %f109, %f107;
	add.s64 	%rd126, %rd126, 8;
$L__BB7_7:
	setp.eq.s64 	%p6, %rd18, 0;
	@%p6 bra 	$L__BB7_13;
	and.b64  	%rd128, %rd71, 3;
	setp.lt.u64 	%p7, %rd18, 4;
	@%p7 bra 	$L__BB7_10;
	shl.b64 	%rd89, %rd126, 2;
	add.s64 	%rd90, %rd6, %rd89;
	ld.global.f32 	%f111, [%rd90];
	add.s64 	%rd91, %rd5, %rd89;
	ld.global.f32 	%f112, [%rd91];
	fma.rn.f32 	%f113, %f111, %f112, %f282;
	ld.global.f32 	%f114, [%rd90+4];
	ld.global.f32 	%f115, [%rd91+4];
	fma.rn.f32 	%f116, %f114, %f115, %f113;
	ld.global.f32 	%f117, [%rd90+8];
	ld.global.f32 	%f118, [%rd91+8];
	fma.rn.f32 	%f119, %f117, %f118, %f116;
	ld.global.f32 	%f120, [%rd90+12];
	ld.global.f32 	%f121, [%rd91+12];
	fma.rn.f32 	%f282, %f120, %f121, %f119;
	add.s64 	%rd126, %rd126, 4;
$L__BB7_10:
	setp.eq.s64 	%p8, %rd128, 0;
	@%p8 bra 	$L__BB7_13;
	shl.b64 	%rd93, %rd126, 2;
	add.s64 	%rd94, %rd80, %rd93;
	add.s64 	%rd130, %rd2, %rd94;
	add.s64 	%rd129, %rd1, %rd94;
$L__BB7_12:
	.pragma "nounroll";
	ld.global.f32 	%f122, [%rd129];
	ld.global.f32 	%f123, [%rd130];
	fma.rn.f32 	%f282, %f122, %f123, %f282;
	add.s64 	%rd130, %rd130, 4;
	add.s64 	%rd129, %rd129, 4;
	add.s64 	%rd128, %rd128, -1;
	setp.ne.s64 	%p9, %rd128, 0;
	@%p9 bra 	$L__BB7_12;
$L__BB7_13:
	add.s64 	%rd32, %rd3, %rd80;
	setp.eq.s64 	%p10, %rd71, 0;
	div.rn.f32 	%f17, %f282, %f2;
	mov.f32 	%f290, 0f00000000;
	@%p10 bra 	$L__BB7_25;
	div.rn.f32 	%f18, %f17, %f3;
	and.b64  	%rd33, %rd71, 7;
	setp.lt.u64 	%p11, %rd71, 8;
	mov.f32 	%f290, 0f00000000;
	mov.b64 	%rd136, 0;
	@%p11 bra 	$L__BB7_17;
	and.b64  	%rd136, %rd71, -8;
	add.s64 	%rd98, %rd80, 16;
	add.s64 	%rd133, %rd2, %rd98;
	add.s64 	%rd132, %rd1, %rd98;
	add.s64 	%rd131, %rd3, %rd98;
	mov.f32 	%f290, 0f00000000;
	mov.u64 	%rd134, %rd136;
$L__BB7_16:
	.pragma "nounroll";
	ld.global.f32 	%f128, [%rd133+-16];
	mul.f32 	%f129, %f3, %f128;
	ld.global.f32 	%f130, [%rd132+-16];
	mul.f32 	%f131, %f18, %f130;
	sub.f32 	%f132, %f129, %f131;
	st.global.f32 	[%rd131+-16], %f132;
	add.f32 	%f133, %f290, %f132;
	ld.global.f32 	%f134, [%rd133+-12];
	mul.f32 	%f135, %f3, %f134;
	ld.global.f32 	%f136, [%rd132+-12];
	mul.f32 	%f137, %f18, %f136;
	sub.f32 	%f138, %f135, %f137;
	st.global.f32 	[%rd131+-12], %f138;
	add.f32 	%f139, %f133, %f138;
	ld.global.f32 	%f140, [%rd133+-8];
	mul.f32 	%f141, %f3, %f140;
	ld.global.f32 	%f142, [%rd132+-8];
	mul.f32 	%f143, %f18, %f142;
	sub.f32 	%f144, %f141, %f143;
	st.global.f32 	[%rd131+-8], %f144;
	add.f32 	%f145, %f139, %f144;
	ld.global.f32 	%f146, [%rd133+-4];
	mul.f32 	%f147, %f3, %f146;
	ld.global.f32 	%f148, [%rd132+-4];
	mul.f32 	%f149, %f18, %f148;
	sub.f32 	%f150, %f147, %f149;
	st.global.f32 	[%rd131+-4], %f150;
	add.f32 	%f151, %f145, %f150;
	ld.global.f32 	%f152, [%rd133];
	mul.f32 	%f153, %f3, %f152;
	ld.global.f32 	%f154, [%rd132];
	mul.f32 	%f155, %f18, %f154;
	sub.f32 	%f156, %f153, %f155;
	st.global.f32 	[%rd131], %f156;
	add.f32 	%f157, %f151, %f156;
	ld.global.f32 	%f158, [%rd133+4];
	mul.f32 	%f159, %f3, %f158;
	ld.global.f32 	%f160, [%rd132+4];
	mul.f32 	%f161, %f18, %f160;
	sub.f32 	%f162, %f159, %f161;
	st.global.f32 	[%rd131+4], %f162;
	add.f32 	%f163, %f157, %f162;
	ld.global.f32 	%f164, [%rd133+8];
	mul.f32 	%f165, %f3, %f164;
	ld.global.f32 	%f166, [%rd132+8];
	mul.f32 	%f167, %f18, %f166;
	sub.f32 	%f168, %f165, %f167;
	st.global.f32 	[%rd131+8], %f168;
	add.f32 	%f169, %f163, %f168;
	ld.global.f32 	%f170, [%rd133+12];
	mul.f32 	%f171, %f3, %f170;
	ld.global.f32 	%f172, [%rd132+12];
	mul.f32 	%f173, %f18, %f172;
	sub.f32 	%f174, %f171, %f173;
	st.global.f32 	[%rd131+12], %f174;
	add.f32 	%f290, %f169, %f174;
	add.s64 	%rd134, %rd134, -8;
	add.s64 	%rd133, %rd133, 32;
	add.s64 	%rd132, %rd132, 32;
	add.s64 	%rd131, %rd131, 32;
	setp.ne.s64 	%p12, %rd134, 0;
	@%p12 bra 	$L__BB7_16;
$L__BB7_17:
	setp.eq.s64 	%p13, %rd33, 0;
	@%p13 bra 	$L__BB7_25;
	and.b64  	%rd47, %rd71, 3;
	setp.lt.u64 	%p14, %rd33, 4;
	@%p14 bra 	$L__BB7_20;
	shl.b64 	%rd99, %rd136, 2;
	add.s64 	%rd100, %rd5, %rd99;
	ld.global.f32 	%f176, [%rd100];
	mul.f32 	%f177, %f3, %f176;
	add.s64 	%rd101, %rd6, %rd99;
	ld.global.f32 	%f178, [%rd101];
	mul.f32 	%f179, %f18, %f178;
	sub.f32 	%f180, %f177, %f179;
	add.s64 	%rd102, %rd32, %rd99;
	st.global.f32 	[%rd102], %f180;
	add.f32 	%f181, %f290, %f180;
	ld.global.f32 	%f182, [%rd100+4];
	mul.f32 	%f183, %f3, %f182;
	ld.global.f32 	%f184, [%rd101+4];
	mul.f32 	%f185, %f18, %f184;
	sub.f32 	%f186, %f183, %f185;
	st.global.f32 	[%rd102+4], %f186;
	add.f32 	%f187, %f181, %f186;
	ld.global.f32 	%f188, [%rd100+8];
	mul.f32 	%f189, %f3, %f188;
	ld.global.f32 	%f190, [%rd101+8];
	mul.f32 	%f191, %f18, %f190;
	sub.f32 	%f192, %f189, %f191;
	st.global.f32 	[%rd102+8], %f192;
	add.f32 	%f193, %f187, %f192;
	ld.global.f32 	%f194, [%rd100+12];
	mul.f32 	%f195, %f3, %f194;
	ld.global.f32 	%f196, [%rd101+12];
	mul.f32 	%f197, %f18, %f196;
	sub.f32 	%f198, %f195, %f197;
	st.global.f32 	[%rd102+12], %f198;
	add.f32 	%f290, %f193, %f198;
	add.s64 	%rd136, %rd136, 4;
$L__BB7_20:
	setp.eq.s64 	%p15, %rd47, 0;
	@%p15 bra 	$L__BB7_25;
	setp.eq.s64 	%p16, %rd47, 1;
	@%p16 bra 	$L__BB7_23;
	shl.b64 	%rd103, %rd136, 2;
	add.s64 	%rd104, %rd5, %rd103;
	ld.global.f32 	%f200, [%rd104];
	mul.f32 	%f201, %f3, %f200;
	add.s64 	%rd105, %rd6, %rd103;
	ld.global.f32 	%f202, [%rd105];
	mul.f32 	%f203, %f18, %f202;
	sub.f32 	%f204, %f201, %f203;
	add.s64 	%rd106, %rd32, %rd103;
	st.global.f32 	[%rd106], %f204;
	add.f32 	%f205, %f290, %f204;
	ld.global.f32 	%f206, [%rd104+4];
	mul.f32 	%f207, %f3, %f206;
	ld.global.f32 	%f208, [%rd105+4];
	mul.f32 	%f209, %f18, %f208;
	sub.f32 	%f210, %f207, %f209;
	st.global.f32 	[%rd106+4], %f210;
	add.f32 	%f290, %f205, %f210;
	add.s64 	%rd136, %rd136, 2;
$L__BB7_23:
	and.b64  	%rd107, %rd71, 1;
	setp.eq.b64 	%p17, %rd107, 1;
	not.pred 	%p18, %p17;
	@%p18 bra 	$L__BB7_25;
	shl.b64 	%rd108, %rd136, 2;
	add.s64 	%rd109, %rd5, %rd108;
	ld.global.f32 	%f211, [%rd109];
	mul.f32 	%f212, %f3, %f211;
	add.s64 	%rd110, %rd6, %rd108;
	ld.global.f32 	%f213, [%rd110];
	mul.f32 	%f214, %f18, %f213;
	sub.f32 	%f215, %f212, %f214;
	add.s64 	%rd111, %rd32, %rd108;
	st.global.f32 	[%rd111], %f215;
	add.f32 	%f290, %f290, %f215;
$L__BB7_25:
	setp.eq.s64 	%p19, %rd71, 0;
	div.rn.f32 	%f31, %f290, %f1;
	@%p19 bra 	$L__BB7_38;
	and.b64  	%rd52, %rd71, 15;
	setp.lt.u64 	%p20, %rd71, 16;
	mov.b64 	%rd141, 0;
	@%p20 bra 	$L__BB7_29;
	and.b64  	%rd141, %rd71, -16;
	add.s64 	%rd114, %rd80, %rd3;
	add.s64 	%rd138, %rd114, 32;
	mov.u64 	%rd139, %rd141;
$L__BB7_28:
	.pragma "nounroll";
	ld.global.f32 	%f216, [%rd138+-32];
	sub.f32 	%f217, %f216, %f31;
	st.global.f32 	[%rd138+-32], %f217;
	ld.global.f32 	%f218, [%rd138+-28];
	sub.f32 	%f219, %f218, %f31;
	st.global.f32 	[%rd138+-28], %f219;
	ld.global.f32 	%f220, [%rd138+-24];
	sub.f32 	%f221, %f220, %f31;
	st.global.f32 	[%rd138+-24], %f221;
	ld.global.f32 	%f222, [%rd138+-20];
	sub.f32 	%f223, %f222, %f31;
	st.global.f32 	[%rd138+-20], %f223;
	ld.global.f32 	%f224, [%rd138+-16];
	sub.f32 	%f225, %f224, %f31;
	st.global.f32 	[%rd138+-16], %f225;
	ld.global.f32 	%f226, [%rd138+-12];
	sub.f32 	%f227, %f226, %f31;
	st.global.f32 	[%rd138+-12], %f227;
	ld.global.f32 	%f228, [%rd138+-8];
	sub.f32 	%f229, %f228, %f31;
	st.global.f32 	[%rd138+-8], %f229;
	ld.global.f32 	%f230, [%rd138+-4];
	sub.f32 	%f231, %f230, %f31;
	st.global.f32 	[%rd138+-4], %f231;
	ld.global.f32 	%f232, [%rd138];
	sub.f32 	%f233, %f232, %f31;
	st.global.f32 	[%rd138], %f233;
	ld.global.f32 	%f234, [%rd138+4];
	sub.f32 	%f235, %f234, %f31;
	st.global.f32 	[%rd138+4], %f235;
	ld.global.f32 	%f236, [%rd138+8];
	sub.f32 	%f237, %f236, %f31;
	st.global.f32 	[%rd138+8], %f237;
	ld.global.f32 	%f238, [%rd138+12];
	sub.f32 	%f239, %f238, %f31;
	st.global.f32 	[%rd138+12], %f239;
	ld.global.f32 	%f240, [%rd138+16];
	sub.f32 	%f241, %f240, %f31;
	st.global.f32 	[%rd138+16], %f241;
	ld.global.f32 	%f242, [%rd138+20];
	sub.f32 	%f243, %f242, %f31;
	st.global.f32 	[%rd138+20], %f243;
	ld.global.f32 	%f244, [%rd138+24];
	sub.f32 	%f245, %f244, %f31;
	st.global.f32 	[%rd138+24], %f245;
	ld.global.f32 	%f246, [%rd138+28];
	sub.f32 	%f247, %f246, %f31;
	st.global.f32 	[%rd138+28], %f247;
	add.s64 	%rd139, %rd139, -16;
	add.s64 	%rd138, %rd138, 64;
	setp.ne.s64 	%p21, %rd139, 0;
	@%p21 bra 	$L__BB7_28;
$L__BB7_29:
	setp.eq.s64 	%p22, %rd52, 0;
	@%p22 bra 	$L__BB7_38;
	and.b64  	%rd60, %rd71, 7;
	setp.lt.u64 	%p23, %rd52, 8;
	@%p23 bra 	$L__BB7_32;
	shl.b64 	%rd115, %rd141, 2;
	add.s64 	%rd116, %rd32, %rd115;
	ld.global.f32 	%f248, [%rd116];
	sub.f32 	%f249, %f248, %f31;
	st.global.f32 	[%rd116], %f249;
	ld.global.f32 	%f250, [%rd116+4];
	sub.f32 	%f251, %f250, %f31;
	st.global.f32 	[%rd116+4], %f251;
	ld.global.f32 	%f252, [%rd116+8];
	sub.f32 	%f253, %f252, %f31;
	st.global.f32 	[%rd116+8], %f253;
	ld.global.f32 	%f254, [%rd116+12];
	sub.f32 	%f255, %f254, %f31;
	st.global.f32 	[%rd116+12], %f255;
	ld.global.f32 	%f256, [%rd116+16];
	sub.f32 	%f257, %f256, %f31;
	st.global.f32 	[%rd116+16], %f257;
	ld.global.f32 	%f258, [%rd116+20];
	sub.f32 	%f259, %f258, %f31;
	st.global.f32 	[%rd116+20], %f259;
	ld.global.f32 	%f260, [%rd116+24];
	sub.f32 	%f261, %f260, %f31;
	st.global.f32 	[%rd116+24], %f261;
	ld.global.f32 	%f262, [%rd116+28];
	sub.f32 	%f263, %f262, %f31;
	st.global.f32 	[%rd116+28], %f263;
	add.s64 	%rd141, %rd141, 8;
$L__BB7_32:
	setp.eq.s64 	%p24, %rd60, 0;
	@%p24 bra 	$L__BB7_38;
	and.b64  	%rd143, %rd71, 3;
	setp.lt.u64 	%p25, %rd60, 4;
	@%p25 bra 	$L__BB7_35;
	shl.b64 	%rd117, %rd141, 2;
	add.s64 	%rd118, %rd32, %rd117;
	ld.global.f32 	%f264, [%rd118];
	sub.f32 	%f265, %f264, %f31;
	st.global.f32 	[%rd118], %f265;
	ld.global.f32 	%f266, [%rd118+4];
	sub.f32 	%f267, %f266, %f31;
	st.global.f32 	[%rd118+4], %f267;
	ld.global.f32 	%f268, [%rd118+8];
	sub.f32 	%f269, %f268, %f31;
	st.global.f32 	[%rd118+8], %f269;
	ld.global.f32 	%f270, [%rd118+12];
	sub.f32 	%f271, %f270, %f31;
	st.global.f32 	[%rd118+12], %f271;
	add.s64 	%rd141, %rd141, 4;
$L__BB7_35:
	setp.eq.s64 	%p26, %rd143, 0;
	@%p26 bra 	$L__BB7_38;
	shl.b64 	%rd120, %rd141, 2;
	add.s64 	%rd121, %rd80, %rd120;
	add.s64 	%rd144, %rd3, %rd121;
$L__BB7_37:
	.pragma "nounroll";
	ld.global.f32 	%f272, [%rd144];
	sub.f32 	%f273, %f272, %f31;
	st.global.f32 	[%rd144], %f273;
	add.s64 	%rd144, %rd144, 4;
	add.s64 	%rd143, %rd143, -1;
	setp.ne.s64 	%p27, %rd143, 0;
	@%p27 bra 	$L__BB7_37;
$L__BB7_38:
	ret;

}
	// .globl	_ZN6neubee5dcsmfEmmPfS0_
.visible .entry _ZN6neubee5dcsmfEmmPfS0_(
	.param .u64 _ZN6neubee5dcsmfEmmPfS0__param_0,
	.param .u64 _ZN6neubee5dcsmfEmmPfS0__param_1,
	.param .u64 .ptr .align 1 _ZN6neubee5dcsmfEmmPfS0__param_2,
	.param .u64 .ptr .align 1 _ZN6neubee5dcsmfEmmPfS0__param_3
)
{
	.reg .pred 	%p<15>;
	.reg .b32 	%r<22>;
	.reg .b32 	%f<80>;
	.reg .b64 	%rd<93>;

	ld.param.u64 	%rd50, [_ZN6neubee5dcsmfEmmPfS0__param_0];
	ld.param.u64 	%rd51, [_ZN6neubee5dcsmfEmmPfS0__param_2];
	ld.param.u64 	%rd52, [_ZN6neubee5dcsmfEmmPfS0__param_3];
	cvta.to.global.u64 	%rd1, %rd52;
	cvta.to.global.u64 	%rd2, %rd51;
	mov.u32 	%r1, %ctaid.x;
	mov.u32 	%r2, %ntid.x;
	mov.u32 	%r3, %tid.x;
	mad.lo.s32 	%r4, %r1, %r2, %r3;
	cvt.u64.u32 	%rd3, %r4;
	and.b64  	%rd53, %rd50, -4294967296;
	setp.ne.s64 	%p1, %rd53, 0;
	@%p1 bra 	$L__BB8_2;
	cvt.u32.u64 	%r5, %rd50;
	cvt.u32.u64 	%r6, %rd3;
	rem.u32 	%r7, %r6, %r5;
	cvt.u64.u32 	%rd78, %r7;
	bra.uni 	$L__BB8_3;
$L__BB8_2:
	rem.u64 	%rd78, %rd3, %rd50;
$L__BB8_3:
	mul.lo.s64 	%rd7, %rd50, %rd3;
	sub.s64 	%rd8, %rd3, %rd78;
	add.s64 	%rd88, %rd78, 1;
	and.b64  	%rd80, %rd88, 3;
	setp.lt.u64 	%p2, %rd78, 3;
	mov.b64 	%rd79, 0;
	@%p2 bra 	$L__BB8_6;
	and.b64  	%rd79, %rd88, 8589934588;
	shl.b64 	%rd55, %rd3, 2;
	add.s64 	%rd56, %rd55, %rd1;
	add.s64 	%rd84, %rd56, -4;
	shl.b64 	%rd57, %rd7, 2;
	add.s64 	%rd58, %rd57, %rd2;
	add.s64 	%rd83, %rd58, 8;
	mov.u64 	%rd85, %rd79;
$L__BB8_5:
	ld.global.f32 	%f1, [%rd83+-8];
	neg.f32 	%f2, %f1;
	ld.global.f32 	%f3, [%rd84+4];
	sub.f32 	%f4, %f2, %f3;
	fma.rn.f32 	%f5, %f4, 0f3BBB989D, 0f3F000000;
	cvt.sat.f32.f32 	%f6, %f5;
	mov.f32 	%f7, 0f4B400001;
	mov.f32 	%f8, 0f437C0000;
	fma.rm.f32 	%f9, %f6, %f8, %f7;
	add.f32 	%f10, %f9, 0fCB40007F;
	neg.f32 	%f11, %f10;
	fma.rn.f32 	%f12, %f4, 0f3FB8AA3B, %f11;
	fma.rn.f32 	%f13, %f4, 0f32A57060, %f12;
	mov.b32 	%r8, %f9;
	shl.b32 	%r9, %r8, 23;
	mov.b32 	%f14, %r9;
	ex2.approx.ftz.f32 	%f15, %f13;
	fma.rn.f32 	%f16, %f15, %f14, 0f3F800000;
	rcp.rn.f32 	%f17, %f16;
	st.global.f32 	[%rd83+-8], %f17;
	ld.global.f32 	%f18, [%rd83+-4];
	neg.f32 	%f19, %f18;
	ld.global.f32 	%f20, [%rd84];
	sub.f32 	%f21, %f19, %f20;
	fma.rn.f32 	%f22, %f21, 0f3BBB989D, 0f3F000000;
	cvt.sat.f32.f32 	%f23, %f22;
	fma.rm.f32 	%f24, %f23, %f8, %f7;
	add.f32 	%f25, %f24, 0fCB40007F;
	neg.f32 	%f26, %f25;
	fma.rn.f32 	%f27, %f21, 0f3FB8AA3B, %f26;
	fma.rn.f32 	%f28, %f21, 0f32A57060, %f27;
	mov.b32 	%r10, %f24;
	shl.b32 	%r11, %r10, 23;
	mov.b32 	%f29, %r11;
	ex2.approx.ftz.f32 	%f30, %f28;
	fma.rn.f32 	%f31, %f30, %f29, 0f3F800000;
	rcp.rn.f32 	%f32, %f31;
	st.global.f32 	[%rd83+-4], %f32;
	ld.global.f32 	%f33, [%rd83];
	neg.f32 	%f34, %f33;
	ld.global.f32 	%f35, [%rd84+-4];
	sub.f32 	%f36, %f34, %f35;
	fma.rn.f32 	%f37, %f36, 0f3BBB989D, 0f3F000000;
	cvt.sat.f32.f32 	%f38, %f37;
	fma.rm.f32 	%f39, %f38, %f8, %f7;
	add.f32 	%f40, %f39, 0fCB40007F;
	neg.f32 	%f41, %f40;
	fma.rn.f32 	%f42, %f36, 0f3FB8AA3B, %f41;
	fma.rn.f32 	%f43, %f36, 0f32A57060, %f42;
	mov.b32 	%r12, %f39;
	shl.b32 	%r13, %r12, 23;
	mov.b32 	%f44, %r13;
	ex2.approx.ftz.f32 	%f45, %f43;
	fma.rn.f32 	%f46, %f45, %f44, 0f3F800000;
	rcp.rn.f32 	%f47, %f46;
	st.global.f32 	[%rd83], %f47;
	ld.global.f32 	%f48, [%rd83+4];
	neg.f32 	%f49, %f48;
	ld.global.f32 	%f50, [%rd84+-8];
	sub.f32 	%f51, %f49, %f50;
	fma.rn.f32 	%f52, %f51, 0f3BBB989D, 0f3F000000;
	cvt.sat.f32.f32 	%f53, %f52;
	fma.rm.f32 	%f54, %f53, %f8, %f7;
	add.f32 	%f55, %f54, 0fCB40007F;
	neg.f32 	%f56, %f55;
	fma.rn.f32 	%f57, %f51, 0f3FB8AA3B, %f56;
	fma.rn.f32 	%f58, %f51, 0f32A57060, %f57;
	mov.b32 	%r14, %f54;
	shl.b32 	%r15, %r14, 23;
	mov.b32 	%f59, %r15;
	ex2.approx.ftz.f32 	%f60, %f58;
	fma.rn.f32 	%f61, %f60, %f59, 0f3F800000;
	rcp.rn.f32 	%f62, %f61;
	st.global.f32 	[%rd83+4], %f62;
	add.s64 	%rd85, %rd85, -4;
	add.s64 	%rd84, %rd84, -16;
	add.s64 	%rd83, %rd83, 16;
	setp.eq.s64 	%p3, %rd85, 0;
	@%p3 bra 	$L__BB8_6;
	bra.uni 	$L__BB8_5;
$L__BB8_6:
	setp.eq.s64 	%p4, %rd80, 0;
	@%p4 bra 	$L__BB8_9;
	shl.b64 	%rd59, %rd3, 2;
	shl.b64 	%rd60, %rd79, 2;
	sub.s64 	%rd61, %rd59, %rd60;
	add.s64 	%rd82, %rd1, %rd61;
	shl.b64 	%rd62, %rd7, 2;
	add.s64 	%rd63, %rd62, %rd60;
	add.s64 	%rd81, %rd2, %rd63;
$L__BB8_8:
	.pragma "nounroll";
	ld.global.f32 	%f63, [%rd81];
	neg.f32 	%f64, %f63;
	ld.global.f32 	%f65, [%rd82];
	sub.f32 	%f66, %f64, %f65;
	fma.rn.f32 	%f67, %f66, 0f3BBB989D, 0f3F000000;
	cvt.sat.f32.f32 	%f68, %f67;
	mov.f32 	%f69, 0f4B400001;
	mov.f32 	%f70, 0f437C0000;
	fma.rm.f32 	%f71, %f68, %f70, %f69;
	add.f32 	%f72, %f71, 0fCB40007F;
	neg.f32 	%f73, %f72;
	fma.rn.f32 	%f74, %f66, 0f3FB8AA3B, %f73;
	fma.rn.f32 	%f75, %f66, 0f32A57060, %f74;
	mov.b32 	%r16, %f71;
	shl.b32 	%r17, %r16, 23;
	mov.b32 	%f76, %r17;
	ex2.approx.ftz.f32 	%f77, %f75;
	fma.rn.f32 	%f78, %f77, %f76, 0f3F800000;
	rcp.rn.f32 	%f79, %f78;
	st.global.f32 	[%rd81], %f79;
	add.s64 	%rd82, %rd82, -4;
	add.s64 	%rd81, %rd81, 4;
	add.s64 	%rd80, %rd80, -1;
	setp.ne.s64 	%p5, %rd80, 0;
	@%p5 bra 	$L__BB8_8;
$L__BB8_9:
	setp.ge.u64 	%p6, %rd88, %rd50;
	@%p6 bra 	$L__BB8_22;
	shl.b64 	%rd64, %rd7, 2;
	add.s64 	%rd24, %rd2, %rd64;
	add.s64 	%rd65, %rd8, %rd50;
	not.b64 	%rd66, %rd3;
	add.s64 	%rd25, %rd65, %rd66;
	sub.s64 	%rd67, %rd65, %rd3;
	add.s64 	%rd68, %rd67, -2;
	and.b64  	%rd26, %rd25, 15;
	setp.lt.u64 	%p7, %rd68, 15;
	@%p7 bra 	$L__BB8_13;
	and.b64  	%rd86, %rd25, -16;
$L__BB8_12:
	.pragma "nounroll";
	shl.b64 	%rd69, %rd88, 2;
	add.s64 	%rd70, %rd24, %rd69;
	mov.b32 	%r18, 0;
	st.global.u32 	[%rd70], %r18;
	st.global.u32 	[%rd70+4], %r18;
	st.global.u32 	[%rd70+8], %r18;
	st.global.u32 	[%rd70+12], %r18;
	st.global.u32 	[%rd70+16], %r18;
	st.global.u32 	[%rd70+20], %r18;
	st.global.u32 	[%rd70+24], %r18;
	st.global.u32 	[%rd70+28], %r18;
	st.global.u32 	[%rd70+32], %r18;
	st.global.u32 	[%rd70+36], %r18;
	st.global.u32 	[%rd70+40], %r18;
	st.global.u32 	[%rd70+44], %r18;
	st.global.u32 	[%rd70+48], %r18;
	st.global.u32 	[%rd70+52], %r18;
	st.global.u32 	[%rd70+56], %r18;
	st.global.u32 	[%rd70+60], %r18;
	add.s64 	%rd88, %rd88, 16;
	add.s64 	%rd86, %rd86, -16;
	setp.ne.s64 	%p8, %rd86, 0;
	@%p8 bra 	$L__BB8_12;
$L__BB8_13:
	setp.eq.s64 	%p9, %rd26, 0;
	@%p9 bra 	$L__BB8_22;
	and.b64  	%rd39, %rd25, 7;
	setp.lt.u64 	%p10, %rd26, 8;
	@%p10 bra 	$L__BB8_16;
	shl.b64 	%rd71, %rd88, 2;
	add.s64 	%rd72, %rd24, %rd71;
	mov.b32 	%r19, 0;
	st.global.u32 	[%rd72], %r19;
	st.global.u32 	[%rd72+4], %r19;
	st.global.u32 	[%rd72+8], %r19;
	st.global.u32 	[%rd72+12], %r19;
	st.global.u32 	[%rd72+16], %r19;
	st.global.u32 	[%rd72+20], %r19;
	st.global.u32 	[%rd72+24], %r19;
	st.global.u32 	[%rd72+28], %r19;
	add.s64 	%rd88, %rd88, 8;
$L__BB8_16:
	setp.eq.s64 	%p11, %rd39, 0;
	@%p11 bra 	$L__BB8_22;
	and.b64  	%rd91, %rd25, 3;
	setp.lt.u64 	%p12, %rd39, 4;
	@%p12 bra 	$L__BB8_19;
	shl.b64 	%rd73, %rd88, 2;
	add.s64 	%rd74, %rd24, %rd73;
	mov.b32 	%r20, 0;
	st.global.u32 	[%rd74], %r20;
	st.global.u32 	[%rd74+4], %r20;
	st.global.u32 	[%rd74+8], %r20;
	st.global.u32 	[%rd74+12], %r20;
	add.s64 	%rd88, %rd88, 4;
$L__BB8_19:
	setp.eq.s64 	%p13, %rd91, 0;
	@%p13 bra 	$L__BB8_22;
	shl.b64 	%rd76, %rd88, 2;
	add.s64 	%rd77, %rd64, %rd76;
	add.s64 	%rd92, %rd2, %rd77;
$L__BB8_21:
	.pragma "nounroll";
	mov.b32 	%r21, 0;
	st.global.u32 	[%rd92], %r21;
	add.s64 	%rd92, %rd92, 4;
	add.s64 	%rd91, %rd91, -1;
	setp.ne.s64 	%p14, %rd91, 0;
	@%p14 bra 	$L__BB8_21;
$L__BB8_22:
	ret;

}
	// .globl	_ZN6neubee5dcsmbEmmPfS0_
.visible .entry _ZN6neubee5dcsmbEmmPfS0_(
	.param .u64 _ZN6neubee5dcsmbEmmPfS0__param_0,
	.param .u64 _ZN6neubee5dcsmbEmmPfS0__param_1,
	.param .u64 .ptr .align 1 _ZN6neubee5dcsmbEmmPfS0__param_2,
	.param .u64 .ptr .align 1 _ZN6neubee5dcsmbEmmPfS0__param_3
)
{
	.reg .pred 	%p<15>;
	.reg .b32 	%r<12>;
	.reg .b32 	%f<28>;
	.reg .b64 	%rd<91>;

	ld.param.u64 	%rd50, [_ZN6neubee5dcsmbEmmPfS0__param_0];
	ld.param.u64 	%rd51, [_ZN6neubee5dcsmbEmmPfS0__param_2];
	ld.param.u64 	%rd52, [_ZN6neubee5dcsmbEmmPfS0__param_3];
	cvta.to.global.u64 	%rd1, %rd51;
	cvta.to.global.u64 	%rd2, %rd52;
	mov.u32 	%r1, %ctaid.x;
	mov.u32 	%r2, %ntid.x;
	mov.u32 	%r3, %tid.x;
	mad.lo.s32 	%r4, %r1, %r2, %r3;
	cvt.u64.u32 	%rd3, %r4;
	and.b64  	%rd53, %rd50, -4294967296;
	setp.ne.s64 	%p1, %rd53, 0;
	@%p1 bra 	$L__BB9_2;
	cvt.u32.u64 	%r5, %rd50;
	cvt.u32.u64 	%r6, %rd3;
	rem.u32 	%r7, %r6, %r5;
	cvt.u64.u32 	%rd76, %r7;
	bra.uni 	$L__BB9_3;
$L__BB9_2:
	rem.u64 	%rd76, %rd3, %rd50;
$L__BB9_3:
	mul.lo.s64 	%rd7, %rd50, %rd3;
	sub.s64 	%rd8, %rd3, %rd76;
	add.s64 	%rd86, %rd76, 1;
	and.b64  	%rd78, %rd86, 3;
	setp.lt.u64 	%p2, %rd76, 3;
	mov.b64 	%rd77, 0;
	@%p2 bra 	$L__BB9_6;
	and.b64  	%rd77, %rd86, 8589934588;
	shl.b64 	%rd55, %rd7, 2;
	add.s64 	%rd56, %rd55, 8;
	add.s64 	%rd82, %rd2, %rd56;
	add.s64 	%rd81, %rd1, %rd56;
	mov.u64 	%rd83, %rd77;
$L__BB9_5:
	ld.global.f32 	%f1, [%rd82+-8];
	mov.f32 	%f2, 0f3F800000;
	sub.f32 	%f3, %f2, %f1;
	mul.f32 	%f4, %f1, %f3;
	ld.global.f32 	%f5, [%rd81+-8];
	mul.f32 	%f6, %f5, %f4;
	st.global.f32 	[%rd81+-8], %f6;
	ld.global.f32 	%f7, [%rd82+-4];
	sub.f32 	%f8, %f2, %f7;
	mul.f32 	%f9, %f7, %f8;
	ld.global.f32 	%f10, [%rd81+-4];
	mul.f32 	%f11, %f10, %f9;
	st.global.f32 	[%rd81+-4], %f11;
	ld.global.f32 	%f12, [%rd82];
	sub.f32 	%f13, %f2, %f12;
	mul.f32 	%f14, %f12, %f13;
	ld.global.f32 	%f15, [%rd81];
	mul.f32 	%f16, %f15, %f14;
	st.global.f32 	[%rd81], %f16;
	ld.global.f32 	%f17, [%rd82+4];
	sub.f32 	%f18, %f2, %f17;
	mul.f32 	%f19, %f17, %f18;
	ld.global.f32 	%f20, [%rd81+4];
	mul.f32 	%f21, %f20, %f19;
	st.global.f32 	[%rd81+4], %f21;
	add.s64 	%rd83, %rd83, -4;
	add.s64 	%rd82, %rd82, 16;
	add.s64 	%rd81, %rd81, 16;
	setp.eq.s64 	%p3, %rd83, 0;
	@%p3 bra 	$L__BB9_6;
	bra.uni 	$L__BB9_5;
$L__BB9_6:
	setp.eq.s64 	%p4, %rd78, 0;
	@%p4 bra 	$L__BB9_9;
	shl.b64 	%rd57, %rd7, 2;
	shl.b64 	%rd58, %rd77, 2;
	add.s64 	%rd59, %rd57, %rd58;
	add.s64 	%rd80, %rd1, %rd59;
	add.s64 	%rd60, %rd77, %rd7;
	shl.b64 	%rd61, %rd60, 2;
	add.s64 	%rd79, %rd2, %rd61;
$L__BB9_8:
	.pragma "nounroll";
	ld.global.f32 	%f22, [%rd79];
	mov.f32 	%f23, 0f3F800000;
	sub.f32 	%f24, %f23, %f22;
	mul.f32 	%f25, %f22, %f24;
	ld.global.f32 	%f26, [%rd80];
	mul.f32 	%f27, %f26, %f25;
	st.global.f32 	[%rd80], %f27;
	add.s64 	%rd80, %rd80, 4;
	add.s64 	%rd79, %rd79, 4;
	add.s64 	%rd78, %rd78, -1;
	setp.ne.s64 	%p5, %rd78, 0;
	@%p5 bra 	$L__BB9_8;
$L__BB9_9:
	setp.ge.u64 	%p6, %rd86, %rd50;
	@%p6 bra 	$L__BB9_22;
	shl.b64 	%rd62, %rd7, 2;
	add.s64 	%rd24, %rd1, %rd62;
	add.s64 	%rd63, %rd8, %rd50;
	not.b64 	%rd64, %rd3;
	add.s64 	%rd25, %rd63, %rd64;
	sub.s64 	%rd65, %rd63, %rd3;
	add.s64 	%rd66, %rd65, -2;
	and.b64  	%rd26, %rd25, 15;
	setp.lt.u64 	%p7, %rd66, 15;
	@%p7 bra 	$L__BB9_13;
	and.b64  	%rd84, %rd25, -16;
$L__BB9_12:
	.pragma "nounroll";
	shl.b64 	%rd67, %rd86, 2;
	add.s64 	%rd68, %rd24, %rd67;
	mov.b32 	%r8, 0;
	st.global.u32 	[%rd68], %r8;
	st.global.u32 	[%rd68+4], %r8;
	st.global.u32 	[%rd68+8], %r8;
	st.global.u32 	[%rd68+12], %r8;
	st.global.u32 	[%rd68+16], %r8;
	st.global.u32 	[%rd68+20], %r8;
	st.global.u32 	[%rd68+24], %r8;
	st.global.u32 	[%rd68+28], %r8;
	st.global.u32 	[%rd68+32], %r8;
	st.global.u32 	[%rd68+36], %r8;
	st.global.u32 	[%rd68+40], %r8;
	st.global.u32 	[%rd68+44], %r8;
	st.global.u32 	[%rd68+48], %r8;
	st.global.u32 	[%rd68+52], %r8;
	st.global.u32 	[%rd68+56], %r8;
	st.global.u32 	[%rd68+60], %r8;
	add.s64 	%rd86, %rd86, 16;
	add.s64 	%rd84, %rd84, -16;
	setp.ne.s64 	%p8, %rd84, 0;
	@%p8 bra 	$L__BB9_12;
$L__BB9_13:
	setp.eq.s64 	%p9, %rd26, 0;
	@%p9 bra 	$L__BB9_22;
	and.b64  	%rd39, %rd25, 7;
	setp.lt.u64 	%p10, %rd26, 8;
	@%p10 bra 	$L__BB9_16;
	shl.b64 	%rd69, %rd86, 2;
	add.s64 	%rd70, %rd24, %rd69;
	mov.b32 	%r9, 0;
	st.global.u32 	[%rd70], %r9;
	st.global.u32 	[%rd70+4], %r9;
	st.global.u32 	[%rd70+8], %r9;
	st.global.u32 	[%rd70+12], %r9;
	st.global.u32 	[%rd70+16], %r9;
	st.global.u32 	[%rd70+20], %r9;
	st.global.u32 	[%rd70+24], %r9;
	st.global.u32 	[%rd70+28], %r9;
	add.s64 	%rd86, %rd86, 8;
$L__BB9_16:
	setp.eq.s64 	%p11, %rd39, 0;
	@%p11 bra 	$L__BB9_22;
	and.b64  	%rd89, %rd25, 3;
	setp.lt.u64 	%p12, %rd39, 4;
	@%p12 bra 	$L__BB9_19;
	shl.b64 	%rd71, %rd86, 2;
	add.s64 	%rd72, %rd24, %rd71;
	mov.b32 	%r10, 0;
	st.global.u32 	[%rd72], %r10;
	st.global.u32 	[%rd72+4], %r10;
	st.global.u32 	[%rd72+8], %r10;
	st.global.u32 	[%rd72+12], %r10;
	add.s64 	%rd86, %rd86, 4;
$L__BB9_19:
	setp.eq.s64 	%p13, %rd89, 0;
	@%p13 bra 	$L__BB9_22;
	shl.b64 	%rd74, %rd86, 2;
	add.s64 	%rd75, %rd62, %rd74;
	add.s64 	%rd90, %rd1, %rd75;
$L__BB9_21:
	.pragma "nounroll";
	mov.b32 	%r11, 0;
	st.global.u32 	[%rd90], %r11;
	add.s64 	%rd90, %rd90, 4;
	add.s64 	%rd89, %rd89, -1;
	setp.ne.s64 	%p14, %rd89, 0;
	@%p14 bra 	$L__BB9_21;
$L__BB9_22:
	ret;

}
	// .globl	_ZN6neubee5dsahbEmPfS0_
.visible .entry _ZN6neubee5dsahbEmPfS0_(
	.param .u64 _ZN6neubee5dsahbEmPfS0__param_0,
	.param .u64 .ptr .align 1 _ZN6neubee5dsahbEmPfS0__param_1,
	.param .u64 .ptr .align 1 _ZN6neubee5dsahbEmPfS0__param_2
)
{
	.reg .pred 	%p<10>;
	.reg .b32 	%r<8>;
	.reg .b32 	%f<54>;
	.reg .b64 	%rd<76>;

	ld.param.u64 	%rd25, [_ZN6neubee5dsahbEmPfS0__param_0];
	ld.param.u64 	%rd27, [_ZN6neubee5dsahbEmPfS0__param_1];
	ld.param.u64 	%rd26, [_ZN6neubee5dsahbEmPfS0__param_2];
	cvta.to.global.u64 	%rd1, %rd27;
	mov.u32 	%r1, %ctaid.x;
	mov.u32 	%r2, %ntid.x;
	mov.u32 	%r3, %tid.x;
	mad.lo.s32 	%r4, %r1, %r2, %r3;
	cvt.u64.u32 	%rd2, %r4;
	and.b64  	%rd28, %rd25, -4294967296;
	setp.ne.s64 	%p1, %rd28, 0;
	@%p1 bra 	$L__BB10_2;
	cvt.u32.u64 	%r5, %rd25;
	cvt.u32.u64 	%r6, %rd2;
	rem.u32 	%r7, %r6, %r5;
	cvt.u64.u32 	%rd69, %r7;
	bra.uni 	$L__BB10_3;
$L__BB10_2:
	rem.u64 	%rd69, %rd2, %rd25;
$L__BB10_3:
	sub.s64 	%rd6, %rd2, %rd69;
	add.s64 	%rd29, %rd69, 1;
	max.u64 	%rd30, %rd25, %rd29;
	add.s64 	%rd31, %rd30, %rd6;
	sub.s64 	%rd7, %rd30, %rd69;
	and.b64  	%rd8, %rd7, 7;
	sub.s64 	%rd32, %rd2, %rd31;
	setp.gt.u64 	%p2, %rd32, -8;
	mov.f32 	%f53, 0f00000000;
	mov.u64 	%rd73, %rd69;
	@%p2 bra 	$L__BB10_6;
	and.b64  	%rd70, %rd7, -8;
	mul.lo.s64 	%rd33, %rd25, %rd2;
	shl.b64 	%rd34, %rd33, 2;
	add.s64 	%rd71, %rd1, %rd34;
	shl.b64 	%rd35, %rd25, 5;
	add.s64 	%rd11, %rd35, 32;
	shl.b64 	%rd36, %rd25, 2;
	add.s64 	%rd12, %rd36, 4;
	mov.f32 	%f53, 0f00000000;
	mov.u64 	%rd73, %rd69;
$L__BB10_5:
	.pragma "nounroll";
	ld.global.f32 	%f16, [%rd71];
	add.f32 	%f17, %f53, %f16;
	add.s64 	%rd37, %rd71, %rd12;
	ld.global.f32 	%f18, [%rd37];
	add.f32 	%f19, %f17, %f18;
	add.s64 	%rd38, %rd37, %rd12;
	ld.global.f32 	%f20, [%rd38];
	add.f32 	%f21, %f19, %f20;
	add.s64 	%rd39, %rd38, %rd12;
	ld.global.f32 	%f22, [%rd39];
	add.f32 	%f23, %f21, %f22;
	add.s64 	%rd40, %rd39, %rd12;
	ld.global.f32 	%f24, [%rd40];
	add.f32 	%f25, %f23, %f24;
	add.s64 	%rd41, %rd40, %rd12;
	ld.global.f32 	%f26, [%rd41];
	add.f32 	%f27, %f25, %f26;
	add.s64 	%rd42, %rd41, %rd12;
	ld.global.f32 	%f28, [%rd42];
	add.f32 	%f29, %f27, %f28;
	add.s64 	%rd43, %rd42, %rd12;
	ld.global.f32 	%f30, [%rd43];
	add.f32 	%f53, %f29, %f30;
	add.s64 	%rd73, %rd73, 8;
	add.s64 	%rd71, %rd71, %rd11;
	add.s64 	%rd70, %rd70, -8;
	setp.ne.s64 	%p3, %rd70, 0;
	@%p3 bra 	$L__BB10_5;
$L__BB10_6:
	setp.eq.s64 	%p4, %rd8, 0;
	@%p4 bra 	$L__BB10_14;
	and.b64  	%rd20, %rd7, 3;
	setp.lt.u64 	%p5, %rd8, 4;
	@%p5 bra 	$L__BB10_9;
	add.s64 	%rd44, %rd73, %rd6;
	sub.s64 	%rd45, %rd73, %rd69;
	mad.lo.s64 	%rd46, %rd44, %rd25, %rd45;
	shl.b64 	%rd47, %rd46, 2;
	add.s64 	%rd48, %rd1, %rd47;
	ld.global.f32 	%f32, [%rd48];
	add.f32 	%f33, %f53, %f32;
	shl.b64 	%rd49, %rd25, 2;
	add.s64 	%rd50, %rd48, %rd49;
	ld.global.f32 	%f34, [%rd50+4];
	add.f32 	%f35, %f33, %f34;
	add.s64 	%rd51, %rd50, %rd49;
	ld.global.f32 	%f36, [%rd51+8];
	add.f32 	%f37, %f35, %f36;
	add.s64 	%rd52, %rd51, %rd49;
	ld.global.f32 	%f38, [%rd52+12];
	add.f32 	%f53, %f37, %f38;
	add.s64 	%rd73, %rd73, 4;
$L__BB10_9:
	setp.eq.s64 	%p6, %rd20, 0;
	@%p6 bra 	$L__BB10_14;
	setp.eq.s64 	%p7, %rd20, 1;
	@%p7 bra 	$L__BB10_12;
	add.s64 	%rd53, %rd73, %rd6;
	sub.s64 	%rd54, %rd73, %rd69;
	mad.lo.s64 	%rd55, %rd53, %rd25, %rd54;
	shl.b64 	%rd56, %rd55, 2;
	add.s64 	%rd57, %rd1, %rd56;
	ld.global.f32 	%f40, [%rd57];
	add.f32 	%f41, %f53, %f40;
	shl.b64 	%rd58, %rd25, 2;
	add.s64 	%rd59, %rd57, %rd58;
	ld.global.f32 	%f42, [%rd59+4];
	add.f32 	%f53, %f41, %f42;
	add.s64 	%rd73, %rd73, 2;
$L__BB10_12:
	and.b64  	%rd60, %rd7, 1;
	setp.eq.b64 	%p8, %rd60, 1;
	not.pred 	%p9, %p8;
	@%p9 bra 	$L__BB10_14;
	add.s64 	%rd61, %rd73, %rd6;
	sub.s64 	%rd62, %rd73, %rd69;
	mad.lo.s64 	%rd63, %rd61, %rd25, %rd62;
	shl.b64 	%rd64, %rd63, 2;
	add.s64 	%rd65, %rd1, %rd64;
	ld.global.f32 	%f43, [%rd65];
	add.f32 	%f53, %f53, %f43;
$L__BB10_14:
	cvta.to.global.u64 	%rd66, %rd26;
	shl.b64 	%rd67, %rd2, 2;
	add.s64 	%rd68, %rd66, %rd67;
	ld.global.f32 	%f44, [%rd68];
	sub.f32 	%f45, %f44, %f53;
	st.global.f32 	[%rd68], %f45;
	ret;

}


// ===== COMPILED SASS (sm_100) =====

	.target	sm_100

	.elftype	@"ET_EXEC"


//--------------------- .note.nv.tkinfo           --------------------------
	.section	.note.nv.tkinfo,"",@"SHT_NOTE"
	.sectionflags	@"SHF_NOTE_NV_TKINFO"
	.tkinfo
        /*0018*/ 	.word	0x00000002
        /*0030*/ 	.string	""
        /*0030*/ 	.string	"ptxas"
        /*0030*/ 	.string	"Cuda compilation tools, release 13.0, V13.0.88"
        /*0030*/ 	.string	"Build cuda_13.0.r13.0/compiler.36424714_0"
        /*0030*/ 	.string	"-arch sm_100 -m 64 "



//--------------------- .note.nv.cuinfo           --------------------------
	.section	.note.nv.cuinfo,"",@"SHT_NOTE"
	.sectionflags	@"SHF_NOTE_NV_CUINFO"
        /*0018*/ 	.short	0x0002
        /*001a*/ 	.short	0x0064
        /*001c*/ 	.short	0x0082
	.zero		2


//--------------------- .nv.info                  --------------------------
	.section	.nv.info,"",@"SHT_CUDA_INFO"
	.align	4


	//----- nvinfo : EIATTR_REGCOUNT
	.align		4
        /*0000*/ 	.byte	0x04, 0x2f
        /*0002*/ 	.short	(.L_2 - .L_1)
	.align		4
.L_1:
        /*0004*/ 	.word	index@(_ZN6neubee4dasfEmPfS0_)
        /*0008*/ 	.word	0x00000012


	//----- nvinfo : EIATTR_FRAME_SIZE
	.align		4
.L_2:
        /*000c*/ 	.byte	0x04, 0x11
        /*000e*/ 	.short	(.L_4 - .L_3)
	.align		4
.L_3:
        /*0010*/ 	.word	index@(_ZN6neubee4dasfEmPfS0_)
        /*0014*/ 	.word	0x00000000


	//----- nvinfo : EIATTR_REGCOUNT
	.align		4
.L_4:
        /*0018*/ 	.byte	0x04, 0x2f
        /*001a*/ 	.short	(.L_6 - .L_5)
	.align		4
.L_5:
        /*001c*/ 	.word	index@(_ZN6neubee4dasbEmPfS0_S0_)
        /*0020*/ 	.word	0x00000012


	//----- nvinfo : EIATTR_FRAME_SIZE
	.align		4
.L_6:
        /*0024*/ 	.byte	0x04, 0x11
        /*0026*/ 	.short	(.L_8 - .L_7)
	.align		4
.L_7:
        /*0028*/ 	.word	index@(_ZN6neubee4dasbEmPfS0_S0_)
        /*002c*/ 	.word	0x00000000


	//----- nvinfo : EIATTR_REGCOUNT
	.align		4
.L_8:
        /*0030*/ 	.byte	0x04, 0x2f
        /*0032*/ 	.short	(.L_10 - .L_9)
	.align		4
.L_9:
        /*0034*/ 	.word	index@(_ZN6neubee4dsmfEmmPfS0_)
        /*0038*/ 	.word	0x00000020


	//----- nvinfo : EIATTR_FRAME_SIZE
	.align		4
.L_10:
        /*003c*/ 	.byte	0x04, 0x11
        /*003e*/ 	.short	(.L_12 - .L_11)
	.align		4
.L_11:
        /*0040*/ 	.word	index@($__internal_12_$__cuda_sm3x_div_rn_noftz_f32_slowpath)
        /*0044*/ 	.word	0x00000000


	//----- nvinfo : EIATTR_FRAME_SIZE
	.align		4
.L_12:
        /*0048*/ 	.byte	0x04, 0x11
        /*004a*/ 	.short	(.L_14 - .L_13)
	.align		4
.L_13:
        /*004c*/ 	.word	index@(_ZN6neubee4dsmfEmmPfS0_)
        /*0050*/ 	.word	0x00000000


	//----- nvinfo : EIATTR_REGCOUNT
	.align		4
.L_14:
        /*0054*/ 	.byte	0x04, 0x2f
        /*0056*/ 	.short	(.L_16 - .L_15)
	.align		4
.L_15:
        /*0058*/ 	.word	index@(_ZN6neubee4dsmbEmmPfS0_S0_)
        /*005c*/ 	.word	0x00000020


	//----- nvinfo : EIATTR_FRAME_SIZE
	.align		4
.L_16:
        /*0060*/ 	.byte	0x04, 0x11
        /*0062*/ 	.short	(.L_18 - .L_17)
	.align		4
.L_17:
        /*0064*/ 	.word	index@(_ZN6neubee4dsmbEmmPfS0_S0_)
        /*0068*/ 	.word	0x00000000


	//----- nvinfo : EIATTR_REGCOUNT
	.align		4
.L_18:
        /*006c*/ 	.byte	0x04, 0x2f
        /*006e*/ 	.short	(.L_20 - .L_19)
	.align		4
.L_19:
        /*0070*/ 	.word	index@(_ZN6neubee4dlnfEmmPfS0_S0_)
        /*0074*/ 	.word	0x00000020


	//----- nvinfo : EIATTR_FRAME_SIZE
	.align		4
.L_20:
        /*0078*/ 	.byte	0x04, 0x11
        /*007a*/ 	.short	(.L_22 - .L_21)
	.align		4
.L_21:
        /*007c*/ 	.word	index@($__internal_11_$__cuda_sm3x_div_rn_noftz_f32_slowpath)
        /*0080*/ 	.word	0x00000000


	//----- nvinfo : EIATTR_FRAME_SIZE
	.align		4
.L_22:
        /*0084*/ 	.byte	0x04, 0x11
        /*0086*/ 	.short	(.L_24 - .L_23)
	.align		4
.L_23:
        /*0088*/ 	.word	index@($__internal_10_$__cuda_sm20_sqrt_rn_f32_slowpath)
        /*008c*/ 	.word	0x00000000


	//----- nvinfo : EIATTR_FRAME_SIZE
	.align		4
.L_24:
        /*0090*/ 	.byte	0x04, 0x11
        /*0092*/ 	.short	(.L_26 - .L_25)
	.align		4
.L_25:
        /*0094*/ 	.word	index@(_ZN6neubee4dlnfEmmPfS0_S0_)
        /*0098*/ 	.word	0x00000000


	//----- nvinfo : EIATTR_REGCOUNT
	.align		4
.L_26:
        /*009c*/ 	.byte	0x04, 0x2f
        /*009e*/ 	.short	(.L_28 - .L_27)
	.align		4
.L_27:
        /*00a0*/ 	.word	index@(_ZN6neubee4dlnbEmmPfS0_S0_S0_)
        /*00a4*/ 	.word	0x00000020


	//----- nvinfo : EIATTR_FRAME_SIZE
	.align		4
.L_28:
        /*00a8*/ 	.byte	0x04, 0x11
        /*00aa*/ 	.short	(.L_30 - .L_29)
	.align		4
.L_29:
        /*00ac*/ 	.word	index@($__internal_9_$__cuda_sm3x_div_rn_noftz_f32_slowpath)
        /*00b0*/ 	.word	0x00000000


	//----- nvinfo : EIATTR_FRAME_SIZE
	.align		4
.L_30:
        /*00b4*/ 	.byte	0x04, 0x11
        /*00b6*/ 	.short	(.L_32 - .L_31)
	.align		4
.L_31:
        /*00b8*/ 	.word	index@($__internal_8_$__cuda_sm20_sqrt_rn_f32_slowpath)
        /*00bc*/ 	.word	0x00000000


	//----- nvinfo : EIATTR_FRAME_SIZE
	.align		4
.L_32:
        /*00c0*/ 	.byte	0x04, 0x11
        /*00c2*/ 	.short	(.L_34 - .L_33)
	.align		4
.L_33:
        /*00c4*/ 	.word	index@(_ZN6neubee4dlnbEmmPfS0_S0_S0_)
        /*00c8*/ 	.word	0x00000000


	//----- nvinfo : EIATTR_REGCOUNT
	.align		4
.L_34:
        /*00cc*/ 	.byte	0x04, 0x2f
        /*00ce*/ 	.short	(.L_36 - .L_35)
	.align		4
.L_35:
        /*00d0*/ 	.word	index@(_ZN6neubee5dlnf1EmmPfS0_S0_S0_)
        /*00d4*/ 	.word	0x00000020


	//----- nvinfo : EIATTR_FRAME_SIZE
	.align		4
.L_36:
        /*00d8*/ 	.byte	0x04, 0x11
        /*00da*/ 	.short	(.L_38 - .L_37)
	.align		4
.L_37:
        /*00dc*/ 	.word	index@($__internal_7_$__cuda_sm3x_div_rn_noftz_f32_slowpath)
        /*00e0*/ 	.word	0x00000000


	//----- nvinfo : EIATTR_FRAME_SIZE
	.align		4
.L_38:
        /*00e4*/ 	.byte	0x04, 0x11
        /*00e6*/ 	.short	(.L_40 - .L_39)
	.align		4
.L_39:
        /*00e8*/ 	.word	index@($__internal_6_$__cuda_sm20_sqrt_rn_f32_slowpath)
        /*00ec*/ 	.word	0x00000000


	//----- nvinfo : EIATTR_FRAME_SIZE
	.align		4
.L_40:
        /*00f0*/ 	.byte	0x04, 0x11
        /*00f2*/ 	.short	(.L_42 - .L_41)
	.align		4
.L_41:
        /*00f4*/ 	.word	index@(_ZN6neubee5dlnf1EmmPfS0_S0_S0_)
        /*00f8*/ 	.word	0x00000000


	//----- nvinfo : EIATTR_REGCOUNT
	.align		4
.L_42:
        /*00fc*/ 	.byte	0x04, 0x2f
        /*00fe*/ 	.short	(.L_44 - .L_43)
	.align		4
.L_43:
        /*0100*/ 	.word	index@(_ZN6neubee5dlnb1EmmPfS0_S0_S0_S0_)
        /*0104*/ 	.word	0x00000020


	//----- nvinfo : EIATTR_FRAME_SIZE
	.align		4
.L_44:
        /*0108*/ 	.byte	0x04, 0x11
        /*010a*/ 	.short	(.L_46 - .L_45)
	.align		4
.L_45:
        /*010c*/ 	.word	index@($__internal_5_$__cuda_sm3x_div_rn_noftz_f32_slowpath)
        /*0110*/ 	.word	0x00000000


	//----- nvinfo : EIATTR_FRAME_SIZE
	.align		4
.L_46:
        /*0114*/ 	.byte	0x04, 0x11
        /*0116*/ 	.short	(.L_48 - .L_47)
	.align		4
.L_47:
        /*0118*/ 	.word	index@($__internal_4_$__cuda_sm20_sqrt_rn_f32_slowpath)
        /*011c*/ 	.word	0x00000000


	//----- nvinfo : EIATTR_FRAME_SIZE
	.align		4
.L_48:
        /*0120*/ 	.byte	0x04, 0x11
        /*0122*/ 	.short	(.L_50 - .L_49)
	.align		4
.L_49:
        /*0124*/ 	.word	index@(_ZN6neubee5dlnb1EmmPfS0_S0_S0_S0_)
        /*0128*/ 	.word	0x00000000


	//----- nvinfo : EIATTR_REGCOUNT
	.align		4
.L_50:
        /*012c*/ 	.byte	0x04, 0x2f
        /*012e*/ 	.short	(.L_52 - .L_51)
	.align		4
.L_51:
        /*0130*/ 	.word	index@(_ZN6neubee5dcsmfEmmPfS0_)
        /*0134*/ 	.word	0x0000001f


	//----- nvinfo : EIATTR_FRAME_SIZE
	.align		4
.L_52:
        /*0138*/ 	.byte	0x04, 0x11
        /*013a*/ 	.short	(.L_54 - .L_53)
	.align		4
.L_53:
        /*013c*/ 	.word	index@($__internal_3_$__cuda_sm20_rem_u64)
        /*0140*/ 	.word	0x00000000


	//----- nvinfo : EIATTR_FRAME_SIZE
	.align		4
.L_54:
        /*0144*/ 	.byte	0x04, 0x11
        /*0146*/ 	.short	(.L_56 - .L_55)
	.align		4
.L_55:
        /*0148*/ 	.word	index@($__internal_2_$__cuda_sm20_rcp_rn_f32_slowpath)
        /*014c*/ 	.word	0x00000000


	//----- nvinfo : EIATTR_FRAME_SIZE
	.align		4
.L_56:
        /*0150*/ 	.byte	0x04, 0x11
        /*0152*/ 	.short	(.L_58 - .L_57)
	.align		4
.L_57:
        /*0154*/ 	.word	index@(_ZN6neubee5dcsmfEmmPfS0_)
        /*0158*/ 	.word	0x00000000


	//----- nvinfo : EIATTR_REGCOUNT
	.align		4
.L_58:
        /*015c*/ 	.byte	0x04, 0x2f
        /*015e*/ 	.short	(.L_60 - .L_59)
	.align		4
.L_59:
        /*0160*/ 	.word	index@(_ZN6neubee5dcsmbEmmPfS0_)
        /*0164*/ 	.word	0x0000001c


	//----- nvinfo : EIATTR_FRAME_SIZE
	.align		4
.L_60:
        /*0168*/ 	.byte	0x04, 0x11
        /*016a*/ 	.short	(.L_62 - .L_61)
	.align		4
.L_61:
        /*016c*/ 	.word	index@($__internal_1_$__cuda_sm20_rem_u64)
        /*0170*/ 	.word	0x00000000


	//----- nvinfo : EIATTR_FRAME_SIZE
	.align		4
.L_62:
        /*0174*/ 	.byte	0x04, 0x11
        /*0176*/ 	.short	(.L_64 - .L_63)
	.align		4
.L_63:
        /*0178*/ 	.word	index@(_ZN6neubee5dcsmbEmmPfS0_)
        /*017c*/ 	.word	0x00000000


	//----- nvinfo : EIATTR_REGCOUNT
	.align		4
.L_64:
        /*0180*/ 	.byte	0x04, 0x2f
        /*0182*/ 	.short	(.L_66 - .L_65)
	.align		4
.L_65:
        /*0184*/ 	.word	index@(_ZN6neubee5dsahbEmPfS0_)
        /*0188*/ 	.word	0x00000020


	//----- nvinfo : EIATTR_FRAME_SIZE
	.align		4
.L_66:
        /*018c*/ 	.byte	0x04, 0x11
        /*018e*/ 	.short	(.L_68 - .L_67)
	.align		4
.L_67:
        /*0190*/ 	.word	index@($__internal_0_$__cuda_sm20_rem_u64)
        /*0194*/ 	.word	0x00000000


	//----- nvinfo : EIATTR_FRAME_SIZE
	.align		4
.L_68:
        /*0198*/ 	.byte	0x04, 0x11
        /*019a*/ 	.short	(.L_70 - .L_69)
	.align		4
.L_69:
        /*019c*/ 	.word	index@(_ZN6neubee5dsahbEmPfS0_)
        /*01a0*/ 	.word	0x00000000


	//----- nvinfo : EIATTR_MIN_STACK_SIZE
	.align		4
.L_70:
        /*01a4*/ 	.byte	0x04, 0x12
        /*01a6*/ 	.short	(.L_72 - .L_71)
	.align		4
.L_71:
        /*01a8*/ 	.word	index@(_ZN6neubee5dsahbEmPfS0_)
        /*01ac*/ 	.word	0x00000000


	//----- nvinfo : EIATTR_MIN_STACK_SIZE
	.align		4
.L_72:
        /*01b0*/ 	.byte	0x04, 0x12
        /*01b2*/ 	.short	(.L_74 - .L_73)
	.align		4
.L_73:
        /*01b4*/ 	.word	index@(_ZN6neubee5dcsmbEmmPfS0_)
        /*01b8*/ 	.word	0x00000000


	//----- nvinfo : EIATTR_MIN_STACK_SIZE
	.align		4
.L_74:
        /*01bc*/ 	.byte	0x04, 0x12
        /*01be*/ 	.short	(.L_76 - .L_75)
	.align		4
.L_75:
        /*01c0*/ 	.word	index@(_ZN6neubee5dcsmfEmmPfS0_)
        /*01c4*/ 	.word	0x00000000


	//----- nvinfo : EIATTR_MIN_STACK_SIZE
	.align		4
.L_76:
        /*01c8*/ 	.byte	0x04, 0x12
        /*01ca*/ 	.short	(.L_78 - .L_77)
	.align		4
.L_77:
        /*01cc*/ 	.word	index@(_ZN6neubee5dlnb1EmmPfS0_S0_S0_S0_)
        /*01d0*/ 	.word	0x00000000


	//----- nvinfo : EIATTR_MIN_STACK_SIZE
	.align		4
.L_78:
        /*01d4*/ 	.byte	0x04, 0x12
        /*01d6*/ 	.short	(.L_80 - .L_79)
	.align		4
.L_79:
        /*01d8*/ 	.word	index@(_ZN6neubee5dlnf1EmmPfS0_S0_S0_)
        /*01dc*/ 	.word	0x00000000


	//----- nvinfo : EIATTR_MIN_STACK_SIZE
	.align		4
.L_80:
        /*01e0*/ 	.byte	0x04, 0x12
        /*01e2*/ 	.short	(.L_82 - .L_81)
	.align		4
.L_81:
        /*01e4*/ 	.word	index@(_ZN6neubee4dlnbEmmPfS0_S0_S0_)
        /*01e8*/ 	.word	0x00000000


	//----- nvinfo : EIATTR_MIN_STACK_SIZE
	.align		4
.L_82:
        /*01ec*/ 	.byte	0x04, 0x12
        /*01ee*/ 	.short	(.L_84 - .L_83)
	.align		4
.L_83:
        /*01f0*/ 	.word	index@(_ZN6neubee4dlnfEmmPfS0_S0_)
        /*01f4*/ 	.word	0x00000000


	//----- nvinfo : EIATTR_MIN_STACK_SIZE
	.align		4
.L_84:
        /*01f8*/ 	.byte	0x04, 0x12
        /*01fa*/ 	.short	(.L_86 - .L_85)
	.align		4
.L_85:
        /*01fc*/ 	.word	index@(_ZN6neubee4dsmbEmmPfS0_S0_)
        /*0200*/ 	.word	0x00000000


	//----- nvinfo : EIATTR_MIN_STACK_SIZE
	.align		4
.L_86:
        /*0204*/ 	.byte	0x04, 0x12
        /*0206*/ 	.short	(.L_88 - .L_87)
	.align		4
.L_87:
        /*0208*/ 	.word	index@(_ZN6neubee4dsmfEmmPfS0_)
        /*020c*/ 	.word	0x00000000


	//----- nvinfo : EIATTR_MIN_STACK_SIZE
	.align		4
.L_88:
        /*0210*/ 	.byte	0x04, 0x12
        /*0212*/ 	.short	(.L_90 - .L_89)
	.align		4
.L_89:
        /*0214*/ 	.word	index@(_ZN6neubee4dasbEmPfS0_S0_)
        /*0218*/ 	.word	0x00000000


	//----- nvinfo : EIATTR_MIN_STACK_SIZE
	.align		4
.L_90:
        /*021c*/ 	.byte	0x04, 0x12
        /*021e*/ 	.short	(.L_92 - .L_91)
	.align		4
.L_91:
        /*0220*/ 	.word	index@(_ZN6neubee4dasfEmPfS0_)
        /*0224*/ 	.word	0x00000000
.L_92:


//--------------------- .nv.compat                --------------------------
	.section	.nv.compat,"",@"SHT_CUDA_COMPAT_INFO"
	.align	4
        /*0000*/ 	.byte	0x02, 0x09, 0x00, 0x00, 0x02, 0x02, 0x01, 0x00, 0x02, 0x05, 0x05, 0x00, 0x03, 0x07, 0x01, 0x01
        /*0010*/ 	.byte	0x02, 0x03, 0x00, 0x00, 0x02, 0x06, 0x01, 0x00, 0x04, 0x0b, 0x08, 0x00, 0x01, 0x00, 0x00, 0x00
        /*0020*/ 	.byte	0x00, 0x00, 0x00, 0x00


//--------------------- .nv.info._ZN6neubee5dsahbEmPfS0_ --------------------------
	.section	.nv.info._ZN6neubee5dsahbEmPfS0_,"",@"SHT_CUDA_INFO"
	.sectionflags	@""
	.align	4


	//----- nvinfo : EIATTR_CUDA_API_VERSION
	.align		4
        /*0000*/ 	.byte	0x04, 0x37
        /*0002*/ 	.short	(.L_94 - .L_93)
.L_93:
        /*0004*/ 	.word	0x00000082


	//----- nvinfo : EIATTR_KPARAM_INFO
	.align		4
.L_94:
        /*0008*/ 	.byte	0x04, 0x17
        /*000a*/ 	.short	(.L_96 - .L_95)
.L_95:
        /*000c*/ 	.word	0x00000000
        /*0010*/ 	.short	0x0002
        /*0012*/ 	.short	0x0010
        /*0014*/ 	.byte	0x00, 0xf5, 0x21, 0x00


	//----- nvinfo : EIATTR_KPARAM_INFO
	.align		4
.L_96:
        /*0018*/ 	.byte	0x04, 0x17
        /*001a*/ 	.short	(.L_98 - .L_97)
.L_97:
        /*001c*/ 	.word	0x00000000
        /*0020*/ 	.short	0x0001
        /*0022*/ 	.short	0x0008
        /*0024*/ 	.byte	0x00, 0xf5, 0x21, 0x00


	//----- nvinfo : EIATTR_KPARAM_INFO
	.align		4
.L_98:
        /*0028*/ 	.byte	0x04, 0x17
        /*002a*/ 	.short	(.L_100 - .L_99)
.L_99:
        /*002c*/ 	.word	0x00000000
        /*0030*/ 	.short	0x0000
        /*0032*/ 	.short	0x0000
        /*0034*/ 	.byte	0x00, 0xf0, 0x21, 0x00


	//----- nvinfo : EIATTR_SPARSE_MMA_MASK
	.align		4
.L_100:
        /*0038*/ 	.byte	0x03, 0x50
        /*003a*/ 	.short	0x0000


	//----- nvinfo : EIATTR_MAXREG_COUNT
	.align		4
        /*003c*/ 	.byte	0x03, 0x1b
        /*003e*/ 	.short	0x00ff


	//----- nvinfo : EIATTR_MERCURY_ISA_VERSION
	.align		4
        /*0040*/ 	.byte	0x03, 0x5f
        /*0042*/ 	.short	0x0101


	//----- nvinfo : EIATTR_VRC_CTA_INIT_COUNT
	.align		4
        /*0044*/ 	.byte	0x02, 0x4a
	.zero		1
	.zero		1


	//----- nvinfo : EIATTR_EXIT_INSTR_OFFSETS
	.align		4
        /*0048*/ 	.byte	0x04, 0x1c
        /*004a*/ 	.short	(.L_102 - .L_101)


	//   ....[0]....
.L_101:
        /*004c*/ 	.word	0x00000c80


	//----- nvinfo : EIATTR_CRS_STACK_SIZE
	.align		4
.L_102:
        /*0050*/ 	.byte	0x04, 0x1e
        /*0052*/ 	.short	(.L_104 - .L_103)
.L_103:
        /*0054*/ 	.word	0x00000000


	//----- nvinfo : EIATTR_CBANK_PARAM_SIZE
	.align		4
.L_104:
        /*0058*/ 	.byte	0x03, 0x19
        /*005a*/ 	.short	0x0018


	//----- nvinfo : EIATTR_PARAM_CBANK
	.align		4
        /*005c*/ 	.byte	0x04, 0x0a
        /*005e*/ 	.short	(.L_106 - .L_105)
	.align		4
.L_105:
        /*0060*/ 	.word	index@(.nv.constant0._ZN6neubee5dsahbEmPfS0_)
        /*0064*/ 	.short	0x0380
        /*0066*/ 	.short	0x0018


	//----- nvinfo : EIATTR_SW_WAR
	.align		4
.L_106:
        /*0068*/ 	.byte	0x04, 0x36
        /*006a*/ 	.short	(.L_108 - .L_107)
.L_107:
        /*006c*/ 	.word	0x00000008
.L_108:


//--------------------- .nv.info._ZN6neubee5dcsmbEmmPfS0_ --------------------------
	.section	.nv.info._ZN6neubee5dcsmbEmmPfS0_,"",@"SHT_CUDA_INFO"
	.sectionflags	@""
	.align	4


	//----- nvinfo : EIATTR_CUDA_API_VERSION
	.align		4
        /*0000*/ 	.byte	0x04, 0x37
        /*0002*/ 	.short	(.L_110 - .L_109)
.L_109:
        /*0004*/ 	.word	0x00000082


	//----- nvinfo : EIATTR_KPARAM_INFO
	.align		4
.L_110:
        /*0008*/ 	.byte	0x04, 0x17
        /*000a*/ 	.short	(.L_112 - .L_111)
.L_111:
        /*000c*/ 	.word	0x00000000
        /*0010*/ 	.short	0x0003
        /*0012*/ 	.short	0x0018
        /*0014*/ 	.byte	0x00, 0xf5, 0x21, 0x00


	//----- nvinfo : EIATTR_KPARAM_INFO
	.align		4
.L_112:
        /*0018*/ 	.byte	0x04, 0x17
        /*001a*/ 	.short	(.L_114 - .L_113)
.L_113:
        /*001c*/ 	.word	0x00000000
        /*0020*/ 	.short	0x0002
        /*0022*/ 	.short	0x0010
        /*0024*/ 	.byte	0x00, 0xf5, 0x21, 0x00


	//----- nvinfo : EIATTR_KPARAM_INFO
	.align		4
.L_114:
        /*0028*/ 	.byte	0x04, 0x17
        /*002a*/ 	.short	(.L_116 - .L_115)
.L_115:
        /*002c*/ 	.word	0x00000000
        /*0030*/ 	.short	0x0001
        /*0032*/ 	.short	0x0008
        /*0034*/ 	.byte	0x00, 0xf0, 0x21, 0x00


	//----- nvinfo : EIATTR_KPARAM_INFO
	.align		4
.L_116:
        /*0038*/ 	.byte	0x04, 0x17
        /*003a*/ 	.short	(.L_118 - .L_117)
.L_117:
        /*003c*/ 	.word	0x00000000
        /*0040*/ 	.short	0x0000
        /*0042*/ 	.short	0x0000
        /*0044*/ 	.byte	0x00, 0xf0, 0x21, 0x00


	//----- nvinfo : EIATTR_SPARSE_MMA_MASK
	.align		4
.L_118:
        /*0048*/ 	.byte	0x03, 0x50
        /*004a*/ 	.short	0x0000


	//----- nvinfo : EIATTR_MAXREG_COUNT
	.align		4
        /*004c*/ 	.byte	0x03, 0x1b
        /*004e*/ 	.short	0x00ff


	//----- nvinfo : EIATTR_MERCURY_ISA_VERSION
	.align		4
        /*0050*/ 	.byte	0x03, 0x5f
        /*0052*/ 	.short	0x0101


	//----- nvinfo : EIATTR_VRC_CTA_INIT_COUNT
	.align		4
        /*0054*/ 	.byte	0x02, 0x4a
	.zero		1
	.zero		1


	//----- nvinfo : EIATTR_EXIT_INSTR_OFFSETS
	.align		4
        /*0058*/ 	.byte	0x04, 0x1c
        /*005a*/ 	.short	(.L_120 - .L_119)


	//   ....[0]....
.L_119:
        /*005c*/ 	.word	0x00000840


	//   ....[1]....
        /*0060*/ 	.word	0x00000b40


	//   ....[2]....
        /*0064*/ 	.word	0x00000c90


	//   ....[3]....
        /*0068*/ 	.word	0x00000db0


	//   ....[4]....
        /*006c*/ 	.word	0x00000e80


	//----- nvinfo : EIATTR_CRS_STACK_SIZE
	.align		4
.L_120:
        /*0070*/ 	.byte	0x04, 0x1e
        /*0072*/ 	.short	(.L_122 - .L_121)
.L_121:
        /*0074*/ 	.word	0x00000000


	//----- nvinfo : EIATTR_CBANK_PARAM_SIZE
	.align		4
.L_122:
        /*0078*/ 	.byte	0x03, 0x19
        /*007a*/ 	.short	0x0020


	//----- nvinfo : EIATTR_PARAM_CBANK
	.align		4
        /*007c*/ 	.byte	0x04, 0x0a
        /*007e*/ 	.short	(.L_124 - .L_123)
	.align		4
.L_123:
        /*0080*/ 	.word	index@(.nv.constant0._ZN6neubee5dcsmbEmmPfS0_)
        /*0084*/ 	.short	0x0380
        /*0086*/ 	.short	0x0020


	//----- nvinfo : EIATTR_SW_WAR
	.align		4
.L_124:
        /*0088*/ 	.byte	0x04, 0x36
        /*008a*/ 	.short	(.L_126 - .L_125)
.L_125:
        /*008c*/ 	.word	0x00000008
.L_126:


//--------------------- .nv.info._ZN6neubee5dcsmfEmmPfS0_ --------------------------
	.section	.nv.info._ZN6neubee5dcsmfEmmPfS0_,"",@"SHT_CUDA_INFO"
	.sectionflags	@""
	.align	4


	//----- nvinfo : EIATTR_CUDA_API_VERSION
	.align		4
        /*0000*/ 	.byte	0x04, 0x37
        /*0002*/ 	.short	(.L_128 - .L_127)
.L_127:
        /*0004*/ 	.word	0x00000082


	//----- nvinfo : EIATTR_KPARAM_INFO
	.align		4
.L_128:
        /*0008*/ 	.byte	0x04, 0x17
        /*000a*/ 	.short	(.L_130 - .L_129)
.L_129:
        /*000c*/ 	.word	0x00000000
        /*0010*/ 	.short	0x0003
        /*0012*/ 	.short	0x0018
        /*0014*/ 	.byte	0x00, 0xf5, 0x21, 0x00


	//----- nvinfo : EIATTR_KPARAM_INFO
	.align		4
.L_130:
        /*0018*/ 	.byte	0x04, 0x17
        /*001a*/ 	.short	(.L_132 - .L_131)
.L_131:
        /*001c*/ 	.word	0x00000000
        /*0020*/ 	.short	0x0002
        /*0022*/ 	.short	0x0010
        /*0024*/ 	.byte	0x00, 0xf5, 0x21, 0x00


	//----- nvinfo : EIATTR_KPARAM_INFO
	.align		4
.L_132:
        /*0028*/ 	.byte	0x04, 0x17
        /*002a*/ 	.short	(.L_134 - .L_133)
.L_133:
        /*002c*/ 	.word	0x00000000
        /*0030*/ 	.short	0x0001
        /*0032*/ 	.short	0x0008
        /*0034*/ 	.byte	0x00, 0xf0, 0x21, 0x00


	//----- nvinfo : EIATTR_KPARAM_INFO
	.align		4
.L_134:
        /*0038*/ 	.byte	0x04, 0x17
        /*003a*/ 	.short	(.L_136 - .L_135)
.L_135:
        /*003c*/ 	.word	0x00000000
        /*0040*/ 	.short	0x0000
        /*0042*/ 	.short	0x0000
        /*0044*/ 	.byte	0x00, 0xf0, 0x21, 0x00


	//----- nvinfo : EIATTR_SPARSE_MMA_MASK
	.align		4
.L_136:
        /*0048*/ 	.byte	0x03, 0x50
        /*004a*/ 	.short	0x0000


	//----- nvinfo : EIATTR_MAXREG_COUNT
	.align		4
        /*004c*/ 	.byte	0x03, 0x1b
        /*004e*/ 	.short	0x00ff


	//----- nvinfo : EIATTR_MERCURY_ISA_VERSION
	.align		4
        /*0050*/ 	.byte	0x03, 0x5f
        /*0052*/ 	.short	0x0101


	//----- nvinfo : EIATTR_VRC_CTA_INIT_COUNT
	.align		4
        /*0054*/ 	.byte	0x02, 0x4a
	.zero		1
	.zero		1


	//----- nvinfo : EIATTR_EXIT_INSTR_OFFSETS
	.align		4
        /*0058*/ 	.byte	0x04, 0x1c
        /*005a*/ 	.short	(.L_138 - .L_137)


	//   ....[0]....
.L_137:
        /*005c*/ 	.word	0x00000f40


	//   ....[1]....
        /*0060*/ 	.word	0x00001240


	//   ....[2]....
        /*0064*/ 	.word	0x00001390


	//   ....[3]....
        /*0068*/ 	.word	0x000014b0


	//   ....[4]....
        /*006c*/ 	.word	0x00001590


	//----- nvinfo : EIATTR_CRS_STACK_SIZE
	.align		4
.L_138:
        /*0070*/ 	.byte	0x04, 0x1e
        /*0072*/ 	.short	(.L_140 - .L_139)
.L_139:
        /*0074*/ 	.word	0x00000000


	//----- nvinfo : EIATTR_CBANK_PARAM_SIZE
	.align		4
.L_140:
        /*0078*/ 	.byte	0x03, 0x19
        /*007a*/ 	.short	0x0020


	//----- nvinfo : EIATTR_PARAM_CBANK
	.align		4
        /*007c*/ 	.byte	0x04, 0x0a
        /*007e*/ 	.short	(.L_142 - .L_141)
	.align		4
.L_141:
        /*0080*/ 	.word	index@(.nv.constant0._ZN6neubee5dcsmfEmmPfS0_)
        /*0084*/ 	.short	0x0380
        /*0086*/ 	.short	0x0020


	//----- nvinfo : EIATTR_SW_WAR
	.align		4
.L_142:
        /*0088*/ 	.byte	0x04, 0x36
        /*008a*/ 	.short	(.L_144 - .L_143)
.L_143:
        /*008c*/ 	.word	0x00000008
.L_144:


//--------------------- .nv.info._ZN6neubee5dlnb1EmmPfS0_S0_S0_S0_ --------------------------
	.section	.nv.info._ZN6neubee5dlnb1EmmPfS0_S0_S0_S0_,"",@"SHT_CUDA_INFO"
	.sectionflags	@""
	.align	4


	//----- nvinfo : EIATTR_CUDA_API_VERSION
	.align		4
        /*0000*/ 	.byte	0x04, 0x37
        /*0002*/ 	.short	(.L_146 - .L_145)
.L_145:
        /*0004*/ 	.word	0x00000082


	//----- nvinfo : EIATTR_KPARAM_INFO
	.align		4
.L_146:
        /*0008*/ 	.byte	0x04, 0x17
        /*000a*/ 	.short	(.L_148 - .L_147)
.L_147:
        /*000c*/ 	.word	0x00000000
        /*0010*/ 	.short	0x0006
        /*0012*/ 	.short	0x0030
        /*0014*/ 	.byte	0x00, 0xf5, 0x21, 0x00


	//----- nvinfo : EIATTR_KPARAM_INFO
	.align		4
.L_148:
        /*0018*/ 	.byte	0x04, 0x17
        /*001a*/ 	.short	(.L_150 - .L_149)
.L_149:
        /*001c*/ 	.word	0x00000000
        /*0020*/ 	.short	0x0005
        /*0022*/ 	.short	0x0028
        /*0024*/ 	.byte	0x00, 0xf5, 0x21, 0x00


	//----- nvinfo : EIATTR_KPARAM_INFO
	.align		4
.L_150:
        /*0028*/ 	.byte	0x04, 0x17
        /*002a*/ 	.short	(.L_152 - .L_151)
.L_151:
        /*002c*/ 	.word	0x00000000
        /*0030*/ 	.short	0x0004
        /*0032*/ 	.short	0x0020
        /*0034*/ 	.byte	0x00, 0xf5, 0x21, 0x00


	//----- nvinfo : EIATTR_KPARAM_INFO
	.align		4
.L_152:
        /*0038*/ 	.byte	0x04, 0x17
        /*003a*/ 	.short	(.L_154 - .L_153)
.L_153:
        /*003c*/ 	.word	0x00000000
        /*0040*/ 	.short	0x0003
        /*0042*/ 	.short	0x0018
        /*0044*/ 	.byte	0x00, 0xf5, 0x21, 0x00


	//----- nvinfo : EIATTR_KPARAM_INFO
	.align		4
.L_154:
        /*0048*/ 	.byte	0x04, 0x17
        /*004a*/ 	.short	(.L_156 - .L_155)
.L_155:
        /*004c*/ 	.word	0x00000000
        /*0050*/ 	.short	0x0002
        /*0052*/ 	.short	0x0010
        /*0054*/ 	.byte	0x00, 0xf5, 0x21, 0x00


	//----- nvinfo : EIATTR_KPARAM_INFO
	.align		4
.L_156:
        /*0058*/ 	.byte	0x04, 0x17
        /*005a*/ 	.short	(.L_158 - .L_157)
.L_157:
        /*005c*/ 	.word	0x00000000
        /*0060*/ 	.short	0x0001
        /*0062*/ 	.short	0x0008
        /*0064*/ 	.byte	0x00, 0xf0, 0x21, 0x00


	//----- nvinfo : EIATTR_KPARAM_INFO
	.align		4
.L_158:
        /*0068*/ 	.byte	0x04, 0x17
        /*006a*/ 	.short	(.L_160 - .L_159)
.L_159:
        /*006c*/ 	.word	0x00000000
        /*0070*/ 	.short	0x0000
        /*0072*/ 	.short	0x0000
        /*0074*/ 	.byte	0x00, 0xf0, 0x21, 0x00


	//----- nvinfo : EIATTR_SPARSE_MMA_MASK
	.align		4
.L_160:
        /*0078*/ 	.byte	0x03, 0x50
        /*007a*/ 	.short	0x0000


	//----- nvinfo : EIATTR_MAXREG_COUNT
	.align		4
        /*007c*/ 	.byte	0x03, 0x1b
        /*007e*/ 	.short	0x00ff


	//----- nvinfo : EIATTR_MERCURY_ISA_VERSION
	.align		4
        /*0080*/ 	.byte	0x03, 0x5f
        /*0082*/ 	.short	0x0101


	//----- nvinfo : EIATTR_VRC_CTA_INIT_COUNT
	.align		4
        /*0084*/ 	.byte	0x02, 0x4a
	.zero		1
	.zero		1


	//----- nvinfo : EIATTR_EXIT_INSTR_OFFSETS
	.align		4
        /*0088*/ 	.byte	0x04, 0x1c
        /*008a*/ 	.short	(.L_162 - .L_161)


	//   ....[0]....
.L_161:
        /*008c*/ 	.word	0x00001c30


	//   ....[1]....
        /*0090*/ 	.word	0x000020f0


	//   ....[2]....
        /*0094*/ 	.word	0x00002320


	//   ....[3]....
        /*0098*/ 	.word	0x00002470


	//   ....[4]....
        /*009c*/ 	.word	0x000025b0


	//----- nvinfo : EIATTR_CRS_STACK_SIZE
	.align		4
.L_162:
        /*00a0*/ 	.byte	0x04, 0x1e
        /*00a2*/ 	.short	(.L_164 - .L_163)
.L_163:
        /*00a4*/ 	.word	0x00000000


	//----- nvinfo : EIATTR_CBANK_PARAM_SIZE
	.align		4
.L_164:
        /*00a8*/ 	.byte	0x03, 0x19
        /*00aa*/ 	.short	0x0038


	//----- nvinfo : EIATTR_PARAM_CBANK
	.align		4
        /*00ac*/ 	.byte	0x04, 0x0a
        /*00ae*/ 	.short	(.L_166 - .L_165)
	.align		4
.L_165:
        /*00b0*/ 	.word	index@(.nv.constant0._ZN6neubee5dlnb1EmmPfS0_S0_S0_S0_)
        /*00b4*/ 	.short	0x0380
        /*00b6*/ 	.short	0x0038


	//----- nvinfo : EIATTR_SW_WAR
	.align		4
.L_166:
        /*00b8*/ 	.byte	0x04, 0x36
        /*00ba*/ 	.short	(.L_168 - .L_167)
.L_167:
        /*00bc*/ 	.word	0x00000008
.L_168:


//--------------------- .nv.info._ZN6neubee5dlnf1EmmPfS0_S0_S0_ --------------------------
	.section	.nv.info._ZN6neubee5dlnf1EmmPfS0_S0_S0_,"",@"SHT_CUDA_INFO"
	.sectionflags	@""
	.align	4


	//----- nvinfo : EIATTR_CUDA_API_VERSION
	.align		4
        /*0000*/ 	.byte	0x04, 0x37
        /*0002*/ 	.short	(.L_170 - .L_169)
.L_169:
        /*0004*/ 	.word	0x00000082


	//----- nvinfo : EIATTR_KPARAM_INFO
	.align		4
.L_170:
        /*0008*/ 	.byte	0x04, 0x17
        /*000a*/ 	.short	(.L_172 - .L_171)
.L_171:
        /*000c*/ 	.word	0x00000000
        /*0010*/ 	.short	0x0005
        /*0012*/ 	.short	0x0028
        /*0014*/ 	.byte	0x00, 0xf5, 0x21, 0x00


	//----- nvinfo : EIATTR_KPARAM_INFO
	.align		4
.L_172:
        /*0018*/ 	.byte	0x04, 0x17
        /*001a*/ 	.short	(.L_174 - .L_173)
.L_173:
        /*001c*/ 	.word	0x00000000
        /*0020*/ 	.short	0x0004
        /*0022*/ 	.short	0x0020
        /*0024*/ 	.byte	0x00, 0xf5, 0x21, 0x00


	//----- nvinfo : EIATTR_KPARAM_INFO
	.align		4
.L_174:
        /*0028*/ 	.byte	0x04, 0x17
        /*002a*/ 	.short	(.L_176 - .L_175)
.L_175:
        /*002c*/ 	.word	0x00000000
        /*0030*/ 	.short	0x0003
        /*0032*/ 	.short	0x0018
        /*0034*/ 	.byte	0x00, 0xf5, 0x21, 0x00


	//----- nvinfo : EIATTR_KPARAM_INFO
	.align		4
.L_176:
        /*0038*/ 	.byte	0x04, 0x17
        /*003a*/ 	.short	(.L_178 - .L_177)
.L_177:
        /*003c*/ 	.word	0x00000000
        /*0040*/ 	.short	0x0002
        /*0042*/ 	.short	0x0010
        /*0044*/ 	.byte	0x00, 0xf5, 0x21, 0x00


	//----- nvinfo : EIATTR_KPARAM_INFO
	.align		4
.L_178:
        /*0048*/ 	.byte	0x04, 0x17
        /*004a*/ 	.short	(.L_180 - .L_179)
.L_179:
        /*004c*/ 	.word	0x00000000
        /*0050*/ 	.short	0x0001
        /*0052*/ 	.short	0x0008
        /*0054*/ 	.byte	0x00, 0xf0, 0x21, 0x00


	//----- nvinfo : EIATTR_KPARAM_INFO
	.align		4
.L_180:
        /*0058*/ 	.byte	0x04, 0x17
        /*005a*/ 	.short	(.L_182 - .L_181)
.L_181:
        /*005c*/ 	.word	0x00000000
        /*0060*/ 	.short	0x0000
        /*0062*/ 	.short	0x0000
        /*0064*/ 	.byte	0x00, 0xf0, 0x21, 0x00


	//----- nvinfo : EIATTR_SPARSE_MMA_MASK
	.align		4
.L_182:
        /*0068*/ 	.byte	0x03, 0x50
        /*006a*/ 	.short	0x0000


	//----- nvinfo : EIATTR_MAXREG_COUNT
	.align		4
        /*006c*/ 	.byte	0x03, 0x1b
        /*006e*/ 	.short	0x00ff


	//----- nvinfo : EIATTR_MERCURY_ISA_VERSION
	.align		4
        /*0070*/ 	.byte	0x03, 0x5f
        /*0072*/ 	.short	0x0101


	//----- nvinfo : EIATTR_VRC_CTA_INIT_COUNT
	.align		4
        /*0074*/ 	.byte	0x02, 0x4a
	.zero		1
	.zero		1


	//----- nvinfo : EIATTR_EXIT_INSTR_OFFSETS
	.align		4
        /*0078*/ 	.byte	0x04, 0x1c
        /*007a*/ 	.short	(.L_184 - .L_183)


	//   ....[0]....
.L_183:
        /*007c*/ 	.word	0x000014f0


	//   ....[1]....
        /*0080*/ 	.word	0x00001b10


	//   ....[2]....
        /*0084*/ 	.word	0x00001e10


	//   ....[3]....
        /*0088*/ 	.word	0x00002020


	//   ....[4]....
        /*008c*/ 	.word	0x000021d0


	//----- nvinfo : EIATTR_CRS_STACK_SIZE
	.align		4
.L_184:
        /*0090*/ 	.byte	0x04, 0x1e
        /*0092*/ 	.short	(.L_186 - .L_185)
.L_185:
        /*0094*/ 	.word	0x00000000


	//----- nvinfo : EIATTR_CBANK_PARAM_SIZE
	.align		4
.L_186:
        /*0098*/ 	.byte	0x03, 0x19
        /*009a*/ 	.short	0x0030


	//----- nvinfo : EIATTR_PARAM_CBANK
	.align		4
        /*009c*/ 	.byte	0x04, 0x0a
        /*009e*/ 	.short	(.L_188 - .L_187)
	.align		4
.L_187:
        /*00a0*/ 	.word	index@(.nv.constant0._ZN6neubee5dlnf1EmmPfS0_S0_S0_)
        /*00a4*/ 	.short	0x0380
        /*00a6*/ 	.short	0x0030


	//----- nvinfo : EIATTR_SW_WAR
	.align		4
.L_188:
        /*00a8*/ 	.byte	0x04, 0x36
        /*00aa*/ 	.short	(.L_190 - .L_189)
.L_189:
        /*00ac*/ 	.word	0x00000008
.L_190:


//--------------------- .nv.info._ZN6neubee4dlnbEmmPfS0_S0_S0_ --------------------------
	.section	.nv.info._ZN6neubee4dlnbEmmPfS0_S0_S0_,"",@"SHT_CUDA_INFO"
	.sectionflags	@""
	.align	4


	//----- nvinfo : EIATTR_CUDA_API_VERSION
	.align		4
        /*0000*/ 	.byte	0x04, 0x37
        /*0002*/ 	.short	(.L_192 - .L_191)
.L_191:
        /*0004*/ 	.word	0x00000082


	//----- nvinfo : EIATTR_KPARAM_INFO
	.align		4
.L_192:
        /*0008*/ 	.byte	0x04, 0x17
        /*000a*/ 	.short	(.L_194 - .L_193)
.L_193:
        /*000c*/ 	.word	0x00000000
        /*0010*/ 	.short	0x0005
        /*0012*/ 	.short	0x0028
        /*0014*/ 	.byte	0x00, 0xf5, 0x21, 0x00


	//----- nvinfo : EIATTR_KPARAM_INFO
	.align		4
.L_194:
        /*0018*/ 	.byte	0x04, 0x17
        /*001a*/ 	.short	(.L_196 - .L_195)
.L_195:
        /*001c*/ 	.word	0x00000000
        /*0020*/ 	.short	0x0004
        /*0022*/ 	.short	0x0020
        /*0024*/ 	.byte	0x00, 0xf5, 0x21, 0x00


	//----- nvinfo : EIATTR_KPARAM_INFO
	.align		4
.L_196:
        /*0028*/ 	.byte	0x04, 0x17
        /*002a*/ 	.short	(.L_198 - .L_197)
.L_197:
        /*002c*/ 	.word	0x00000000
        /*0030*/ 	.short	0x0003
        /*0032*/ 	.short	0x0018
        /*0034*/ 	.byte	0x00, 0xf5, 0x21, 0x00


	//----- nvinfo : EIATTR_KPARAM_INFO
	.align		4
.L_198:
        /*0038*/ 	.byte	0x04, 0x17
        /*003a*/ 	.short	(.L_200 - .L_199)
.L_199:
        /*003c*/ 	.word	0x00000000
        /*0040*/ 	.short	0x0002
        /*0042*/ 	.short	0x0010
        /*0044*/ 	.byte	0x00, 0xf5, 0x21, 0x00


	//----- nvinfo : EIATTR_KPARAM_INFO
	.align		4
.L_200:
        /*0048*/ 	.byte	0x04, 0x17
        /*004a*/ 	.short	(.L_202 - .L_201)
.L_201:
        /*004c*/ 	.word	0x00000000
        /*0050*/ 	.short	0x0001
        /*0052*/ 	.short	0x0008
        /*0054*/ 	.byte	0x00, 0xf0, 0x21, 0x00


	//----- nvinfo : EIATTR_KPARAM_INFO
	.align		4
.L_202:
        /*0058*/ 	.byte	0x04, 0x17
        /*005a*/ 	.short	(.L_204 - .L_203)
.L_203:
        /*005c*/ 	.word	0x00000000
        /*0060*/ 	.short	0x0000
        /*0062*/ 	.short	0x0000
        /*0064*/ 	.byte	0x00, 0xf0, 0x21, 0x00


	//----- nvinfo : EIATTR_SPARSE_MMA_MASK
	.align		4
.L_204:
        /*0068*/ 	.byte	0x03, 0x50
        /*006a*/ 	.short	0x0000


	//----- nvinfo : EIATTR_MAXREG_COUNT
	.align		4
        /*006c*/ 	.byte	0x03, 0x1b
        /*006e*/ 	.short	0x00ff


	//----- nvinfo : EIATTR_MERCURY_ISA_VERSION
	.align		4
        /*0070*/ 	.byte	0x03, 0x5f
        /*0072*/ 	.short	0x0101


	//----- nvinfo : EIATTR_VRC_CTA_INIT_COUNT
	.align		4
        /*0074*/ 	.byte	0x02, 0x4a
	.zero		1
	.zero		1


	//----- nvinfo : EIATTR_EXIT_INSTR_OFFSETS
	.align		4
        /*0078*/ 	.byte	0x04, 0x1c
        /*007a*/ 	.short	(.L_206 - .L_205)


	//   ....[0]....
.L_205:
        /*007c*/ 	.word	0x00001c00


	//   ....[1]....
        /*0080*/ 	.word	0x000020c0


	//   ....[2]....
        /*0084*/ 	.word	0x000022f0


	//   ....[3]....
        /*0088*/ 	.word	0x00002440


	//   ....[4]....
        /*008c*/ 	.word	0x00002580


	//----- nvinfo : EIATTR_CRS_STACK_SIZE
	.align		4
.L_206:
        /*0090*/ 	.byte	0x04, 0x1e
        /*0092*/ 	.short	(.L_208 - .L_207)
.L_207:
        /*0094*/ 	.word	0x00000000


	//----- nvinfo : EIATTR_CBANK_PARAM_SIZE
	.align		4
.L_208:
        /*0098*/ 	.byte	0x03, 0x19
        /*009a*/ 	.short	0x0030


	//----- nvinfo : EIATTR_PARAM_CBANK
	.align		4
        /*009c*/ 	.byte	0x04, 0x0a
        /*009e*/ 	.short	(.L_210 - .L_209)
	.align		4
.L_209:
        /*00a0*/ 	.word	index@(.nv.constant0._ZN6neubee4dlnbEmmPfS0_S0_S0_)
        /*00a4*/ 	.short	0x0380
        /*00a6*/ 	.short	0x0030


	//----- nvinfo : EIATTR_SW_WAR
	.align		4
.L_210:
        /*00a8*/ 	.byte	0x04, 0x36
        /*00aa*/ 	.short	(.L_212 - .L_211)
.L_211:
        /*00ac*/ 	.word	0x00000008
.L_212:


//--------------------- .nv.info._ZN6neubee4dlnfEmmPfS0_S0_ --------------------------
	.section	.nv.info._ZN6neubee4dlnfEmmPfS0_S0_,"",@"SHT_CUDA_INFO"
	.sectionflags	@""
	.align	4


	//----- nvinfo : EIATTR_CUDA_API_VERSION
	.align		4
        /*0000*/ 	.byte	0x04, 0x37
        /*0002*/ 	.short	(.L_214 - .L_213)
.L_213:
        /*0004*/ 	.word	0x00000082


	//----- nvinfo : EIATTR_KPARAM_INFO
	.align		4
.L_214:
        /*0008*/ 	.byte	0x04, 0x17
        /*000a*/ 	.short	(.L_216 - .L_215)
.L_215:
        /*000c*/ 	.word	0x00000000
        /*0010*/ 	.short	0x0004
        /*0012*/ 	.short	0x0020
        /*0014*/ 	.byte	0x00, 0xf5, 0x21, 0x00


	//----- nvinfo : EIATTR_KPARAM_INFO
	.align		4
.L_216:
        /*0018*/ 	.byte	0x04, 0x17
        /*001a*/ 	.short	(.L_218 - .L_217)
.L_217:
        /*001c*/ 	.word	0x00000000
        /*0020*/ 	.short	0x0003
        /*0022*/ 	.short	0x0018
        /*0024*/ 	.byte	0x00, 0xf5, 0x21, 0x00


	//----- nvinfo : EIATTR_KPARAM_INFO
	.align		4
.L_218:
        /*0028*/ 	.byte	0x04, 0x17
        /*002a*/ 	.short	(.L_220 - .L_219)
.L_219:
        /*002c*/ 	.word	0x00000000
        /*0030*/ 	.short	0x0002
        /*0032*/ 	.short	0x0010
        /*0034*/ 	.byte	0x00, 0xf5, 0x21, 0x00


	//----- nvinfo : EIATTR_KPARAM_INFO
	.align		4
.L_220:
        /*0038*/ 	.byte	0x04, 0x17
        /*003a*/ 	.short	(.L_222 - .L_221)
.L_221:
        /*003c*/ 	.word	0x00000000
        /*0040*/ 	.short	0x0001
        /*0042*/ 	.short	0x0008
        /*0044*/ 	.byte	0x00, 0xf0, 0x21, 0x00


	//----- nvinfo : EIATTR_KPARAM_INFO
	.align		4
.L_222:
        /*0048*/ 	.byte	0x04, 0x17
        /*004a*/ 	.short	(.L_224 - .L_223)
.L_223:
        /*004c*/ 	.word	0x00000000
        /*0050*/ 	.short	0x0000
        /*0052*/ 	.short	0x0000
        /*0054*/ 	.byte	0x00, 0xf0, 0x21, 0x00


	//----- nvinfo : EIATTR_SPARSE_MMA_MASK
	.align		4
.L_224:
        /*0058*/ 	.byte	0x03, 0x50
        /*005a*/ 	.short	0x0000


	//----- nvinfo : EIATTR_MAXREG_COUNT
	.align		4
        /*005c*/ 	.byte	0x03, 0x1b
        /*005e*/ 	.short	0x00ff


	//----- nvinfo : EIATTR_MERCURY_ISA_VERSION
	.align		4
        /*0060*/ 	.byte	0x03, 0x5f
        /*0062*/ 	.short	0x0101


	//----- nvinfo : EIATTR_VRC_CTA_INIT_COUNT
	.align		4
        /*0064*/ 	.byte	0x02, 0x4a
	.zero		1
	.zero		1


	//----- nvinfo : EIATTR_EXIT_INSTR_OFFSETS
	.align		4
        /*0068*/ 	.byte	0x04, 0x1c
        /*006a*/ 	.short	(.L_226 - .L_225)


	//   ....[0]....
.L_225:
        /*006c*/ 	.word	0x000014d0


	//   ....[1]....
        /*0070*/ 	.word	0x00001ae0


	//   ....[2]....
        /*0074*/ 	.word	0x00001de0


	//   ....[3]....
        /*0078*/ 	.word	0x00001ff0


	//   ....[4]....
        /*007c*/ 	.word	0x000021a0


	//----- nvinfo : EIATTR_CRS_STACK_SIZE
	.align		4
.L_226:
        /*0080*/ 	.byte	0x04, 0x1e
        /*0082*/ 	.short	(.L_228 - .L_227)
.L_227:
        /*0084*/ 	.word	0x00000000


	//----- nvinfo : EIATTR_CBANK_PARAM_SIZE
	.align		4
.L_228:
        /*0088*/ 	.byte	0x03, 0x19
        /*008a*/ 	.short	0x0028


	//----- nvinfo : EIATTR_PARAM_CBANK
	.align		4
        /*008c*/ 	.byte	0x04, 0x0a
        /*008e*/ 	.short	(.L_230 - .L_229)
	.align		4
.L_229:
        /*0090*/ 	.word	index@(.nv.constant0._ZN6neubee4dlnfEmmPfS0_S0_)
        /*0094*/ 	.short	0x0380
        /*0096*/ 	.short	0x0028


	//----- nvinfo : EIATTR_SW_WAR
	.align		4
.L_230:
        /*0098*/ 	.byte	0x04, 0x36
        /*009a*/ 	.short	(.L_232 - .L_231)
.L_231:
        /*009c*/ 	.word	0x00000008
.L_232:


//--------------------- .nv.info._ZN6neubee4dsmbEmmPfS0_S0_ --------------------------
	.section	.nv.info._ZN6neubee4dsmbEmmPfS0_S0_,"",@"SHT_CUDA_INFO"
	.sectionflags	@""
	.align	4


	//----- nvinfo : EIATTR_CUDA_API_VERSION
	.align		4
        /*0000*/ 	.byte	0x04, 0x37
        /*0002*/ 	.short	(.L_234 - .L_233)
.L_233:
        /*0004*/ 	.word	0x00000082


	//----- nvinfo : EIATTR_KPARAM_INFO
	.align		4
.L_234:
        /*0008*/ 	.byte	0x04, 0x17
        /*000a*/ 	.short	(.L_236 - .L_235)
.L_235:
        /*000c*/ 	.word	0x00000000
        /*0010*/ 	.short	0x0004
        /*0012*/ 	.short	0x0020
        /*0014*/ 	.byte	0x00, 0xf5, 0x21, 0x00


	//----- nvinfo : EIATTR_KPARAM_INFO
	.align		4
.L_236:
        /*0018*/ 	.byte	0x04, 0x17
        /*001a*/ 	.short	(.L_238 - .L_237)
.L_237:
        /*001c*/ 	.word	0x00000000
        /*0020*/ 	.short	0x0003
        /*0022*/ 	.short	0x0018
        /*0024*/ 	.byte	0x00, 0xf5, 0x21, 0x00


	//----- nvinfo : EIATTR_KPARAM_INFO
	.align		4
.L_238:
        /*0028*/ 	.byte	0x04, 0x17
        /*002a*/ 	.short	(.L_240 - .L_239)
.L_239:
        /*002c*/ 	.word	0x00000000
        /*0030*/ 	.short	0x0002
        /*0032*/ 	.short	0x0010
        /*0034*/ 	.byte	0x00, 0xf5, 0x21, 0x00


	//----- nvinfo : EIATTR_KPARAM_INFO
	.align		4
.L_240:
        /*0038*/ 	.byte	0x04, 0x17
        /*003a*/ 	.short	(.L_242 - .L_241)
.L_241:
        /*003c*/ 	.word	0x00000000
        /*0040*/ 	.short	0x0001
        /*0042*/ 	.short	0x0008
        /*0044*/ 	.byte	0x00, 0xf0, 0x21, 0x00


	//----- nvinfo : EIATTR_KPARAM_INFO
	.align		4
.L_242:
        /*0048*/ 	.byte	0x04, 0x17
        /*004a*/ 	.short	(.L_244 - .L_243)
.L_243:
        /*004c*/ 	.word	0x00000000
        /*0050*/ 	.short	0x0000
        /*0052*/ 	.short	0x0000
        /*0054*/ 	.byte	0x00, 0xf0, 0x21, 0x00


	//----- nvinfo : EIATTR_SPARSE_MMA_MASK
	.align		4
.L_244:
        /*0058*/ 	.byte	0x03, 0x50
        /*005a*/ 	.short	0x0000


	//----- nvinfo : EIATTR_MAXREG_COUNT
	.align		4
        /*005c*/ 	.byte	0x03, 0x1b
        /*005e*/ 	.short	0x00ff


	//----- nvinfo : EIATTR_MERCURY_ISA_VERSION
	.align		4
        /*0060*/ 	.byte	0x03, 0x5f
        /*0062*/ 	.short	0x0101


	//----- nvinfo : EIATTR_VRC_CTA_INIT_COUNT
	.align		4
        /*0064*/ 	.byte	0x02, 0x4a
	.zero		1
	.zero		1


	//----- nvinfo : EIATTR_EXIT_INSTR_OFFSETS
	.align		4
        /*0068*/ 	.byte	0x04, 0x1c
        /*006a*/ 	.short	(.L_246 - .L_245)


	//   ....[0]....
.L_245:
        /*006c*/ 	.word	0x00000c20


	//   ....[1]....
        /*0070*/ 	.word	0x000010e0


	//   ....[2]....
        /*0074*/ 	.word	0x00001360


	//   ....[3]....
        /*0078*/ 	.word	0x00001540


	//   ....[4]....
        /*007c*/ 	.word	0x00001650


	//----- nvinfo : EIATTR_CBANK_PARAM_SIZE
	.align		4
.L_246:
        /*0080*/ 	.byte	0x03, 0x19
        /*0082*/ 	.short	0x0028


	//----- nvinfo : EIATTR_PARAM_CBANK
	.align		4
        /*0084*/ 	.byte	0x04, 0x0a
        /*0086*/ 	.short	(.L_248 - .L_247)
	.align		4
.L_247:
        /*0088*/ 	.word	index@(.nv.constant0._ZN6neubee4dsmbEmmPfS0_S0_)
        /*008c*/ 	.short	0x0380
        /*008e*/ 	.short	0x0028


	//----- nvinfo : EIATTR_SW_WAR
	.align		4
.L_248:
        /*0090*/ 	.byte	0x04, 0x36
        /*0092*/ 	.short	(.L_250 - .L_249)
.L_249:
        /*0094*/ 	.word	0x00000008
.L_250:


//--------------------- .nv.info._ZN6neubee4dsmfEmmPfS0_ --------------------------
	.section	.nv.info._ZN6neubee4dsmfEmmPfS0_,"",@"SHT_CUDA_INFO"
	.sectionflags	@""
	.align	4


	//----- nvinfo : EIATTR_CUDA_API_VERSION
	.align		4
        /*0000*/ 	.byte	0x04, 0x37
        /*0002*/ 	.short	(.L_252 - .L_251)
.L_251:
        /*0004*/ 	.word	0x00000082


	//----- nvinfo : EIATTR_KPARAM_INFO
	.align		4
.L_252:
        /*0008*/ 	.byte	0x04, 0x17
        /*000a*/ 	.short	(.L_254 - .L_253)
.L_253:
        /*000c*/ 	.word	0x00000000
        /*0010*/ 	.short	0x0003
        /*0012*/ 	.short	0x0018
        /*0014*/ 	.byte	0x00, 0xf5, 0x21, 0x00


	//----- nvinfo : EIATTR_KPARAM_INFO
	.align		4
.L_254:
        /*0018*/ 	.byte	0x04, 0x17
        /*001a*/ 	.short	(.L_256 - .L_255)
.L_255:
        /*001c*/ 	.word	0x00000000
        /*0020*/ 	.short	0x0002
        /*0022*/ 	.short	0x0010
        /*0024*/ 	.byte	0x00, 0xf5, 0x21, 0x00


	//----- nvinfo : EIATTR_KPARAM_INFO
	.align		4
.L_256:
        /*0028*/ 	.byte	0x04, 0x17
        /*002a*/ 	.short	(.L_258 - .L_257)
.L_257:
        /*002c*/ 	.word	0x00000000
        /*0030*/ 	.short	0x0001
        /*0032*/ 	.short	0x0008
        /*0034*/ 	.byte	0x00, 0xf0, 0x21, 0x00


	//----- nvinfo : EIATTR_KPARAM_INFO
	.align		4
.L_258:
        /*0038*/ 	.byte	0x04, 0x17
        /*003a*/ 	.short	(.L_260 - .L_259)
.L_259:
        /*003c*/ 	.word	0x00000000
        /*0040*/ 	.short	0x0000
        /*0042*/ 	.short	0x0000
        /*0044*/ 	.byte	0x00, 0xf0, 0x21, 0x00


	//----- nvinfo : EIATTR_SPARSE_MMA_MASK
	.align		4
.L_260:
        /*0048*/ 	.byte	0x03, 0x50
        /*004a*/ 	.short	0x0000


	//----- nvinfo : EIATTR_MAXREG_COUNT
	.align		4
        /*004c*/ 	.byte	0x03, 0x1b
        /*004e*/ 	.short	0x00ff


	//----- nvinfo : EIATTR_MERCURY_ISA_VERSION
	.align		4
        /*0050*/ 	.byte	0x03, 0x5f
        /*0052*/ 	.short	0x0101


	//----- nvinfo : EIATTR_VRC_CTA_INIT_COUNT
	.align		4
        /*0054*/ 	.byte	0x02, 0x4a
	.zero		1
	.zero		1


	//----- nvinfo : EIATTR_EXIT_INSTR_OFFSETS
	.align		4
        /*0058*/ 	.byte	0x04, 0x1c
        /*005a*/ 	.short	(.L_262 - .L_261)


	//   ....[0]....
.L_261:
        /*005c*/ 	.word	0x000010b0


	//   ....[1]....
        /*0060*/ 	.word	0x000021b0


	//   ....[2]....
        /*0064*/ 	.word	0x00002a30


	//   ....[3]....
        /*0068*/ 	.word	0x00002ee0


	//   ....[4]....
        /*006c*/ 	.word	0x000030d0


	//----- nvinfo : EIATTR_CRS_STACK_SIZE
	.align		4
.L_262:
        /*0070*/ 	.byte	0x04, 0x1e
        /*0072*/ 	.short	(.L_264 - .L_263)
.L_263:
        /*0074*/ 	.word	0x00000000


	//----- nvinfo : EIATTR_CBANK_PARAM_SIZE
	.align		4
.L_264:
        /*0078*/ 	.byte	0x03, 0x19
        /*007a*/ 	.short	0x0020


	//----- nvinfo : EIATTR_PARAM_CBANK
	.align		4
        /*007c*/ 	.byte	0x04, 0x0a
        /*007e*/ 	.short	(.L_266 - .L_265)
	.align		4
.L_265:
        /*0080*/ 	.word	index@(.nv.constant0._ZN6neubee4dsmfEmmPfS0_)
        /*0084*/ 	.short	0x0380
        /*0086*/ 	.short	0x0020


	//----- nvinfo : EIATTR_SW_WAR
	.align		4
.L_266:
        /*0088*/ 	.byte	0x04, 0x36
        /*008a*/ 	.short	(.L_268 - .L_267)
.L_267:
        /*008c*/ 	.word	0x00000008
.L_268:


//--------------------- .nv.info._ZN6neubee4dasbEmPfS0_S0_ --------------------------
	.section	.nv.info._ZN6neubee4dasbEmPfS0_S0_,"",@"SHT_CUDA_INFO"
	.sectionflags	@""
	.align	4


	//----- nvinfo : EIATTR_CUDA_API_VERSION
	.align		4
        /*0000*/ 	.byte	0x04, 0x37
        /*0002*/ 	.short	(.L_270 - .L_269)
.L_269:
        /*0004*/ 	.word	0x00000082


	//----- nvinfo : EIATTR_KPARAM_INFO
	.align		4
.L_270:
        /*0008*/ 	.byte	0x04, 0x17
        /*000a*/ 	.short	(.L_272 - .L_271)
.L_271:
        /*000c*/ 	.word	0x00000000
        /*0010*/ 	.short	0x0003
        /*0012*/ 	.short	0x0018
        /*0014*/ 	.byte	0x00, 0xf5, 0x21, 0x00


	//----- nvinfo : EIATTR_KPARAM_INFO
	.align		4
.L_272:
        /*0018*/ 	.byte	0x04, 0x17
        /*001a*/ 	.short	(.L_274 - .L_273)
.L_273:
        /*001c*/ 	.word	0x00000000
        /*0020*/ 	.short	0x0002
        /*0022*/ 	.short	0x0010
        /*0024*/ 	.byte	0x00, 0xf5, 0x21, 0x00


	//----- nvinfo : EIATTR_KPARAM_INFO
	.align		4
.L_274:
        /*0028*/ 	.byte	0x04, 0x17
        /*002a*/ 	.short	(.L_276 - .L_275)
.L_275:
        /*002c*/ 	.word	0x00000000
        /*0030*/ 	.short	0x0001
        /*0032*/ 	.short	0x0008
        /*0034*/ 	.byte	0x00, 0xf5, 0x21, 0x00


	//----- nvinfo : EIATTR_KPARAM_INFO
	.align		4
.L_276:
        /*0038*/ 	.byte	0x04, 0x17
        /*003a*/ 	.short	(.L_278 - .L_277)
.L_277:
        /*003c*/ 	.word	0x00000000
        /*0040*/ 	.short	0x0000
        /*0042*/ 	.short	0x0000
        /*0044*/ 	.byte	0x00, 0xf0, 0x21, 0x00


	//----- nvinfo : EIATTR_SPARSE_MMA_MASK
	.align		4
.L_278:
        /*0048*/ 	.byte	0x03, 0x50
        /*004a*/ 	.short	0x0000


	//----- nvinfo : EIATTR_MAXREG_COUNT
	.align		4
        /*004c*/ 	.byte	0x03, 0x1b
        /*004e*/ 	.short	0x00ff


	//----- nvinfo : EIATTR_MERCURY_ISA_VERSION
	.align		4
        /*0050*/ 	.byte	0x03, 0x5f
        /*0052*/ 	.short	0x0101


	//----- nvinfo : EIATTR_VRC_CTA_INIT_COUNT
	.align		4
        /*0054*/ 	.byte	0x02, 0x4a
	.zero		1
	.zero		1


	//----- nvinfo : EIATTR_EXIT_INSTR_OFFSETS
	.align		4
        /*0058*/ 	.byte	0x04, 0x1c
        /*005a*/ 	.short	(.L_280 - .L_279)


	//   ....[0]....
.L_279:
        /*005c*/ 	.word	0x000008d0


	//----- nvinfo : EIATTR_CRS_STACK_SIZE
	.align		4
.L_280:
        /*0060*/ 	.byte	0x04, 0x1e
        /*0062*/ 	.short	(.L_282 - .L_281)
.L_281:
        /*0064*/ 	.word	0x00000000


	//----- nvinfo : EIATTR_CBANK_PARAM_SIZE
	.align		4
.L_282:
        /*0068*/ 	.byte	0x03, 0x19
        /*006a*/ 	.short	0x0020


	//----- nvinfo : EIATTR_PARAM_CBANK
	.align		4
        /*006c*/ 	.byte	0x04, 0x0a
        /*006e*/ 	.short	(.L_284 - .L_283)
	.align		4
.L_283:
        /*0070*/ 	.word	index@(.nv.constant0._ZN6neubee4dasbEmPfS0_S0_)
        /*0074*/ 	.short	0x0380
        /*0076*/ 	.short	0x0020


	//----- nvinfo : EIATTR_SW_WAR
	.align		4
.L_284:
        /*0078*/ 	.byte	0x04, 0x36
        /*007a*/ 	.short	(.L_286 - .L_285)
.L_285:
        /*007c*/ 	.word	0x00000008
.L_286:


//--------------------- .nv.info._ZN6neubee4dasfEmPfS0_ --------------------------
	.section	.nv.info._ZN6neubee4dasfEmPfS0_,"",@"SHT_CUDA_INFO"
	.sectionflags	@""
	.align	4


	//----- nvinfo : EIATTR_CUDA_API_VERSION
	.align		4
        /*0000*/ 	.byte	0x04, 0x37
        /*0002*/ 	.short	(.L_288 - .L_287)
.L_287:
        /*0004*/ 	.word	0x00000082


	//----- nvinfo : EIATTR_KPARAM_INFO
	.align		4
.L_288:
        /*0008*/ 	.byte	0x04, 0x17
        /*000a*/ 	.short	(.L_290 - .L_289)
.L_289:
        /*000c*/ 	.word	0x00000000
        /*0010*/ 	.short	0x0002
        /*0012*/ 	.short	0x0010
        /*0014*/ 	.byte	0x00, 0xf5, 0x21, 0x00


	//----- nvinfo : EIATTR_KPARAM_INFO
	.align		4
.L_290:
        /*0018*/ 	.byte	0x04, 0x17
        /*001a*/ 	.short	(.L_292 - .L_291)
.L_291:
        /*001c*/ 	.word	0x00000000
        /*0020*/ 	.short	0x0001
        /*0022*/ 	.short	0x0008
        /*0024*/ 	.byte	0x00, 0xf5, 0x21, 0x00


	//----- nvinfo : EIATTR_KPARAM_INFO
	.align		4
.L_292:
        /*0028*/ 	.byte	0x04, 0x17
        /*002a*/ 	.short	(.L_294 - .L_293)
.L_293:
        /*002c*/ 	.word	0x00000000
        /*0030*/ 	.short	0x0000
        /*0032*/ 	.short	0x0000
        /*0034*/ 	.byte	0x00, 0xf0, 0x21, 0x00


	//----- nvinfo : EIATTR_SPARSE_MMA_MASK
	.align		4
.L_294:
        /*0038*/ 	.byte	0x03, 0x50
        /*003a*/ 	.short	0x0000


	//----- nvinfo : EIATTR_MAXREG_COUNT
	.align		4
        /*003c*/ 	.byte	0x03, 0x1b
        /*003e*/ 	.short	0x00ff


	//----- nvinfo : EIATTR_MERCURY_ISA_VERSION
	.align		4
        /*0040*/ 	.byte	0x03, 0x5f
        /*0042*/ 	.short	0x0101


	//----- nvinfo : EIATTR_VRC_CTA_INIT_COUNT
	.align		4
        /*0044*/ 	.byte	0x02, 0x4a
	.zero		1
	.zero		1


	//----- nvinfo : EIATTR_EXIT_INSTR_OFFSETS
	.align		4
        /*0048*/ 	.byte	0x04, 0x1c
        /*004a*/ 	.short	(.L_296 - .L_295)


	//   ....[0]....
.L_295:
        /*004c*/ 	.word	0x00000880


	//----- nvinfo : EIATTR_CRS_STACK_SIZE
	.align		4
.L_296:
        /*0050*/ 	.byte	0x04, 0x1e
        /*0052*/ 	.short	(.L_298 - .L_297)
.L_297:
        /*0054*/ 	.word	0x00000000


	//----- nvinfo : EIATTR_CBANK_PARAM_SIZE
	.align		4
.L_298:
        /*0058*/ 	.byte	0x03, 0x19
        /*005a*/ 	.short	0x0018


	//----- nvinfo : EIATTR_PARAM_CBANK
	.align		4
        /*005c*/ 	.byte	0x04, 0x0a
        /*005e*/ 	.short	(.L_300 - .L_299)
	.align		4
.L_299:
        /*0060*/ 	.word	index@(.nv.constant0._ZN6neubee4dasfEmPfS0_)
        /*0064*/ 	.short	0x0380
        /*0066*/ 	.short	0x0018


	//----- nvinfo : EIATTR_SW_WAR
	.align		4
.L_300:
        /*0068*/ 	.byte	0x04, 0x36
        /*006a*/ 	.short	(.L_302 - .L_301)
.L_301:
        /*006c*/ 	.word	0x00000008
.L_302:


//--------------------- .nv.callgraph             --------------------------
	.section	.nv.callgraph,"",@"SHT_CUDA_CALLGRAPH"
	.align	4
	.sectionentsize	8
	.align		4
        /*0000*/ 	.word	0x00000000
	.align		4
        /*0004*/ 	.word	0xffffffff
	.align		4
        /*0008*/ 	.word	0x00000000
	.align		4
        /*000c*/ 	.word	0xfffffffe
	.align		4
        /*0010*/ 	.word	0x00000000
	.align		4
        /*0014*/ 	.word	0xfffffffd
	.align		4
        /*0018*/ 	.word	0x00000000
	.align		4
        /*001c*/ 	.word	0xfffffffc


//--------------------- .nv.constant4             --------------------------
	.section	.nv.constant4,"a",@progbits
	.align	8
	.align		8
.nv.constant4:
        /*0000*/ 	.dword	__cudart_i2opi_f


//--------------------- .text._ZN6neubee5dsahbEmPfS0_ --------------------------
	.section	.text._ZN6neubee5dsahbEmPfS0_,"ax",@progbits
	.align	128
        .global         _ZN6neubee5dsahbEmPfS0_
        .type           _ZN6neubee5dsahbEmPfS0_,@function
        .size           _ZN6neubee5dsahbEmPfS0_,(.L_x_318 - _ZN6neubee5dsahbEmPfS0_)
        .other          _ZN6neubee5dsahbEmPfS0_,@"STO_CUDA_ENTRY STV_DEFAULT"
_ZN6neubee5dsahbEmPfS0_:
.text._ZN6neubee5dsahbEmPfS0_:
[----:B------:R-:W-:Y:S01]  /*0000*/  LDC R1, c[0x0][0x37c] ;  /* 0x0000df00ff017b82 */ /* 0x000fe20000000800 */
[----:B------:R-:W0:Y:S01]  /*0010*/  S2R R3, SR_TID.X ;  /* 0x0000000000037919 */ /* 0x000e220000002100 */
[----:B------:R-:W1:Y:S06]  /*0020*/  LDCU UR5, c[0x0][0x384] ;  /* 0x00007080ff0577ac */ /* 0x000e6c0008000800 */
[----:B------:R-:W0:Y:S08]  /*0030*/  S2UR UR4, SR_CTAID.X ;  /* 0x00000000000479c3 */ /* 0x000e300000002500 */
[----:B------:R-:W0:Y:S01]  /*0040*/  LDC R0, c[0x0][0x360] ;  /* 0x0000d800ff007b82 */ /* 0x000e220000000800 */
[----:B-1----:R-:W-:Y:S01]  /*0050*/  UISETP.NE.U32.AND UP0, UPT, UR5, URZ, UPT ;  /* 0x000000ff0500728c */ /* 0x002fe2000bf05070 */
[----:B0-----:R-:W-:-:S08]  /*0060*/  IMAD R0, R0, UR4, R3 ;  /* 0x0000000400007c24 */ /* 0x001fd0000f8e0203 */
[----:B------:R-:W-:Y:S05]  /*0070*/  BRA.U UP0, `(.L_x_0) ;  /* 0x0000000100507547 */ /* 0x000fea000b800000 */
[----:B------:R-:W0:Y:S01]  /*0080*/  LDCU UR4, c[0x0][0x380] ;  /* 0x00007000ff0477ac */ /* 0x000e220008000800 */
[----:B------:R-:W-:Y:S01]  /*0090*/  IMAD.MOV.U32 R13, RZ, RZ, RZ ;  /* 0x000000ffff0d7224 */ /* 0x000fe200078e00ff */
[----:B0-----:R-:W0:Y:S01]  /*00a0*/  I2F.U32.RP R4, UR4 ;  /* 0x0000000400047d06 */ /* 0x001e220008209000 */
[----:B------:R-:W-:-:S07]  /*00b0*/  ISETP.NE.U32.AND P1, PT, RZ, UR4, PT ;  /* 0x00000004ff007c0c */ /* 0x000fce000bf25070 */
[----:B0-----:R-:W0:Y:S02]  /*00c0*/  MUFU.RCP R4, R4 ;  /* 0x0000000400047308 */ /* 0x001e240000001000 */
[----:B0-----:R-:W-:-:S06]  /*00d0*/  VIADD R2, R4, 0xffffffe ;  /* 0x0ffffffe04027836 */ /* 0x001fcc0000000000 */
[----:B------:R0:W1:Y:S02]  /*00e0*/  F2I.FTZ.U32.TRUNC.NTZ R3, R2 ;  /* 0x0000000200037305 */ /* 0x000064000021f000 */
[----:B0-----:R-:W-:Y:S02]  /*00f0*/  IMAD.MOV.U32 R2, RZ, RZ, RZ ;  /* 0x000000ffff027224 */ /* 0x001fe400078e00ff */
[----:B-1----:R-:W-:-:S04]  /*0100*/  IMAD.MOV R5, RZ, RZ, -R3 ;  /* 0x000000ffff057224 */ /* 0x002fc800078e0a03 */
[----:B------:R-:W-:-:S04]  /*0110*/  IMAD R5, R5, UR4, RZ ;  /* 0x0000000405057c24 */ /* 0x000fc8000f8e02ff */
[----:B------:R-:W-:-:S06]  /*0120*/  IMAD.HI.U32 R3, R3, R5, R2 ;  /* 0x0000000503037227 */ /* 0x000fcc00078e0002 */
[----:B------:R-:W-:-:S04]  /*0130*/  IMAD.HI.U32 R3, R3, R0, RZ ;  /* 0x0000000003037227 */ /* 0x000fc800078e00ff */
[----:B------:R-:W-:-:S04]  /*0140*/  IMAD.MOV R3, RZ, RZ, -R3 ;  /* 0x000000ffff037224 */ /* 0x000fc800078e0a03 */
[----:B------:R-:W-:-:S05]  /*0150*/  IMAD R12, R3, UR4, R0 ;  /* 0x00000004030c7c24 */ /* 0x000fca000f8e0200 */
[----:B------:R-:W-:-:S13]  /*0160*/  ISETP.GE.U32.AND P0, PT, R12, UR4, PT ;  /* 0x000000040c007c0c */ /* 0x000fda000bf06070 */
[----:B------:R-:W-:-:S04]  /*0170*/  @P0 IADD3 R12, PT, PT, R12, -UR4, RZ ;  /* 0x800000040c0c0c10 */ /* 0x000fc8000fffe0ff */
[----:B------:R-:W-:-:S13]  /*0180*/  ISETP.GE.U32.AND P0, PT, R12, UR4, PT ;  /* 0x000000040c007c0c */ /* 0x000fda000bf06070 */
[----:B------:R-:W-:Y:S01]  /*0190*/  @P0 VIADD R12, R12, -UR4 ;  /* 0x800000040c0c0c36 */ /* 0x000fe20008000000 */
[----:B------:R-:W-:Y:S01]  /*01a0*/  @!P1 LOP3.LUT R12, RZ, UR4, RZ, 0x33, !PT ;  /* 0x00000004ff0c9c12 */ /* 0x000fe2000f8e33ff */
[----:B------:R-:W-:Y:S06]  /*01b0*/  BRA `(.L_x_1) ;  /* 0x0000000000087947 */ /* 0x000fec0003800000 */
.L_x_0:
[----:B------:R-:W-:-:S07]  /*01c0*/  MOV R4, 0x1e0 ;  /* 0x000001e000047802 */ /* 0x000fce0000000f00 */
[----:B------:R-:W-:Y:S05]  /*01d0*/  CALL.REL.NOINC `($__internal_0_$__cuda_sm20_rem_u64) ;  /* 0x0000000800ac7944 */ /* 0x000fea0003c00000 */
.L_x_1:
[----:B------:R-:W0:Y:S01]  /*01e0*/  LDC.64 R14, c[0x0][0x380] ;  /* 0x0000e000ff0e7b82 */ /* 0x000e220000000a00 */
[----:B------:R-:W-:Y:S01]  /*01f0*/  IADD3 R5, P0, PT, R12, 0x1, RZ ;  /* 0x000000010c057810 */ /* 0x000fe20007f1e0ff */
[----:B------:R-:W1:Y:S01]  /*0200*/  LDCU.64 UR4, c[0x0][0x358] ;  /* 0x00006b00ff0477ac */ /* 0x000e620008000a00 */
[----:B------:R-:W-:Y:S01]  /*0210*/  IADD3 R3, P2, PT, R0, -R12, RZ ;  /* 0x8000000c00037210 */ /* 0x000fe20007f5e0ff */
[----:B------:R-:W-:Y:S01]  /*0220*/  BSSY.RECONVERGENT B0, `(.L_x_2) ;  /* 0x000004d000007945 */ /* 0x000fe20003800200 */
[----:B------:R-:W-:Y:S02]  /*0230*/  HFMA2 R20, -RZ, RZ, 0, 0 ;  /* 0x00000000ff147431 */ /* 0x000fe400000001ff */
[--C-:B------:R-:W-:Y:S02]  /*0240*/  IMAD.X R8, RZ, RZ, R13.reuse, P0 ;  /* 0x000000ffff087224 */ /* 0x100fe400000e060d */
[----:B------:R-:W-:Y:S02]  /*0250*/  IMAD.X R4, RZ, RZ, ~R13, P2 ;  /* 0x000000ffff047224 */ /* 0x000fe400010e0e0d */
[----:B------:R-:W-:-:S02]  /*0260*/  IMAD.MOV.U32 R10, RZ, RZ, R12 ;  /* 0x000000ffff0a7224 */ /* 0x000fc400078e000c */
[----:B------:R-:W-:Y:S01]  /*0270*/  IMAD.MOV.U32 R7, RZ, RZ, R13 ;  /* 0x000000ffff077224 */ /* 0x000fe200078e000d */
[----:B0-----:R-:W-:-:S04]  /*0280*/  ISETP.GT.U32.AND P0, PT, R5, R14, PT ;  /* 0x0000000e0500720c */ /* 0x001fc80003f04070 */
[----:B------:R-:W-:-:S04]  /*0290*/  ISETP.GT.U32.AND.EX P0, PT, R8, R15, PT, P0 ;  /* 0x0000000f0800720c */ /* 0x000fc80003f04100 */
[----:B------:R-:W-:Y:S02]  /*02a0*/  SEL R5, R5, R14, P0 ;  /* 0x0000000e05057207 */ /* 0x000fe40000000000 */
[----:B------:R-:W-:Y:S02]  /*02b0*/  SEL R9, R8, R15, P0 ;  /* 0x0000000f08097207 */ /* 0x000fe40000000000 */
[-C--:B------:R-:W-:Y:S02]  /*02c0*/  IADD3 R6, P2, P3, R0, -R5.reuse, -R3 ;  /* 0x8000000500067210 */ /* 0x080fe40007b5e803 */
[----:B------:R-:W-:Y:S02]  /*02d0*/  IADD3 R2, P1, PT, -R12, R5, RZ ;  /* 0x000000050c027210 */ /* 0x000fe40007f3e1ff */
[----:B------:R-:W-:Y:S02]  /*02e0*/  ISETP.GT.U32.AND P0, PT, R6, -0x8, PT ;  /* 0xfffffff80600780c */ /* 0x000fe40003f04070 */
[----:B------:R-:W-:Y:S01]  /*02f0*/  IADD3.X R6, PT, PT, RZ, ~R9, ~R4, P2, P3 ;  /* 0x80000009ff067210 */ /* 0x000fe200017e6c04 */
[----:B------:R-:W-:Y:S01]  /*0300*/  IMAD.X R28, R9, 0x1, ~R13, P1 ;  /* 0x00000001091c7824 */ /* 0x000fe200008e0e0d */
[----:B------:R-:W-:-:S02]  /*0310*/  LOP3.LUT R5, R2, 0x7, RZ, 0xc0, !PT ;  /* 0x0000000702057812 */ /* 0x000fc400078ec0ff */
[----:B------:R-:W-:Y:S02]  /*0320*/  ISETP.GT.U32.AND.EX P2, PT, R6, -0x1, PT, P0 ;  /* 0xffffffff0600780c */ /* 0x000fe40003f44100 */
[----:B------:R-:W-:-:S04]  /*0330*/  ISETP.NE.U32.AND P3, PT, R5, RZ, PT ;  /* 0x000000ff0500720c */ /* 0x000fc80003f65070 */
[----:B------:R-:W-:-:S07]  /*0340*/  ISETP.NE.AND.EX P0, PT, RZ, RZ, PT, P3 ;  /* 0x000000ffff00720c */ /* 0x000fce0003f05330 */
[----:B-1----:R-:W-:Y:S06]  /*0350*/  @P2 BRA `(.L_x_3) ;  /* 0x0000000000e42947 */ /* 0x002fec0003800000 */
[----:B------:R-:W0:Y:S01]  /*0360*/  LDCU.64 UR6, c[0x0][0x388] ;  /* 0x00007100ff0677ac */ /* 0x000e220008000a00 */
[----:B------:R-:W-:Y:S01]  /*0370*/  IMAD.WIDE.U32 R8, R0, R14, RZ ;  /* 0x0000000e00087225 */ /* 0x000fe200078e00ff */
[----:B------:R-:W-:-:S03]  /*0380*/  MOV R20, RZ ;  /* 0x000000ff00147202 */ /* 0x000fc60000000f00 */
[----:B------:R-:W-:Y:S02]  /*0390*/  IMAD R9, R0, R15, R9 ;  /* 0x0000000f00097224 */ /* 0x000fe400078e0209 */
[----:B------:R-:W-:-:S04]  /*03a0*/  IMAD.WIDE.U32 R16, R14, 0x4, RZ ;  /* 0x000000040e107825 */ /* 0x000fc800078e00ff */
[----:B------:R-:W-:Y:S01]  /*03b0*/  IMAD.SHL.U32 R7, R15, 0x4, RZ ;  /* 0x000000040f077824 */ /* 0x000fe200078e00ff */
[----:B------:R-:W-:Y:S01]  /*03c0*/  IADD3 R27, P2, PT, R16, 0x4, RZ ;  /* 0x00000004101b7810 */ /* 0x000fe20007f5e0ff */
[----:B------:R-:W-:Y:S02]  /*03d0*/  IMAD.MOV.U32 R10, RZ, RZ, R12 ;  /* 0x000000ffff0a7224 */ /* 0x000fe400078e000c */
[----:B------:R-:W-:Y:S02]  /*03e0*/  IMAD.IADD R24, R17, 0x1, R7 ;  /* 0x0000000111187824 */ /* 0x000fe400078e0207 */
[----:B------:R-:W-:Y:S01]  /*03f0*/  IMAD.MOV.U32 R7, RZ, RZ, R13 ;  /* 0x000000ffff077224 */ /* 0x000fe200078e000d */
[----:B0-----:R-:W-:Y:S01]  /*0400*/  LEA R6, P1, R8, UR6, 0x2 ;  /* 0x0000000608067c11 */ /* 0x001fe2000f8210ff */
[----:B------:R-:W-:-:S03]  /*0410*/  IMAD.X R11, RZ, RZ, R24, P2 ;  /* 0x000000ffff0b7224 */ /* 0x000fc600010e0618 */
[----:B------:R-:W-:Y:S02]  /*0420*/  LEA.HI.X R9, R8, UR7, R9, 0x2, P1 ;  /* 0x0000000708097c11 */ /* 0x000fe400088f1409 */
[----:B------:R-:W-:Y:S02]  /*0430*/  LEA R25, P1, R14, 0x20, 0x5 ;  /* 0x000000200e197811 */ /* 0x000fe400078228ff */
[----:B------:R-:W-:Y:S02]  /*0440*/  LOP3.LUT R8, R2, 0xfffffff8, RZ, 0xc0, !PT ;  /* 0xfffffff802087812 */ /* 0x000fe400078ec0ff */
[----:B------:R-:W-:-:S09]  /*0450*/  LEA.HI.X R26, R14, RZ, R15, 0x5, P1 ;  /* 0x000000ff0e1a7211 */ /* 0x000fd200008f2c0f */
.L_x_4:
[----:B------:R-:W-:Y:S01]  /*0460*/  MOV R18, R6 ;  /* 0x0000000600127202 */ /* 0x000fe20000000f00 */
[----:B------:R-:W-:-:S05]  /*0470*/  IMAD.MOV.U32 R19, RZ, RZ, R9 ;  /* 0x000000ffff137224 */ /* 0x000fca00078e0009 */
[----:B------:R0:W2:Y:S02]  /*0480*/  LDG.E R21, desc[UR4][R18.64] ;  /* 0x0000000412157981 */ /* 0x0000a4000c1e1900 */
[----:B0-----:R-:W-:-:S05]  /*0490*/  IADD3 R18, P1, PT, R6, R16, RZ ;  /* 0x0000001006127210 */ /* 0x001fca0007f3e0ff */
[----:B------:R-:W-:-:S05]  /*04a0*/  IMAD.X R19, R9, 0x1, R24, P1 ;  /* 0x0000000109137824 */ /* 0x000fca00008e0618 */
[----:B------:R-:W3:Y:S01]  /*04b0*/  LDG.E R23, desc[UR4][R18.64+0x4] ;  /* 0x0000040412177981 */ /* 0x000ee2000c1e1900 */
[----:B--2---:R-:W-:Y:S01]  /*04c0*/  FADD R22, R21, R20 ;  /* 0x0000001415167221 */ /* 0x004fe20000000000 */
[----:B------:R-:W-:-:S05]  /*04d0*/  IADD3 R20, P1, PT, R18, R27, RZ ;  /* 0x0000001b12147210 */ /* 0x000fca0007f3e0ff */
[----:B------:R-:W-:-:S05]  /*04e0*/  IMAD.X R21, R19, 0x1, R11, P1 ;  /* 0x0000000113157824 */ /* 0x000fca00008e060b */
[----:B------:R-:W2:Y:S01]  /*04f0*/  LDG.E R18, desc[UR4][R20.64+0x4] ;  /* 0x0000040414127981 */ /* 0x000ea2000c1e1900 */
[----:B---3--:R-:W-:Y:S01]  /*0500*/  FADD R29, R22, R23 ;  /* 0x00000017161d7221 */ /* 0x008fe20000000000 */
[----:B------:R-:W-:-:S05]  /*0510*/  IADD3 R22, P1, PT, R20, R27, RZ ;  /* 0x0000001b14167210 */ /* 0x000fca0007f3e0ff */
[----:B------:R-:W-:-:S05]  /*0520*/  IMAD.X R23, R21, 0x1, R11, P1 ;  /* 0x0000000115177824 */ /* 0x000fca00008e060b */
[----:B------:R-:W3:Y:S01]  /*0530*/  LDG.E R20, desc[UR4][R22.64+0x4] ;  /* 0x0000040416147981 */ /* 0x000ee2000c1e1900 */
[----:B--2---:R-:W-:Y:S01]  /*0540*/  FADD R29, R29, R18 ;  /* 0x000000121d1d7221 */ /* 0x004fe20000000000 */
[----:B------:R-:W-:-:S04]  /*0550*/  IADD3 R18, P1, PT, R22, R27, RZ ;  /* 0x0000001b16127210 */ /* 0x000fc80007f3e0ff */
[----:B------:R-:W-:Y:S01]  /*0560*/  IADD3.X R19, PT, PT, R23, R11, RZ, P1, !PT ;  /* 0x0000000b17137210 */ /* 0x000fe20000ffe4ff */
[----:B---3--:R-:W-:-:S04]  /*0570*/  FADD R29, R29, R20 ;  /* 0x000000141d1d7221 */ /* 0x008fc80000000000 */
        /* <DEDUP_REMOVED lines=12> */
[----:B------:R-:W-:-:S04]  /*0640*/  IADD3 R8, P1, PT, R8, -0x8, RZ ;  /* 0xfffffff808087810 */ /* 0x000fc80007f3e0ff */
[----:B------:R-:W-:Y:S02]  /*0650*/  IADD3.X R28, PT, PT, R28, -0x1, RZ, P1, !PT ;  /* 0xffffffff1c1c7810 */ /* 0x000fe40000ffe4ff */
[----:B------:R-:W-:-:S04]  /*0660*/  ISETP.NE.U32.AND P1, PT, R8, RZ, PT ;  /* 0x000000ff0800720c */ /* 0x000fc80003f25070 */
[----:B------:R-:W-:Y:S02]  /*0670*/  ISETP.NE.AND.EX P1, PT, R28, RZ, PT, P1 ;  /* 0x000000ff1c00720c */ /* 0x000fe40003f25310 */
[----:B------:R-:W-:Y:S02]  /*0680*/  IADD3 R10, P2, PT, R10, 0x8, RZ ;  /* 0x000000080a0a7810 */ /* 0x000fe40007f5e0ff */
[----:B------:R-:W-:-:S03]  /*0690*/  IADD3 R6, P3, PT, R6, R25, RZ ;  /* 0x0000001906067210 */ /* 0x000fc60007f7e0ff */
[----:B------:R-:W-:Y:S01]  /*06a0*/  IMAD.X R7, RZ, RZ, R7, P2 ;  /* 0x000000ffff077224 */ /* 0x000fe200010e0607 */
[----:B------:R-:W-:Y:S01]  /*06b0*/  IADD3.X R9, PT, PT, R9, R26, RZ, P3, !PT ;  /* 0x0000001a09097210 */ /* 0x000fe20001ffe4ff */
[----:B--2---:R-:W-:-:S04]  /*06c0*/  FADD R29, R29, R18 ;  /* 0x000000121d1d7221 */ /* 0x004fc80000000000 */
[----:B---3--:R-:W-:Y:S01]  /*06d0*/  FADD R20, R29, R22 ;  /* 0x000000161d147221 */ /* 0x008fe20000000000 */
[----:B------:R-:W-:Y:S06]  /*06e0*/  @P1 BRA `(.L_x_4) ;  /* 0xfffffffc005c1947 */ /* 0x000fec000383ffff */
.L_x_3:
[----:B------:R-:W-:Y:S05]  /*06f0*/  BSYNC.RECONVERGENT B0 ;  /* 0x0000000000007941 */ /* 0x000fea0003800200 */
.L_x_2:
[----:B------:R-:W-:Y:S04]  /*0700*/  BSSY.RECONVERGENT B0, `(.L_x_5) ;  /* 0x0000051000007945 */ /* 0x000fe80003800200 */
[----:B------:R-:W-:Y:S05]  /*0710*/  @!P0 BRA `(.L_x_6) ;  /* 0x00000004003c8947 */ /* 0x000fea0003800000 */
[----:B------:R-:W-:Y:S01]  /*0720*/  ISETP.GE.U32.AND P1, PT, R5, 0x4, PT ;  /* 0x000000040500780c */ /* 0x000fe20003f26070 */
[----:B------:R-:W-:Y:S01]  /*0730*/  BSSY.RECONVERGENT B1, `(.L_x_7) ;  /* 0x0000023000017945 */ /* 0x000fe20003800200 */
[----:B------:R-:W-:Y:S02]  /*0740*/  LOP3.LUT R6, R2, 0x3, RZ, 0xc0, !PT ;  /* 0x0000000302067812 */ /* 0x000fe400078ec0ff */
[----:B------:R-:W-:Y:S02]  /*0750*/  ISETP.GE.U32.AND.EX P1, PT, RZ, RZ, PT, P1 ;  /* 0x000000ffff00720c */ /* 0x000fe40003f26110 */
[----:B------:R-:W-:-:S04]  /*0760*/  ISETP.NE.U32.AND P0, PT, R6, RZ, PT ;  /* 0x000000ff0600720c */ /* 0x000fc80003f05070 */
[----:B------:R-:W-:-:S07]  /*0770*/  ISETP.NE.AND.EX P0, PT, RZ, RZ, PT, P0 ;  /* 0x000000ffff00720c */ /* 0x000fce0003f05300 */
[----:B------:R-:W-:Y:S06]  /*0780*/  @!P1 BRA `(.L_x_8) ;  /* 0x0000000000749947 */ /* 0x000fec0003800000 */
[----:B------:R-:W0:Y:S01]  /*0790*/  LDCU.64 UR6, c[0x0][0x388] ;  /* 0x00007100ff0677ac */ /* 0x000e220008000a00 */
[----:B------:R-:W-:Y:S01]  /*07a0*/  IADD3 R5, P1, PT, R10, R3, RZ ;  /* 0x000000030a057210 */ /* 0x000fe20007f3e0ff */
[----:B------:R-:W-:Y:S01]  /*07b0*/  IMAD.SHL.U32 R19, R14, 0x4, RZ ;  /* 0x000000040e137824 */ /* 0x000fe200078e00ff */
[----:B------:R-:W-:-:S03]  /*07c0*/  IADD3 R16, P2, PT, -R12, R10, RZ ;  /* 0x0000000a0c107210 */ /* 0x000fc60007f5e1ff */
[C---:B------:R-:W-:Y:S02]  /*07d0*/  IMAD.X R9, R7.reuse, 0x1, R4, P1 ;  /* 0x0000000107097824 */ /* 0x040fe400008e0604 */
[----:B------:R-:W-:Y:S02]  /*07e0*/  IMAD.X R17, R7, 0x1, ~R13, P2 ;  /* 0x0000000107117824 */ /* 0x000fe400010e0e0d */
[-C--:B------:R-:W-:Y:S02]  /*07f0*/  IMAD R8, R9, R14.reuse, RZ ;  /* 0x0000000e09087224 */ /* 0x080fe400078e02ff */
[----:B------:R-:W-:-:S04]  /*0800*/  IMAD.WIDE.U32 R16, R5, R14, R16 ;  /* 0x0000000e05107225 */ /* 0x000fc800078e0010 */
[----:B------:R-:W-:Y:S01]  /*0810*/  IMAD R9, R5, R15, R8 ;  /* 0x0000000f05097224 */ /* 0x000fe200078e0208 */
[----:B------:R-:W-:Y:S02]  /*0820*/  SHF.L.U64.HI R5, R14, 0x2, R15 ;  /* 0x000000020e057819 */ /* 0x000fe4000001020f */
[----:B0-----:R-:W-:Y:S01]  /*0830*/  LEA R22, P1, R16, UR6, 0x2 ;  /* 0x0000000610167c11 */ /* 0x001fe2000f8210ff */
[----:B------:R-:W-:-:S03]  /*0840*/  IMAD.IADD R9, R17, 0x1, R9 ;  /* 0x0000000111097824 */ /* 0x000fc600078e0209 */
[----:B------:R-:W-:Y:S02]  /*0850*/  IADD3 R8, P2, PT, R19, R22, RZ ;  /* 0x0000001613087210 */ /* 0x000fe40007f5e0ff */
[----:B------:R-:W-:Y:S02]  /*0860*/  LEA.HI.X R23, R16, UR7, R9, 0x2, P1 ;  /* 0x0000000710177c11 */ /* 0x000fe400088f1409 */
[----:B------:R-:W-:Y:S02]  /*0870*/  IADD3 R16, P1, PT, R8, R19, RZ ;  /* 0x0000001308107210 */ /* 0x000fe40007f3e0ff */
[----:B------:R-:W-:Y:S02]  /*0880*/  IADD3.X R9, PT, PT, R5, R23, RZ, P2, !PT ;  /* 0x0000001705097210 */ /* 0x000fe400017fe4ff */
[----:B------:R-:W2:Y:S01]  /*0890*/  LDG.E R23, desc[UR4][R22.64] ;  /* 0x0000000416177981 */ /* 0x000ea2000c1e1900 */
[----:B------:R-:W-:Y:S02]  /*08a0*/  IADD3 R18, P2, PT, R16, R19, RZ ;  /* 0x0000001310127210 */ /* 0x000fe40007f5e0ff */
[----:B------:R-:W-:-:S02]  /*08b0*/  IMAD.X R17, R9, 0x1, R5, P1 ;  /* 0x0000000109117824 */ /* 0x000fc400008e0605 */
[----:B------:R-:W3:Y:S02]  /*08c0*/  LDG.E R9, desc[UR4][R8.64+0x4] ;  /* 0x0000040408097981 */ /* 0x000ee4000c1e1900 */
[----:B------:R-:W-:Y:S02]  /*08d0*/  IMAD.X R19, R17, 0x1, R5, P2 ;  /* 0x0000000111137824 */ /* 0x000fe400010e0605 */
[----:B------:R-:W4:Y:S04]  /*08e0*/  LDG.E R17, desc[UR4][R16.64+0x8] ;  /* 0x0000080410117981 */ /* 0x000f28000c1e1900 */
[----:B------:R-:W5:Y:S01]  /*08f0*/  LDG.E R19, desc[UR4][R18.64+0xc] ;  /* 0x00000c0412137981 */ /* 0x000f62000c1e1900 */
[----:B------:R-:W-:-:S05]  /*0900*/  IADD3 R10, P1, PT, R10, 0x4, RZ ;  /* 0x000000040a0a7810 */ /* 0x000fca0007f3e0ff */
[----:B------:R-:W-:Y:S02]  /*0910*/  IMAD.X R7, RZ, RZ, R7, P1 ;  /* 0x000000ffff077224 */ /* 0x000fe400008e0607 */
[----:B--2---:R-:W-:-:S04]  /*0920*/  FADD R20, R20, R23 ;  /* 0x0000001714147221 */ /* 0x004fc80000000000 */
[----:B---3--:R-:W-:-:S04]  /*0930*/  FADD R20, R20, R9 ;  /* 0x0000000914147221 */ /* 0x008fc80000000000 */
[----:B----4-:R-:W-:-:S04]  /*0940*/  FADD R20, R20, R17 ;  /* 0x0000001114147221 */ /* 0x010fc80000000000 */
[----:B-----5:R-:W-:-:S07]  /*0950*/  FADD R20, R20, R19 ;  /* 0x0000001314147221 */ /* 0x020fce0000000000 */
.L_x_8:
[----:B------:R-:W-:Y:S05]  /*0960*/  BSYNC.RECONVERGENT B1 ;  /* 0x0000000000017941 */ /* 0x000fea0003800200 */
.L_x_7:
[----:B------:R-:W-:Y:S05]  /*0970*/  @!P0 BRA `(.L_x_6) ;  /* 0x0000000000a48947 */ /* 0x000fea0003800000 */
[----:B------:R-:W-:Y:S01]  /*0980*/  ISETP.NE.U32.AND P1, PT, R6, 0x1, PT ;  /* 0x000000010600780c */ /* 0x000fe20003f25070 */
[----:B------:R-:W-:Y:S01]  /*0990*/  BSSY.RECONVERGENT B1, `(.L_x_9) ;  /* 0x0000019000017945 */ /* 0x000fe20003800200 */
[----:B------:R-:W-:Y:S02]  /*09a0*/  LOP3.LUT R2, R2, 0x1, RZ, 0xc0, !PT ;  /* 0x0000000102027812 */ /* 0x000fe400078ec0ff */
[----:B------:R-:W-:Y:S02]  /*09b0*/  ISETP.NE.AND.EX P1, PT, RZ, RZ, PT, P1 ;  /* 0x000000ffff00720c */ /* 0x000fe40003f25310 */
[----:B------:R-:W-:-:S04]  /*09c0*/  ISETP.NE.U32.AND P0, PT, R2, 0x1, PT ;  /* 0x000000010200780c */ /* 0x000fc80003f05070 */
[----:B------:R-:W-:-:S07]  /*09d0*/  ISETP.NE.U32.AND.EX P0, PT, RZ, RZ, PT, P0 ;  /* 0x000000ffff00720c */ /* 0x000fce0003f05100 */
[----:B------:R-:W-:Y:S06]  /*09e0*/  @!P1 BRA `(.L_x_10) ;  /* 0x00000000004c9947 */ /* 0x000fec0003800000 */
[----:B------:R-:W-:Y:S01]  /*09f0*/  IADD3 R5, P1, PT, R10, R3, RZ ;  /* 0x000000030a057210 */ /* 0x000fe20007f3e0ff */
[----:B------:R-:W0:Y:S01]  /*0a00*/  LDCU.64 UR6, c[0x0][0x388] ;  /* 0x00007100ff0677ac */ /* 0x000e220008000a00 */
[----:B------:R-:W-:-:S03]  /*0a10*/  IADD3 R8, P2, PT, -R12, R10, RZ ;  /* 0x0000000a0c087210 */ /* 0x000fc60007f5e1ff */
[----:B------:R-:W-:Y:S01]  /*0a20*/  IMAD.X R11, R7, 0x1, R4, P1 ;  /* 0x00000001070b7824 */ /* 0x000fe200008e0604 */
[----:B------:R-:W-:-:S03]  /*0a30*/  IADD3.X R9, PT, PT, ~R13, R7, RZ, P2, !PT ;  /* 0x000000070d097210 */ /* 0x000fc600017fe5ff */
[-C--:B------:R-:W-:Y:S02]  /*0a40*/  IMAD R2, R11, R14.reuse, RZ ;  /* 0x0000000e0b027224 */ /* 0x080fe400078e02ff */
[----:B------:R-:W-:-:S04]  /*0a50*/  IMAD.WIDE.U32 R8, R5, R14, R8 ;  /* 0x0000000e05087225 */ /* 0x000fc800078e0008 */
[----:B------:R-:W-:-:S04]  /*0a60*/  IMAD R5, R5, R15, R2 ;  /* 0x0000000f05057224 */ /* 0x000fc800078e0202 */
[----:B------:R-:W-:Y:S01]  /*0a70*/  IMAD.IADD R5, R9, 0x1, R5 ;  /* 0x0000000109057824 */ /* 0x000fe200078e0205 */
[----:B0-----:R-:W-:-:S04]  /*0a80*/  LEA R16, P1, R8, UR6, 0x2 ;  /* 0x0000000608107c11 */ /* 0x001fc8000f8210ff */
[----:B------:R-:W-:Y:S02]  /*0a90*/  LEA.HI.X R17, R8, UR7, R5, 0x2, P1 ;  /* 0x0000000708117c11 */ /* 0x000fe400088f1405 */
[----:B------:R-:W-:-:S04]  /*0aa0*/  LEA R8, P1, R14, R16, 0x2 ;  /* 0x000000100e087211 */ /* 0x000fc800078210ff */
[----:B------:R-:W-:Y:S02]  /*0ab0*/  LEA.HI.X R9, R14, R17, R15, 0x2, P1 ;  /* 0x000000110e097211 */ /* 0x000fe400008f140f */
[----:B------:R-:W2:Y:S04]  /*0ac0*/  LDG.E R17, desc[UR4][R16.64] ;  /* 0x0000000410117981 */ /* 0x000ea8000c1e1900 */
[----:B------:R-:W3:Y:S01]  /*0ad0*/  LDG.E R8, desc[UR4][R8.64+0x4] ;  /* 0x0000040408087981 */ /* 0x000ee2000c1e1900 */
[----:B------:R-:W-:-:S05]  /*0ae0*/  IADD3 R10, P1, PT, R10, 0x2, RZ ;  /* 0x000000020a0a7810 */ /* 0x000fca0007f3e0ff */
[----:B------:R-:W-:Y:S02]  /*0af0*/  IMAD.X R7, RZ, RZ, R7, P1 ;  /* 0x000000ffff077224 */ /* 0x000fe400008e0607 */
[----:B--2---:R-:W-:-:S04]  /*0b00*/  FADD R5, R20, R17 ;  /* 0x0000001114057221 */ /* 0x004fc80000000000 */
[----:B---3--:R-:W-:-:S07]  /*0b10*/  FADD R20, R5, R8 ;  /* 0x0000000805147221 */ /* 0x008fce0000000000 */
.L_x_10:
[----:B------:R-:W-:Y:S05]  /*0b20*/  BSYNC.RECONVERGENT B1 ;  /* 0x0000000000017941 */ /* 0x000fea0003800200 */
.L_x_9:
[----:B------:R-:W-:Y:S05]  /*0b30*/  @P0 BRA `(.L_x_6) ;  /* 0x0000000000340947 */ /* 0x000fea0003800000 */
        /* <DEDUP_REMOVED lines=10> */
[----:B------:R-:W-:-:S06]  /*0be0*/  LEA.HI.X R5, R2, UR7, R3, 0x2, P0 ;  /* 0x0000000702057c11 */ /* 0x000fcc00080f1403 */
[----:B------:R-:W2:Y:S02]  /*0bf0*/  LDG.E R5, desc[UR4][R4.64] ;  /* 0x0000000404057981 */ /* 0x000ea4000c1e1900 */
[----:B--2---:R-:W-:-:S07]  /*0c00*/  FADD R20, R20, R5 ;  /* 0x0000000514147221 */ /* 0x004fce0000000000 */
.L_x_6:
[----:B------:R-:W-:Y:S05]  /*0c10*/  BSYNC.RECONVERGENT B0 ;  /* 0x0000000000007941 */ /* 0x000fea0003800200 */
.L_x_5:
[----:B------:R-:W0:Y:S02]  /*0c20*/  LDCU.64 UR6, c[0x0][0x390] ;  /* 0x00007200ff0677ac */ /* 0x000e240008000a00 */
[----:B0-----:R-:W-:-:S04]  /*0c30*/  LEA R2, P0, R0, UR6, 0x2 ;  /* 0x0000000600027c11 */ /* 0x001fc8000f8010ff */
[----:B------:R-:W-:-:S05]  /*0c40*/  LEA.HI.X R3, R0, UR7, RZ, 0x2, P0 ;  /* 0x0000000700037c11 */ /* 0x000fca00080f14ff */
[----:B------:R-:W2:Y:S02]  /*0c50*/  LDG.E R5, desc[UR4][R2.64] ;  /* 0x0000000402057981 */ /* 0x000ea4000c1e1900 */
[----:B--2---:R-:W-:-:S05]  /*0c60*/  FADD R5, R5, -R20 ;  /* 0x8000001405057221 */ /* 0x004fca0000000000 */
[----:B------:R-:W-:Y:S01]  /*0c70*/  STG.E desc[UR4][R2.64], R5 ;  /* 0x0000000502007986 */ /* 0x000fe2000c101904 */
[----:B------:R-:W-:Y:S05]  /*0c80*/  EXIT ;  /* 0x000000000000794d */ /* 0x000fea0003800000 */
        .weak           $__internal_0_$__cuda_sm20_rem_u64
        .type           $__internal_0_$__cuda_sm20_rem_u64,@function
        .size           $__internal_0_$__cuda_sm20_rem_u64,(.L_x_318 - $__internal_0_$__cuda_sm20_rem_u64)
$__internal_0_$__cuda_sm20_rem_u64:
[----:B------:R-:W0:Y:S01]  /*0c90*/  LDCU.64 UR4, c[0x0][0x380] ;  /* 0x00007000ff0477ac */ /* 0x000e220008000a00 */
[----:B------:R-:W1:Y:S01]  /*0ca0*/  LDC.64 R2, c[0x0][0x380] ;  /* 0x0000e000ff027b82 */ /* 0x000e620000000a00 */
[----:B0-----:R-:W0:Y:S08]  /*0cb0*/  I2F.U64.RP R5, UR4 ;  /* 0x0000000400057d12 */ /* 0x001e300008309000 */
[----:B0-----:R-:W0:Y:S02]  /*0cc0*/  MUFU.RCP R5, R5 ;  /* 0x0000000500057308 */ /* 0x001e240000001000 */
[----:B0-----:R-:W-:-:S06]  /*0cd0*/  VIADD R6, R5, 0x1ffffffe ;  /* 0x1ffffffe05067836 */ /* 0x001fcc0000000000 */
[----:B------:R-:W1:Y:S02]  /*0ce0*/  F2I.U64.TRUNC R6, R6 ;  /* 0x0000000600067311 */ /* 0x000e64000020d800 */
[----:B-1----:R-:W-:-:S04]  /*0cf0*/  IMAD.WIDE.U32 R8, R6, R2, RZ ;  /* 0x0000000206087225 */ /* 0x002fc800078e00ff */
[----:B------:R-:W-:Y:S01]  /*0d00*/  IMAD R9, R6, R3, R9 ;  /* 0x0000000306097224 */ /* 0x000fe200078e0209 */
[----:B------:R-:W-:-:S03]  /*0d10*/  IADD3 R11, P0, PT, RZ, -R8, RZ ;  /* 0x80000008ff0b7210 */ /* 0x000fc60007f1e0ff */
[----:B------:R-:W-:Y:S02]  /*0d20*/  IMAD R9, R7, R2, R9 ;  /* 0x0000000207097224 */ /* 0x000fe400078e0209 */
[----:B------:R-:W-:-:S04]  /*0d30*/  IMAD.HI.U32 R8, R6, R11, RZ ;  /* 0x0000000b06087227 */ /* 0x000fc800078e00ff */
[----:B------:R-:W-:Y:S01]  /*0d40*/  IMAD.X R13, RZ, RZ, ~R9, P0 ;  /* 0x000000ffff0d7224 */ /* 0x000fe200000e0e09 */
[----:B------:R-:W-:-:S03]  /*0d50*/  MOV R9, R6 ;  /* 0x0000000600097202 */ /* 0x000fc60000000f00 */
[-C--:B------:R-:W-:Y:S02]  /*0d60*/  IMAD R15, R7, R13.reuse, RZ ;  /* 0x0000000d070f7224 */ /* 0x080fe400078e02ff */
[----:B------:R-:W-:-:S04]  /*0d70*/  IMAD.WIDE.U32 R8, P0, R6, R13, R8 ;  /* 0x0000000d06087225 */ /* 0x000fc80007800008 */
[----:B------:R-:W-:-:S04]  /*0d80*/  IMAD.HI.U32 R5, R7, R13, RZ ;  /* 0x0000000d07057227 */ /* 0x000fc800078e00ff */
[----:B------:R-:W-:-:S04]  /*0d90*/  IMAD.HI.U32 R8, P1, R7, R11, R8 ;  /* 0x0000000b07087227 */ /* 0x000fc80007820008 */
[----:B------:R-:W-:Y:S01]  /*0da0*/  IMAD.X R5, R5, 0x1, R7, P0 ;  /* 0x0000000105057824 */ /* 0x000fe200000e0607 */
[----:B------:R-:W-:-:S04]  /*0db0*/  IADD3 R9, P2, PT, R15, R8, RZ ;  /* 0x000000080f097210 */ /* 0x000fc80007f5e0ff */
[----:B------:R-:W-:Y:S01]  /*0dc0*/  IADD3.X R5, PT, PT, RZ, RZ, R5, P2, P1 ;  /* 0x000000ffff057210 */ /* 0x000fe200017e2405 */
[----:B------:R-:W-:-:S04]  /*0dd0*/  IMAD.WIDE.U32 R6, R9, R2, RZ ;  /* 0x0000000209067225 */ /* 0x000fc800078e00ff */
[----:B------:R-:W-:Y:S01]  /*0de0*/  IMAD R7, R9, R3, R7 ;  /* 0x0000000309077224 */ /* 0x000fe200078e0207 */
[----:B------:R-:W-:-:S03]  /*0df0*/  IADD3 R11, P0, PT, RZ, -R6, RZ ;  /* 0x80000006ff0b7210 */ /* 0x000fc60007f1e0ff */
[----:B------:R-:W-:Y:S02]  /*0e00*/  IMAD R7, R5, R2, R7 ;  /* 0x0000000205077224 */ /* 0x000fe400078e0207 */
[----:B------:R-:W-:-:S04]  /*0e10*/  IMAD.HI.U32 R8, R9, R11, RZ ;  /* 0x0000000b09087227 */ /* 0x000fc800078e00ff */
[----:B------:R-:W-:Y:S02]  /*0e20*/  IMAD.X R6, RZ, RZ, ~R7, P0 ;  /* 0x000000ffff067224 */ /* 0x000fe400000e0e07 */
[----:B------:R-:W-:Y:S02]  /*0e30*/  HFMA2 R7, -RZ, RZ, 0, 0 ;  /* 0x00000000ff077431 */ /* 0x000fe400000001ff */
[----:B------:R-:W-:-:S04]  /*0e40*/  IMAD.WIDE.U32 R8, P0, R9, R6, R8 ;  /* 0x0000000609087225 */ /* 0x000fc80007800008 */
[C---:B------:R-:W-:Y:S02]  /*0e50*/  IMAD R10, R5.reuse, R6, RZ ;  /* 0x00000006050a7224 */ /* 0x040fe400078e02ff */
[----:B------:R-:W-:-:S04]  /*0e60*/  IMAD.HI.U32 R9, P1, R5, R11, R8 ;  /* 0x0000000b05097227 */ /* 0x000fc80007820008 */
[----:B------:R-:W-:Y:S01]  /*0e70*/  IMAD.HI.U32 R8, R5, R6, RZ ;  /* 0x0000000605087227 */ /* 0x000fe200078e00ff */
[----:B------:R-:W-:-:S03]  /*0e80*/  IADD3 R9, P2, PT, R10, R9, RZ ;  /* 0x000000090a097210 */ /* 0x000fc60007f5e0ff */
[----:B------:R-:W-:Y:S02]  /*0e90*/  IMAD.X R5, R8, 0x1, R5, P0 ;  /* 0x0000000108057824 */ /* 0x000fe400000e0605 */
[----:B------:R-:W-:-:S03]  /*0ea0*/  IMAD.HI.U32 R6, R9, R0, RZ ;  /* 0x0000000009067227 */ /* 0x000fc600078e00ff */
[----:B------:R-:W-:Y:S01]  /*0eb0*/  IADD3.X R5, PT, PT, RZ, RZ, R5, P2, P1 ;  /* 0x000000ffff057210 */ /* 0x000fe200017e2405 */
[----:B------:R-:W-:-:S04]  /*0ec0*/  IMAD.WIDE.U32 R6, RZ, R9, R6 ;  /* 0x00000009ff067225 */ /* 0x000fc800078e0006 */
[----:B------:R-:W-:-:S05]  /*0ed0*/  IMAD.HI.U32 R5, P0, R5, R0, R6 ;  /* 0x0000000005057227 */ /* 0x000fca0007800006 */
[----:B------:R-:W-:Y:S01]  /*0ee0*/  IADD3 R9, P1, PT, RZ, R5, RZ ;  /* 0x00000005ff097210 */ /* 0x000fe20007f3e0ff */
[----:B------:R-:W-:-:S04]  /*0ef0*/  IMAD.X R5, RZ, RZ, RZ, P0 ;  /* 0x000000ffff057224 */ /* 0x000fc800000e06ff */
[----:B------:R-:W-:-:S04]  /*0f00*/  IMAD.WIDE.U32 R6, R9, R2, RZ ;  /* 0x0000000209067225 */ /* 0x000fc800078e00ff */
[----:B------:R-:W-:Y:S02]  /*0f10*/  IMAD.X R5, RZ, RZ, R5, P1 ;  /* 0x000000ffff057224 */ /* 0x000fe400008e0605 */
[----:B------:R-:W-:Y:S01]  /*0f20*/  IMAD R9, R9, R3, R7 ;  /* 0x0000000309097224 */ /* 0x000fe200078e0207 */
[----:B------:R-:W-:-:S03]  /*0f30*/  IADD3 R7, P1, PT, -R6, R0, RZ ;  /* 0x0000000006077210 */ /* 0x000fc60007f3e1ff */
[-C--:B------:R-:W-:Y:S01]  /*0f40*/  IMAD R5, R5, R2.reuse, R9 ;  /* 0x0000000205057224 */ /* 0x080fe200078e0209 */
[----:B------:R-:W-:-:S03]  /*0f50*/  ISETP.GE.U32.AND P0, PT, R7, R2, PT ;  /* 0x000000020700720c */ /* 0x000fc60003f06070 */
[----:B------:R-:W-:Y:S01]  /*0f60*/  IMAD.X R8, RZ, RZ, ~R5, P1 ;  /* 0x000000ffff087224 */ /* 0x000fe200008e0e05 */
[----:B------:R-:W-:-:S04]  /*0f70*/  IADD3 R5, P1, PT, R7, -R2, RZ ;  /* 0x8000000207057210 */ /* 0x000fc80007f3e0ff */
[CC--:B------:R-:W-:Y:S02]  /*0f80*/  ISETP.GE.U32.AND.EX P0, PT, R8.reuse, R3.reuse, PT, P0 ;  /* 0x000000030800720c */ /* 0x0c0fe40003f06100 */
[----:B------:R-:W-:Y:S02]  /*0f90*/  IADD3.X R6, PT, PT, R8, ~R3, RZ, P1, !PT ;  /* 0x8000000308067210 */ /* 0x000fe40000ffe4ff */
[----:B------:R-:W-:Y:S02]  /*0fa0*/  SEL R5, R5, R7, P0 ;  /* 0x0000000705057207 */ /* 0x000fe40000000000 */
[----:B------:R-:W-:Y:S02]  /*0fb0*/  SEL R6, R6, R8, P0 ;  /* 0x0000000806067207 */ /* 0x000fe40000000000 */
[CC--:B------:R-:W-:Y:S02]  /*0fc0*/  ISETP.GE.U32.AND P0, PT, R5.reuse, R2.reuse, PT ;  /* 0x000000020500720c */ /* 0x0c0fe40003f06070 */
[----:B------:R-:W-:-:S02]  /*0fd0*/  IADD3 R12, P2, PT, R5, -R2, RZ ;  /* 0x80000002050c7210 */ /* 0x000fc40007f5e0ff */
[----:B------:R-:W-:Y:S02]  /*0fe0*/  ISETP.GE.U32.AND.EX P0, PT, R6, R3, PT, P0 ;  /* 0x000000030600720c */ /* 0x000fe40003f06100 */
[----:B------:R-:W-:Y:S01]  /*0ff0*/  ISETP.NE.U32.AND P1, PT, R2, RZ, PT ;  /* 0x000000ff0200720c */ /* 0x000fe20003f25070 */
[----:B------:R-:W-:Y:S01]  /*1000*/  IMAD.X R13, R6, 0x1, ~R3, P2 ;  /* 0x00000001060d7824 */ /* 0x000fe200010e0e03 */
[----:B------:R-:W-:Y:S01]  /*1010*/  SEL R12, R12, R5, P0 ;  /* 0x000000050c0c7207 */ /* 0x000fe20000000000 */
[----:B------:R-:W-:Y:S01]  /*1020*/  IMAD.MOV.U32 R5, RZ, RZ, 0x0 ;  /* 0x00000000ff057424 */ /* 0x000fe200078e00ff */
[----:B------:R-:W-:Y:S02]  /*1030*/  ISETP.NE.AND.EX P1, PT, R3, RZ, PT, P1 ;  /* 0x000000ff0300720c */ /* 0x000fe40003f25310 */
[----:B------:R-:W-:Y:S02]  /*1040*/  SEL R13, R13, R6, P0 ;  /* 0x000000060d0d7207 */ /* 0x000fe40000000000 */
[----:B------:R-:W-:-:S02]  /*1050*/  SEL R12, R12, 0xffffffff, P1 ;  /* 0xffffffff0c0c7807 */ /* 0x000fc40000800000 */
[----:B------:R-:W-:Y:S01]  /*1060*/  SEL R13, R13, 0xffffffff, P1 ;  /* 0xffffffff0d0d7807 */ /* 0x000fe20000800000 */
[----:B------:R-:W-:Y:S06]  /*1070*/  RET.REL.NODEC R4 `(_ZN6neubee5dsahbEmPfS0_) ;  /* 0xffffffec04e07950 */ /* 0x000fec0003c3ffff */
.L_x_11:
[----:B------:R-:W-:-:S00]  /*1080*/  BRA `(.L_x_11) ;  /* 0xfffffffc00fc7947 */ /* 0x000fc0000383ffff */
[----:B------:R-:W-:-:S00]  /*1090*/  NOP ;  /* 0x0000000000007918 */ /* 0x000fc00000000000 */
        /* <DEDUP_REMOVED lines=14> */
.L_x_318:


//--------------------- .text._ZN6neubee5dcsmbEmmPfS0_ --------------------------
	.section	.text._ZN6neubee5dcsmbEmmPfS0_,"ax",@progbits
	.align	128
        .global         _ZN6neubee5dcsmbEmmPfS0_
        .type           _ZN6neubee5dcsmbEmmPfS0_,@function
        .size           _ZN6neubee5dcsmbEmmPfS0_,(.L_x_319 - _ZN6neubee5dcsmbEmmPfS0_)
        .other          _ZN6neubee5dcsmbEmmPfS0_,@"STO_CUDA_ENTRY STV_DEFAULT"
_ZN6neubee5dcsmbEmmPfS0_:
.text._ZN6neubee5dcsmbEmmPfS0_:
        /* <DEDUP_REMOVED lines=8> */
[----:B------:R-:W0:Y:S02]  /*0080*/  LDCU UR4, c[0x0][0x380] ;  /* 0x00007000ff0477ac */ /* 0x000e240008000800 */
        /* <DEDUP_REMOVED lines=8> */
[----:B------:R-:W-:-:S04]  /*0110*/  IMAD.HI.U32 R4, R3, R5, R2 ;  /* 0x0000000503047227 */ /* 0x000fc800078e0002 */
[----:B------:R-:W-:Y:S02]  /*0120*/  IMAD.MOV.U32 R3, RZ, RZ, RZ ;  /* 0x000000ffff037224 */ /* 0x000fe400078e00ff */
[----:B------:R-:W-:-:S04]  /*0130*/  IMAD.HI.U32 R4, R4, R7, RZ ;  /* 0x0000000704047227 */ /* 0x000fc800078e00ff */
[----:B------:R-:W-:-:S04]  /*0140*/  IMAD.MOV R4, RZ, RZ, -R4 ;  /* 0x000000ffff047224 */ /* 0x000fc800078e0a04 */
[----:B------:R-:W-:-:S05]  /*0150*/  IMAD R4, R4, UR4, R7 ;  /* 0x0000000404047c24 */ /* 0x000fca000f8e0207 */
[----:B------:R-:W-:-:S13]  /*0160*/  ISETP.GE.U32.AND P0, PT, R4, UR4, PT ;  /* 0x0000000404007c0c */ /* 0x000fda000bf06070 */
[----:B------:R-:W-:-:S05]  /*0170*/  @P0 VIADD R4, R4, -UR4 ;  /* 0x8000000404040c36 */ /* 0x000fca0008000000 */
[----:B------:R-:W-:-:S13]  /*0180*/  ISETP.GE.U32.AND P0, PT, R4, UR4, PT ;  /* 0x0000000404007c0c */ /* 0x000fda000bf06070 */
[----:B------:R-:W-:Y:S01]  /*0190*/  @P0 VIADD R4, R4, -UR4 ;  /* 0x8000000404040c36 */ /* 0x000fe20008000000 */
[----:B------:R-:W-:-:S05]  /*01a0*/  @!P1 LOP3.LUT R4, RZ, UR4, RZ, 0x33, !PT ;  /* 0x00000004ff049c12 */ /* 0x000fca000f8e33ff */
[----:B------:R-:W-:Y:S01]  /*01b0*/  IMAD.MOV.U32 R2, RZ, RZ, R4 ;  /* 0x000000ffff027224 */ /* 0x000fe200078e0004 */
[----:B------:R-:W-:Y:S06]  /*01c0*/  BRA `(.L_x_13) ;  /* 0x0000000000107947 */ /* 0x000fec0003800000 */
.L_x_12:
[----:B------:R-:W-:-:S07]  /*01d0*/  MOV R0, 0x1f0 ;  /* 0x000001f000007802 */ /* 0x000fce0000000f00 */
[----:B------:R-:W-:Y:S05]  /*01e0*/  CALL.REL.NOINC `($__internal_1_$__cuda_sm20_rem_u64) ;  /* 0x0000000c00287944 */ /* 0x000fea0003c00000 */
[----:B------:R-:W-:Y:S02]  /*01f0*/  IMAD.MOV.U32 R2, RZ, RZ, R4 ;  /* 0x000000ffff027224 */ /* 0x000fe400078e0004 */
[----:B------:R-:W-:-:S07]  /*0200*/  IMAD.MOV.U32 R3, RZ, RZ, R5 ;  /* 0x000000ffff037224 */ /* 0x000fce00078e0005 */
.L_x_13:
[----:B------:R-:W0:Y:S01]  /*0210*/  LDCU.64 UR4, c[0x0][0x380] ;  /* 0x00007000ff0477ac */ /* 0x000e220008000a00 */
[C---:B------:R-:W-:Y:S01]  /*0220*/  ISETP.GE.U32.AND P2, PT, R2.reuse, 0x3, PT ;  /* 0x000000030200780c */ /* 0x040fe20003f46070 */
[----:B------:R-:W-:Y:S01]  /*0230*/  IMAD.MOV.U32 R12, RZ, RZ, RZ ;  /* 0x000000ffff0c7224 */ /* 0x000fe200078e00ff */
[----:B------:R-:W-:Y:S01]  /*0240*/  IADD3 R0, P1, PT, R2, 0x1, RZ ;  /* 0x0000000102007810 */ /* 0x000fe20007f3e0ff */
[----:B------:R-:W1:Y:S01]  /*0250*/  LDCU.64 UR6, c[0x0][0x380] ;  /* 0x00007000ff0677ac */ /* 0x000e620008000a00 */
[----:B------:R-:W-:Y:S01]  /*0260*/  ISETP.GE.U32.AND.EX P2, PT, R3, RZ, PT, P2 ;  /* 0x000000ff0300720c */ /* 0x000fe20003f46120 */
[----:B------:R-:W-:Y:S01]  /*0270*/  BSSY.RECONVERGENT B0, `(.L_x_14) ;  /* 0x000003b000007945 */ /* 0x000fe20003800200 */
[----:B------:R-:W-:Y:S01]  /*0280*/  LOP3.LUT R6, R0, 0x3, RZ, 0xc0, !PT ;  /* 0x0000000300067812 */ /* 0x000fe200078ec0ff */
[----:B------:R-:W-:Y:S02]  /*0290*/  IMAD.X R13, RZ, RZ, R3, P1 ;  /* 0x000000ffff0d7224 */ /* 0x000fe400008e0603 */
[----:B------:R-:W-:Y:S01]  /*02a0*/  IMAD.MOV.U32 R17, RZ, RZ, RZ ;  /* 0x000000ffff117224 */ /* 0x000fe200078e00ff */
[----:B------:R-:W-:Y:S01]  /*02b0*/  ISETP.NE.U32.AND P1, PT, R6, RZ, PT ;  /* 0x000000ff0600720c */ /* 0x000fe20003f25070 */
[----:B------:R-:W-:-:S03]  /*02c0*/  IMAD.MOV.U32 R14, RZ, RZ, RZ ;  /* 0x000000ffff0e7224 */ /* 0x000fc600078e00ff */
[----:B------:R-:W-:Y:S01]  /*02d0*/  ISETP.NE.AND.EX P1, PT, R12, RZ, PT, P1 ;  /* 0x000000ff0c00720c */ /* 0x000fe20003f25310 */
[----:B0-----:R-:W-:Y:S01]  /*02e0*/  IMAD.WIDE.U32 R4, R7, UR4, RZ ;  /* 0x0000000407047c25 */ /* 0x001fe2000f8e00ff */
[----:B-1----:R-:W-:-:S03]  /*02f0*/  ISETP.GE.U32.AND P0, PT, R0, UR6, PT ;  /* 0x0000000600007c0c */ /* 0x002fc6000bf06070 */
[----:B------:R-:W-:Y:S01]  /*0300*/  IMAD R15, R7, UR5, R5 ;  /* 0x00000005070f7c24 */ /* 0x000fe2000f8e0205 */
[----:B------:R-:W0:Y:S01]  /*0310*/  LDCU.64 UR4, c[0x0][0x358] ;  /* 0x00006b00ff0477ac */ /* 0x000e220008000a00 */
[----:B------:R-:W-:Y:S01]  /*0320*/  ISETP.GE.U32.AND.EX P0, PT, R13, UR7, PT, P0 ;  /* 0x000000070d007c0c */ /* 0x000fe2000bf06100 */
[----:B------:R-:W-:-:S12]  /*0330*/  @!P2 BRA `(.L_x_15) ;  /* 0x0000000000b8a947 */ /* 0x000fd80003800000 */
[----:B------:R-:W1:Y:S01]  /*0340*/  LDCU.128 UR8, c[0x0][0x390] ;  /* 0x00007200ff0877ac */ /* 0x000e620008000c00 */
[----:B------:R-:W-:Y:S02]  /*0350*/  LEA R20, P2, R4, 0x8, 0x2 ;  /* 0x0000000804147811 */ /* 0x000fe400078410ff */
[----:B------:R-:W-:Y:S02]  /*0360*/  LOP3.LUT R17, R0, 0xfffffffc, RZ, 0xc0, !PT ;  /* 0xfffffffc00117812 */ /* 0x000fe400078ec0ff */
[----:B------:R-:W-:Y:S02]  /*0370*/  LEA.HI.X R23, R4, RZ, R15, 0x2, P2 ;  /* 0x000000ff04177211 */ /* 0x000fe400010f140f */
[----:B------:R-:W-:Y:S01]  /*0380*/  LOP3.LUT R14, R13, 0x1, RZ, 0xc0, !PT ;  /* 0x000000010d0e7812 */ /* 0x000fe200078ec0ff */
[----:B------:R-:W-:-:S04]  /*0390*/  IMAD.MOV.U32 R18, RZ, RZ, R17 ;  /* 0x000000ffff127224 */ /* 0x000fc800078e0011 */
[----:B------:R-:W-:Y:S01]  /*03a0*/  IMAD.MOV.U32 R16, RZ, RZ, R14 ;  /* 0x000000ffff107224 */ /* 0x000fe200078e000e */
[C---:B-1----:R-:W-:Y:S02]  /*03b0*/  IADD3 R8, P3, PT, R20.reuse, UR10, RZ ;  /* 0x0000000a14087c10 */ /* 0x042fe4000ff7e0ff */
[----:B------:R-:W-:Y:S02]  /*03c0*/  IADD3 R20, P2, PT, R20, UR8, RZ ;  /* 0x0000000814147c10 */ /* 0x000fe4000ff5e0ff */
[C---:B------:R-:W-:Y:S02]  /*03d0*/  IADD3.X R9, PT, PT, R23.reuse, UR11, RZ, P3, !PT ;  /* 0x0000000b17097c10 */ /* 0x040fe40009ffe4ff */
[----:B------:R-:W-:-:S09]  /*03e0*/  IADD3.X R23, PT, PT, R23, UR9, RZ, P2, !PT ;  /* 0x0000000917177c10 */ /* 0x000fd200097fe4ff */
.L_x_16:
[----:B0-----:R-:W2:Y:S01]  /*03f0*/  LDG.E R19, desc[UR4][R8.64+-0x8] ;  /* 0xfffff80408137981 */ /* 0x001ea2000c1e1900 */
[----:B-1----:R-:W-:Y:S02]  /*0400*/  IMAD.MOV.U32 R10, RZ, RZ, R20 ;  /* 0x000000ffff0a7224 */ /* 0x002fe400078e0014 */
[----:B------:R-:W-:-:S05]  /*0410*/  IMAD.MOV.U32 R11, RZ, RZ, R23 ;  /* 0x000000ffff0b7224 */ /* 0x000fca00078e0017 */
[----:B------:R-:W3:Y:S04]  /*0420*/  LDG.E R21, desc[UR4][R10.64+-0x8] ;  /* 0xfffff8040a157981 */ /* 0x000ee8000c1e1900 */
[----:B------:R-:W4:Y:S04]  /*0430*/  LDG.E R23, desc[UR4][R10.64+-0x4] ;  /* 0xfffffc040a177981 */ /* 0x000f28000c1e1900 */
[----:B------:R-:W5:Y:S01]  /*0440*/  LDG.E R25, desc[UR4][R10.64] ;  /* 0x000000040a197981 */ /* 0x000f62000c1e1900 */
[----:B--2---:R-:W-:-:S04]  /*0450*/  FADD R20, -R19, 1 ;  /* 0x3f80000013147421 */ /* 0x004fc80000000100 */
[----:B------:R-:W-:-:S04]  /*0460*/  FMUL R20, R19, R20 ;  /* 0x0000001413147220 */ /* 0x000fc80000400000 */
[----:B---3--:R-:W-:-:S05]  /*0470*/  FMUL R21, R20, R21 ;  /* 0x0000001514157220 */ /* 0x008fca0000400000 */
[----:B------:R0:W-:Y:S04]  /*0480*/  STG.E desc[UR4][R10.64+-0x8], R21 ;  /* 0xfffff8150a007986 */ /* 0x0001e8000c101904 */
[----:B------:R-:W2:Y:S04]  /*0490*/  LDG.E R19, desc[UR4][R8.64+-0x4] ;  /* 0xfffffc0408137981 */ /* 0x000ea8000c1e1900 */
[----:B0-----:R-:W3:Y:S01]  /*04a0*/  LDG.E R21, desc[UR4][R10.64+0x4] ;  /* 0x000004040a157981 */ /* 0x001ee2000c1e1900 */
[----:B--2---:R-:W-:-:S04]  /*04b0*/  FADD R20, -R19, 1 ;  /* 0x3f80000013147421 */ /* 0x004fc80000000100 */
[----:B------:R-:W-:-:S04]  /*04c0*/  FMUL R20, R19, R20 ;  /* 0x0000001413147220 */ /* 0x000fc80000400000 */
[----:B----4-:R-:W-:-:S05]  /*04d0*/  FMUL R23, R20, R23 ;  /* 0x0000001714177220 */ /* 0x010fca0000400000 */
[----:B------:R0:W-:Y:S04]  /*04e0*/  STG.E desc[UR4][R10.64+-0x4], R23 ;  /* 0xfffffc170a007986 */ /* 0x0001e8000c101904 */
[----:B------:R-:W2:Y:S02]  /*04f0*/  LDG.E R19, desc[UR4][R8.64] ;  /* 0x0000000408137981 */ /* 0x000ea4000c1e1900 */
[----:B--2---:R-:W-:-:S04]  /*0500*/  FADD R20, -R19, 1 ;  /* 0x3f80000013147421 */ /* 0x004fc80000000100 */
[----:B------:R-:W-:-:S04]  /*0510*/  FMUL R20, R19, R20 ;  /* 0x0000001413147220 */ /* 0x000fc80000400000 */
[----:B-----5:R-:W-:-:S05]  /*0520*/  FMUL R25, R20, R25 ;  /* 0x0000001914197220 */ /* 0x020fca0000400000 */
[----:B------:R1:W-:Y:S04]  /*0530*/  STG.E desc[UR4][R10.64], R25 ;  /* 0x000000190a007986 */ /* 0x0003e8000c101904 */
[----:B------:R2:W4:Y:S01]  /*0540*/  LDG.E R19, desc[UR4][R8.64+0x4] ;  /* 0x0000040408137981 */ /* 0x000522000c1e1900 */
[----:B------:R-:W-:-:S04]  /*0550*/  IADD3 R18, P2, PT, R18, -0x4, RZ ;  /* 0xfffffffc12127810 */ /* 0x000fc80007f5e0ff */
[----:B------:R-:W-:Y:S02]  /*0560*/  IADD3.X R16, PT, PT, R16, -0x1, RZ, P2, !PT ;  /* 0xffffffff10107810 */ /* 0x000fe400017fe4ff */
[----:B------:R-:W-:-:S04]  /*0570*/  ISETP.NE.U32.AND P2, PT, R18, RZ, PT ;  /* 0x000000ff1200720c */ /* 0x000fc80003f45070 */
[----:B------:R-:W-:Y:S02]  /*0580*/  ISETP.NE.AND.EX P2, PT, R16, RZ, PT, P2 ;  /* 0x000000ff1000720c */ /* 0x000fe40003f45320 */
[----:B--2---:R-:W-:-:S05]  /*0590*/  IADD3 R8, P3, PT, R8, 0x10, RZ ;  /* 0x0000001008087810 */ /* 0x004fca0007f7e0ff */
[----:B------:R-:W-:Y:S02]  /*05a0*/  IMAD.X R9, RZ, RZ, R9, P3 ;  /* 0x000000ffff097224 */ /* 0x000fe400018e0609 */
[----:B----4-:R-:W-:-:S04]  /*05b0*/  FADD R20, -R19, 1 ;  /* 0x3f80000013147421 */ /* 0x010fc80000000100 */
[----:B------:R-:W-:-:S04]  /*05c0*/  FMUL R20, R19, R20 ;  /* 0x0000001413147220 */ /* 0x000fc80000400000 */
[----:B---3--:R-:W-:-:S05]  /*05d0*/  FMUL R21, R20, R21 ;  /* 0x0000001514157220 */ /* 0x008fca0000400000 */
[----:B------:R1:W-:Y:S01]  /*05e0*/  STG.E desc[UR4][R10.64+0x4], R21 ;  /* 0x000004150a007986 */ /* 0x0003e2000c101904 */
[----:B------:R-:W-:-:S05]  /*05f0*/  IADD3 R20, P4, PT, R10, 0x10, RZ ;  /* 0x000000100a147810 */ /* 0x000fca0007f9e0ff */
[----:B0-----:R-:W-:Y:S01]  /*0600*/  IMAD.X R23, RZ, RZ, R11, P4 ;  /* 0x000000ffff177224 */ /* 0x001fe200020e060b */
[----:B------:R-:W-:Y:S07]  /*0610*/  @P2 BRA `(.L_x_16) ;  /* 0xfffffffc00742947 */ /* 0x000fee000383ffff */
.L_x_15:
[----:B0-----:R-:W-:Y:S05]  /*0620*/  BSYNC.RECONVERGENT B0 ;  /* 0x0000000000007941 */ /* 0x001fea0003800200 */
.L_x_14:
[----:B------:R-:W-:Y:S04]  /*0630*/  BSSY.RECONVERGENT B0, `(.L_x_17) ;  /* 0x0000020000007945 */ /* 0x000fe80003800200 */
[----:B------:R-:W-:Y:S05]  /*0640*/  @!P1 BRA `(.L_x_18) ;  /* 0x0000000000789947 */ /* 0x000fea0003800000 */
[----:B------:R-:W0:Y:S01]  /*0650*/  LDCU.128 UR8, c[0x0][0x390] ;  /* 0x00007200ff0877ac */ /* 0x000e220008000c00 */
[C---:B------:R-:W-:Y:S01]  /*0660*/  IMAD.SHL.U32 R9, R17.reuse, 0x4, RZ ;  /* 0x0000000411097824 */ /* 0x040fe200078e00ff */
[C---:B------:R-:W-:Y:S02]  /*0670*/  IADD3 R8, P3, PT, R17.reuse, R4, RZ ;  /* 0x0000000411087210 */ /* 0x040fe40007f7e0ff */
[----:B------:R-:W-:Y:S02]  /*0680*/  SHF.L.U64.HI R19, R17, 0x2, R14 ;  /* 0x0000000211137819 */ /* 0x000fe4000001020e */
[----:B------:R-:W-:Y:S01]  /*0690*/  LEA R18, P1, R4, R9, 0x2 ;  /* 0x0000000904127211 */ /* 0x000fe200078210ff */
[----:B------:R-:W-:-:S03]  /*06a0*/  IMAD.X R17, R14, 0x1, R15, P3 ;  /* 0x000000010e117824 */ /* 0x000fc600018e060f */
[----:B------:R-:W-:Y:S02]  /*06b0*/  LEA.HI.X R19, R4, R19, R15, 0x2, P1 ;  /* 0x0000001304137211 */ /* 0x000fe400008f140f */
[----:B0-----:R-:W-:Y:S02]  /*06c0*/  LEA R16, P4, R8, UR10, 0x2 ;  /* 0x0000000a08107c11 */ /* 0x001fe4000f8810ff */
[----:B------:R-:W-:Y:S02]  /*06d0*/  IADD3 R18, P2, PT, R18, UR8, RZ ;  /* 0x0000000812127c10 */ /* 0x000fe4000ff5e0ff */
[----:B------:R-:W-:Y:S02]  /*06e0*/  LEA.HI.X R17, R8, UR11, R17, 0x2, P4 ;  /* 0x0000000b08117c11 */ /* 0x000fe4000a0f1411 */
[----:B------:R-:W-:-:S09]  /*06f0*/  IADD3.X R19, PT, PT, R19, UR9, RZ, P2, !PT ;  /* 0x0000000913137c10 */ /* 0x000fd200097fe4ff */
.L_x_19:
[----:B0-----:R-:W-:Y:S02]  /*0700*/  IMAD.MOV.U32 R8, RZ, RZ, R16 ;  /* 0x000000ffff087224 */ /* 0x001fe400078e0010 */
[----:B------:R-:W-:-:S05]  /*0710*/  IMAD.MOV.U32 R9, RZ, RZ, R17 ;  /* 0x000000ffff097224 */ /* 0x000fca00078e0011 */
[----:B-1----:R0:W2:Y:S02]  /*0720*/  LDG.E R10, desc[UR4][R8.64] ;  /* 0x00000004080a7981 */ /* 0x0020a4000c1e1900 */
[----:B0-----:R-:W-:Y:S02]  /*0730*/  IMAD.MOV.U32 R8, RZ, RZ, R18 ;  /* 0x000000ffff087224 */ /* 0x001fe400078e0012 */
[----:B------:R-:W-:-:S05]  /*0740*/  IMAD.MOV.U32 R9, RZ, RZ, R19 ;  /* 0x000000ffff097224 */ /* 0x000fca00078e0013 */
[----:B------:R-:W3:Y:S01]  /*0750*/  LDG.E R14, desc[UR4][R8.64] ;  /* 0x00000004080e7981 */ /* 0x000ee2000c1e1900 */
[----:B------:R-:W-:Y:S02]  /*0760*/  IADD3 R6, P1, PT, R6, -0x1, RZ ;  /* 0xffffffff06067810 */ /* 0x000fe40007f3e0ff */
[----:B------:R-:W-:Y:S02]  /*0770*/  IADD3 R16, P3, PT, R16, 0x4, RZ ;  /* 0x0000000410107810 */ /* 0x000fe40007f7e0ff */
[----:B------:R-:W-:Y:S02]  /*0780*/  IADD3.X R12, PT, PT, R12, -0x1, RZ, P1, !PT ;  /* 0xffffffff0c0c7810 */ /* 0x000fe40000ffe4ff */
[----:B------:R-:W-:Y:S01]  /*0790*/  ISETP.NE.U32.AND P1, PT, R6, RZ, PT ;  /* 0x000000ff0600720c */ /* 0x000fe20003f25070 */
[----:B------:R-:W-:Y:S01]  /*07a0*/  IMAD.X R17, RZ, RZ, R17, P3 ;  /* 0x000000ffff117224 */ /* 0x000fe200018e0611 */
[----:B------:R-:W-:Y:S02]  /*07b0*/  IADD3 R18, P2, PT, R8, 0x4, RZ ;  /* 0x0000000408127810 */ /* 0x000fe40007f5e0ff */
[----:B------:R-:W-:-:S03]  /*07c0*/  ISETP.NE.AND.EX P1, PT, R12, RZ, PT, P1 ;  /* 0x000000ff0c00720c */ /* 0x000fc60003f25310 */
[----:B------:R-:W-:Y:S02]  /*07d0*/  IMAD.X R19, RZ, RZ, R9, P2 ;  /* 0x000000ffff137224 */ /* 0x000fe400010e0609 */
[----:B--2---:R-:W-:-:S04]  /*07e0*/  FADD R11, -R10, 1 ;  /* 0x3f8000000a0b7421 */ /* 0x004fc80000000100 */
[----:B------:R-:W-:-:S04]  /*07f0*/  FMUL R11, R10, R11 ;  /* 0x0000000b0a0b7220 */ /* 0x000fc80000400000 */
[----:B---3--:R-:W-:-:S05]  /*0800*/  FMUL R11, R11, R14 ;  /* 0x0000000e0b0b7220 */ /* 0x008fca0000400000 */
[----:B------:R0:W-:Y:S01]  /*0810*/  STG.E desc[UR4][R8.64], R11 ;  /* 0x0000000b08007986 */ /* 0x0001e2000c101904 */
[----:B------:R-:W-:Y:S05]  /*0820*/  @P1 BRA `(.L_x_19) ;  /* 0xfffffffc00b41947 */ /* 0x000fea000383ffff */
.L_x_18:
[----:B------:R-:W-:Y:S05]  /*0830*/  BSYNC.RECONVERGENT B0 ;  /* 0x0000000000007941 */ /* 0x000fea0003800200 */
.L_x_17:
[----:B------:R-:W-:Y:S05]  /*0840*/  @P0 EXIT ;  /* 0x000000000000094d */ /* 0x000fea0003800000 */
[----:B------:R-:W-:Y:S01]  /*0850*/  IADD3 R5, P0, P1, R7, UR6, -R2 ;  /* 0x0000000607057c10 */ /* 0x000fe2000f91e802 */
[----:B------:R-:W2:Y:S01]  /*0860*/  LDCU.64 UR8, c[0x0][0x390] ;  /* 0x00007200ff0877ac */ /* 0x000ea20008000a00 */
[----:B------:R-:W-:Y:S01]  /*0870*/  LOP3.LUT R2, RZ, R7, RZ, 0x33, !PT ;  /* 0x00000007ff027212 */ /* 0x000fe200078e33ff */
[----:B0-----:R-:W-:Y:S01]  /*0880*/  IMAD.SHL.U32 R9, R4, 0x4, RZ ;  /* 0x0000000404097824 */ /* 0x001fe200078e00ff */
[----:B------:R-:W-:Y:S01]  /*0890*/  IADD3.X R3, PT, PT, RZ, UR7, ~R3, P0, P1 ;  /* 0x00000007ff037c10 */ /* 0x000fe200087e2c03 */
[----:B------:R-:W-:Y:S01]  /*08a0*/  BSSY.RECONVERGENT B0, `(.L_x_20) ;  /* 0x0000029000007945 */ /* 0x000fe20003800200 */
[----:B------:R-:W-:Y:S01]  /*08b0*/  IADD3 R8, P2, PT, R2, R5, RZ ;  /* 0x0000000502087210 */ /* 0x000fe20007f5e0ff */
[----:B------:R-:W-:Y:S01]  /*08c0*/  IMAD.MOV.U32 R2, RZ, RZ, -0x1 ;  /* 0xffffffffff027424 */ /* 0x000fe200078e00ff */
[----:B------:R-:W-:Y:S02]  /*08d0*/  IADD3 R7, P0, P3, R5, -0x2, -R7 ;  /* 0xfffffffe05077810 */ /* 0x000fe40007b1e807 */
[----:B-1----:R-:W-:-:S02]  /*08e0*/  LOP3.LUT R10, R8, 0xf, RZ, 0xc0, !PT ;  /* 0x0000000f080a7812 */ /* 0x002fc400078ec0ff */
[----:B------:R-:W-:Y:S02]  /*08f0*/  ISETP.GE.U32.AND P1, PT, R7, 0xf, PT ;  /* 0x0000000f0700780c */ /* 0x000fe40003f26070 */
[----:B------:R-:W-:Y:S02]  /*0900*/  IADD3.X R2, PT, PT, R3, -0x1, R2, P0, P3 ;  /* 0xffffffff03027810 */ /* 0x000fe400007e6402 */
[----:B------:R-:W-:Y:S02]  /*0910*/  ISETP.NE.U32.AND P0, PT, R10, RZ, PT ;  /* 0x000000ff0a00720c */ /* 0x000fe40003f05070 */
[----:B------:R-:W-:Y:S02]  /*0920*/  ISETP.GE.U32.AND.EX P1, PT, R2, RZ, PT, P1 ;  /* 0x000000ff0200720c */ /* 0x000fe40003f26110 */
[----:B------:R-:W-:Y:S02]  /*0930*/  SHF.L.U64.HI R15, R4, 0x2, R15 ;  /* 0x00000002040f7819 */ /* 0x000fe4000001020f */
[----:B--2---:R-:W-:-:S02]  /*0940*/  IADD3 R7, P3, PT, R9, UR8, RZ ;  /* 0x0000000809077c10 */ /* 0x004fc4000ff7e0ff */
[----:B------:R-:W-:Y:S02]  /*0950*/  ISETP.NE.AND.EX P0, PT, RZ, RZ, PT, P0 ;  /* 0x000000ffff00720c */ /* 0x000fe40003f05300 */
[----:B------:R-:W-:Y:S02]  /*0960*/  IADD3.X R5, PT, PT, R3, -0x1, RZ, P2, !PT ;  /* 0xffffffff03057810 */ /* 0x000fe400017fe4ff */
[----:B------:R-:W-:-:S03]  /*0970*/  IADD3.X R6, PT, PT, R15, UR9, RZ, P3, !PT ;  /* 0x000000090f067c10 */ /* 0x000fc60009ffe4ff */
[----:B------:R-:W-:Y:S06]  /*0980*/  @!P1 BRA `(.L_x_21) ;  /* 0x0000000000689947 */ /* 0x000fec0003800000 */
[----:B------:R-:W-:-:S07]  /*0990*/  LOP3.LUT R4, R8, 0xfffffff0, RZ, 0xc0, !PT ;  /* 0xfffffff008047812 */ /* 0x000fce00078ec0ff */
.L_x_22:
[----:B0-----:R-:W-:-:S04]  /*09a0*/  LEA R2, P1, R0, R7, 0x2 ;  /* 0x0000000700027211 */ /* 0x001fc800078210ff */
[--C-:B------:R-:W-:Y:S02]  /*09b0*/  LEA.HI.X R3, R0, R6, R13.reuse, 0x2, P1 ;  /* 0x0000000600037211 */ /* 0x100fe400008f140d */
[----:B------:R-:W-:Y:S02]  /*09c0*/  IADD3 R4, P1, PT, R4, -0x10, RZ ;  /* 0xfffffff004047810 */ /* 0x000fe40007f3e0ff */
[----:B------:R-:W-:Y:S01]  /*09d0*/  IADD3 R0, P2, PT, R0, 0x10, RZ ;  /* 0x0000001000007810 */ /* 0x000fe20007f5e0ff */
[----:B------:R0:W-:Y:S01]  /*09e0*/  STG.E desc[UR4][R2.64], RZ ;  /* 0x000000ff02007986 */ /* 0x0001e2000c101904 */
[----:B------:R-:W-:Y:S02]  /*09f0*/  IADD3.X R5, PT, PT, R5, -0x1, RZ, P1, !PT ;  /* 0xffffffff05057810 */ /* 0x000fe40000ffe4ff */
[----:B------:R-:W-:Y:S01]  /*0a00*/  ISETP.NE.U32.AND P1, PT, R4, RZ, PT ;  /* 0x000000ff0400720c */ /* 0x000fe20003f25070 */
[----:B------:R0:W-:Y:S01]  /*0a10*/  STG.E desc[UR4][R2.64+0x4], RZ ;  /* 0x000004ff02007986 */ /* 0x0001e2000c101904 */
[----:B------:R-:W-:-:S02]  /*0a20*/  IMAD.X R13, RZ, RZ, R13, P2 ;  /* 0x000000ffff0d7224 */ /* 0x000fc400010e060d */
[----:B------:R-:W-:Y:S01]  /*0a30*/  ISETP.NE.AND.EX P1, PT, R5, RZ, PT, P1 ;  /* 0x000000ff0500720c */ /* 0x000fe20003f25310 */
[----:B------:R0:W-:Y:S04]  /*0a40*/  STG.E desc[UR4][R2.64+0x8], RZ ;  /* 0x000008ff02007986 */ /* 0x0001e8000c101904 */
        /* <DEDUP_REMOVED lines=12> */
[----:B------:R0:W-:Y:S01]  /*0b10*/  STG.E desc[UR4][R2.64+0x3c], RZ ;  /* 0x00003cff02007986 */ /* 0x0001e2000c101904 */
[----:B------:R-:W-:Y:S05]  /*0b20*/  @P1 BRA `(.L_x_22) ;  /* 0xfffffffc009c1947 */ /* 0x000fea000383ffff */
.L_x_21:
[----:B------:R-:W-:Y:S05]  /*0b30*/  BSYNC.RECONVERGENT B0 ;  /* 0x0000000000007941 */ /* 0x000fea0003800200 */
.L_x_20:
[----:B------:R-:W-:Y:S05]  /*0b40*/  @!P0 EXIT ;  /* 0x000000000000894d */ /* 0x000fea0003800000 */
[----:B------:R-:W-:Y:S01]  /*0b50*/  ISETP.GE.U32.AND P0, PT, R10, 0x8, PT ;  /* 0x000000080a00780c */ /* 0x000fe20003f06070 */
[----:B------:R-:W-:Y:S01]  /*0b60*/  BSSY.RECONVERGENT B0, `(.L_x_23) ;  /* 0x0000012000007945 */ /* 0x000fe20003800200 */
[----:B------:R-:W-:Y:S02]  /*0b70*/  LOP3.LUT R5, R8, 0x7, RZ, 0xc0, !PT ;  /* 0x0000000708057812 */ /* 0x000fe400078ec0ff */
[----:B------:R-:W-:Y:S02]  /*0b80*/  ISETP.GE.U32.AND.EX P0, PT, RZ, RZ, PT, P0 ;  /* 0x000000ffff00720c */ /* 0x000fe40003f06100 */
[----:B------:R-:W-:-:S04]  /*0b90*/  ISETP.NE.U32.AND P1, PT, R5, RZ, PT ;  /* 0x000000ff0500720c */ /* 0x000fc80003f25070 */
[----:B------:R-:W-:-:S07]  /*0ba0*/  ISETP.NE.AND.EX P1, PT, RZ, RZ, PT, P1 ;  /* 0x000000ffff00720c */ /* 0x000fce0003f25310 */
[----:B------:R-:W-:Y:S06]  /*0bb0*/  @!P0 BRA `(.L_x_24) ;  /* 0x0000000000308947 */ /* 0x000fec0003800000 */
[----:B0-----:R-:W-:-:S04]  /*0bc0*/  LEA R2, P0, R0, R7, 0x2 ;  /* 0x0000000700027211 */ /* 0x001fc800078010ff */
[C---:B------:R-:W-:Y:S02]  /*0bd0*/  LEA.HI.X R3, R0.reuse, R6, R13, 0x2, P0 ;  /* 0x0000000600037211 */ /* 0x040fe400000f140d */
[----:B------:R-:W-:-:S03]  /*0be0*/  IADD3 R0, P0, PT, R0, 0x8, RZ ;  /* 0x0000000800007810 */ /* 0x000fc60007f1e0ff */
[----:B------:R1:W-:Y:S02]  /*0bf0*/  STG.E desc[UR4][R2.64], RZ ;  /* 0x000000ff02007986 */ /* 0x0003e4000c101904 */
[----:B------:R-:W-:Y:S02]  /*0c00*/  IMAD.X R13, RZ, RZ, R13, P0 ;  /* 0x000000ffff0d7224 */ /* 0x000fe400000e060d */
[----:B------:R1:W-:Y:S04]  /*0c10*/  STG.E desc[UR4][R2.64+0x4], RZ ;  /* 0x000004ff02007986 */ /* 0x0003e8000c101904 */
[----:B------:R1:W-:Y:S04]  /*0c20*/  STG.E desc[UR4][R2.64+0x8], RZ ;  /* 0x000008ff02007986 */ /* 0x0003e8000c101904 */
[----:B------:R1:W-:Y:S04]  /*0c30*/  STG.E desc[UR4][R2.64+0xc], RZ ;  /* 0x00000cff02007986 */ /* 0x0003e8000c101904 */
[----:B------:R1:W-:Y:S04]  /*0c40*/  STG.E desc[UR4][R2.64+0x10], RZ ;  /* 0x000010ff02007986 */ /* 0x0003e8000c101904 */
[----:B------:R1:W-:Y:S04]  /*0c50*/  STG.E desc[UR4][R2.64+0x14], RZ ;  /* 0x000014ff02007986 */ /* 0x0003e8000c101904 */
[----:B------:R1:W-:Y:S04]  /*0c60*/  STG.E desc[UR4][R2.64+0x18], RZ ;  /* 0x000018ff02007986 */ /* 0x0003e8000c101904 */
[----:B------:R1:W-:Y:S02]  /*0c70*/  STG.E desc[UR4][R2.64+0x1c], RZ ;  /* 0x00001cff02007986 */ /* 0x0003e4000c101904 */
.L_x_24:
[----:B------:R-:W-:Y:S05]  /*0c80*/  BSYNC.RECONVERGENT B0 ;  /* 0x0000000000007941 */ /* 0x000fea0003800200 */
.L_x_23:
[----:B------:R-:W-:Y:S05]  /*0c90*/  @!P1 EXIT ;  /* 0x000000000000994d */ /* 0x000fea0003800000 */
[----:B------:R-:W-:Y:S01]  /*0ca0*/  ISETP.GE.U32.AND P0, PT, R5, 0x4, PT ;  /* 0x000000040500780c */ /* 0x000fe20003f06070 */
[----:B------:R-:W-:Y:S01]  /*0cb0*/  IMAD.MOV.U32 R5, RZ, RZ, RZ ;  /* 0x000000ffff057224 */ /* 0x000fe200078e00ff */
[----:B------:R-:W-:Y:S01]  /*0cc0*/  LOP3.LUT R4, R8, 0x3, RZ, 0xc0, !PT ;  /* 0x0000000308047812 */ /* 0x000fe200078ec0ff */
[----:B------:R-:W-:Y:S01]  /*0cd0*/  BSSY.RECONVERGENT B0, `(.L_x_25) ;  /* 0x000000d000007945 */ /* 0x000fe20003800200 */
[----:B------:R-:W-:Y:S02]  /*0ce0*/  ISETP.GE.U32.AND.EX P0, PT, RZ, RZ, PT, P0 ;  /* 0x000000ffff00720c */ /* 0x000fe40003f06100 */
[----:B------:R-:W-:-:S04]  /*0cf0*/  ISETP.NE.U32.AND P1, PT, R4, RZ, PT ;  /* 0x000000ff0400720c */ /* 0x000fc80003f25070 */
[----:B------:R-:W-:-:S07]  /*0d00*/  ISETP.NE.AND.EX P1, PT, R5, RZ, PT, P1 ;  /* 0x000000ff0500720c */ /* 0x000fce0003f25310 */
[----:B------:R-:W-:Y:S06]  /*0d10*/  @!P0 BRA `(.L_x_26) ;  /* 0x0000000000208947 */ /* 0x000fec0003800000 */
[----:B01----:R-:W-:-:S04]  /*0d20*/  LEA R2, P0, R0, R7, 0x2 ;  /* 0x0000000700027211 */ /* 0x003fc800078010ff */
[C---:B------:R-:W-:Y:S02]  /*0d30*/  LEA.HI.X R3, R0.reuse, R6, R13, 0x2, P0 ;  /* 0x0000000600037211 */ /* 0x040fe400000f140d */
[----:B------:R-:W-:-:S03]  /*0d40*/  IADD3 R0, P0, PT, R0, 0x4, RZ ;  /* 0x0000000400007810 */ /* 0x000fc60007f1e0ff */
[----:B------:R2:W-:Y:S02]  /*0d50*/  STG.E desc[UR4][R2.64], RZ ;  /* 0x000000ff02007986 */ /* 0x0005e4000c101904 */
[----:B------:R-:W-:Y:S02]  /*0d60*/  IMAD.X R13, RZ, RZ, R13, P0 ;  /* 0x000000ffff0d7224 */ /* 0x000fe400000e060d */
[----:B------:R2:W-:Y:S04]  /*0d70*/  STG.E desc[UR4][R2.64+0x4], RZ ;  /* 0x000004ff02007986 */ /* 0x0005e8000c101904 */
[----:B------:R2:W-:Y:S04]  /*0d80*/  STG.E desc[UR4][R2.64+0x8], RZ ;  /* 0x000008ff02007986 */ /* 0x0005e8000c101904 */
[----:B------:R2:W-:Y:S02]  /*0d90*/  STG.E desc[UR4][R2.64+0xc], RZ ;  /* 0x00000cff02007986 */ /* 0x0005e4000c101904 */
.L_x_26:
[----:B------:R-:W-:Y:S05]  /*0da0*/  BSYNC.RECONVERGENT B0 ;  /* 0x0000000000007941 */ /* 0x000fea0003800200 */
.L_x_25:
[----:B------:R-:W-:Y:S05]  /*0db0*/  @!P1 EXIT ;  /* 0x000000000000994d */ /* 0x000fea0003800000 */
[----:B012---:R-:W-:-:S04]  /*0dc0*/  LEA R2, P0, R0, R9, 0x2 ;  /* 0x0000000900027211 */ /* 0x007fc800078010ff */
[----:B------:R-:W-:Y:S02]  /*0dd0*/  IADD3 R2, P1, PT, R2, UR8, RZ ;  /* 0x0000000802027c10 */ /* 0x000fe4000ff3e0ff */
[----:B------:R-:W-:-:S04]  /*0de0*/  LEA.HI.X R0, R0, R15, R13, 0x2, P0 ;  /* 0x0000000f00007211 */ /* 0x000fc800000f140d */
[----:B------:R-:W-:-:S07]  /*0df0*/  IADD3.X R3, PT, PT, R0, UR9, RZ, P1, !PT ;  /* 0x0000000900037c10 */ /* 0x000fce0008ffe4ff */
.L_x_27:
[----:B------:R-:W-:Y:S01]  /*0e00*/  IADD3 R4, P0, PT, R4, -0x1, RZ ;  /* 0xffffffff04047810 */ /* 0x000fe20007f1e0ff */
[----:B------:R0:W-:Y:S03]  /*0e10*/  STG.E desc[UR4][R2.64], RZ ;  /* 0x000000ff02007986 */ /* 0x0001e6000c101904 */
[----:B------:R-:W-:Y:S02]  /*0e20*/  IADD3.X R5, PT, PT, R5, -0x1, RZ, P0, !PT ;  /* 0xffffffff05057810 */ /* 0x000fe400007fe4ff */
[----:B------:R-:W-:-:S04]  /*0e30*/  ISETP.NE.U32.AND P0, PT, R4, RZ, PT ;  /* 0x000000ff0400720c */ /* 0x000fc80003f05070 */
[----:B------:R-:W-:Y:S02]  /*0e40*/  ISETP.NE.AND.EX P0, PT, R5, RZ, PT, P0 ;  /* 0x000000ff0500720c */ /* 0x000fe40003f05300 */
[----:B0-----:R-:W-:-:S05]  /*0e50*/  IADD3 R2, P1, PT, R2, 0x4, RZ ;  /* 0x0000000402027810 */ /* 0x001fca0007f3e0ff */
[----:B------:R-:W-:-:S06]  /*0e60*/  IMAD.X R3, RZ, RZ, R3, P1 ;  /* 0x000000ffff037224 */ /* 0x000fcc00008e0603 */
[----:B------:R-:W-:Y:S05]  /*0e70*/  @P0 BRA `(.L_x_27) ;  /* 0xfffffffc00e00947 */ /* 0x000fea000383ffff */
[----:B------:R-:W-:Y:S05]  /*0e80*/  EXIT ;  /* 0x000000000000794d */ /* 0x000fea0003800000 */
        .weak           $__internal_1_$__cuda_sm20_rem_u64
        .type           $__internal_1_$__cuda_sm20_rem_u64,@function
        .size           $__internal_1_$__cuda_sm20_rem_u64,(.L_x_319 - $__internal_1_$__cuda_sm20_rem_u64)
$__internal_1_$__cuda_sm20_rem_u64:
        /* <DEDUP_REMOVED lines=11> */
[----:B------:R-:W-:Y:S02]  /*0f40*/  IMAD.X R13, RZ, RZ, ~R9, P0 ;  /* 0x000000ffff0d7224 */ /* 0x000fe400000e0e09 */
[----:B------:R-:W-:Y:S02]  /*0f50*/  IMAD.MOV.U32 R9, RZ, RZ, R4 ;  /* 0x000000ffff097224 */ /* 0x000fe400078e0004 */
        /* <DEDUP_REMOVED lines=12> */
[----:B------:R-:W-:-:S04]  /*1020*/  IMAD.X R4, RZ, RZ, ~R5, P0 ;  /* 0x000000ffff047224 */ /* 0x000fc800000e0e05 */
        /* <DEDUP_REMOVED lines=8> */
[----:B------:R-:W-:Y:S02]  /*10b0*/  IMAD.MOV.U32 R5, RZ, RZ, RZ ;  /* 0x000000ffff057224 */ /* 0x000fe400078e00ff */
[----:B------:R-:W-:-:S04]  /*10c0*/  IMAD.WIDE.U32 R4, RZ, R6, R4 ;  /* 0x00000006ff047225 */ /* 0x000fc800078e0004 */
[----:B------:R-:W-:-:S04]  /*10d0*/  IMAD.HI.U32 R4, P0, R11, R7, R4 ;  /* 0x000000070b047227 */ /* 0x000fc80007800004 */
[----:B------:R-:W-:Y:S01]  /*10e0*/  IMAD.X R6, RZ, RZ, RZ, P0 ;  /* 0x000000ffff067224 */ /* 0x000fe200000e06ff */
[----:B------:R-:W-:-:S05]  /*10f0*/  IADD3 R9, P1, PT, RZ, R4, RZ ;  /* 0x00000004ff097210 */ /* 0x000fca0007f3e0ff */
        /* <DEDUP_REMOVED lines=8> */
[C---:B------:R-:W-:Y:S01]  /*1180*/  ISETP.GE.U32.AND.EX P0, PT, R4.reuse, R3, PT, P0 ;  /* 0x000000030400720c */ /* 0x040fe20003f06100 */
[--C-:B------:R-:W-:Y:S01]  /*1190*/  IMAD.X R6, R4, 0x1, ~R3.reuse, P1 ;  /* 0x0000000104067824 */ /* 0x100fe200008e0e03 */
[----:B------:R-:W-:Y:S02]  /*11a0*/  ISETP.NE.U32.AND P1, PT, R2, RZ, PT ;  /* 0x000000ff0200720c */ /* 0x000fe40003f25070 */
[----:B------:R-:W-:Y:S02]  /*11b0*/  SEL R9, R9, R5, P0 ;  /* 0x0000000509097207 */ /* 0x000fe40000000000 */
[----:B------:R-:W-:Y:S02]  /*11c0*/  SEL R6, R6, R4, P0 ;  /* 0x0000000406067207 */ /* 0x000fe40000000000 */
[CC--:B------:R-:W-:Y:S02]  /*11d0*/  IADD3 R4, P2, PT, R9.reuse, -R2.reuse, RZ ;  /* 0x8000000209047210 */ /* 0x0c0fe40007f5e0ff */
[----:B------:R-:W-:Y:S01]  /*11e0*/  ISETP.GE.U32.AND P0, PT, R9, R2, PT ;  /* 0x000000020900720c */ /* 0x000fe20003f06070 */
[----:B------:R-:W-:Y:S01]  /*11f0*/  IMAD.MOV.U32 R2, RZ, RZ, R0 ;  /* 0x000000ffff027224 */ /* 0x000fe200078e0000 */
[----:B------:R-:W-:Y:S01]  /*1200*/  ISETP.NE.AND.EX P1, PT, R3, RZ, PT, P1 ;  /* 0x000000ff0300720c */ /* 0x000fe20003f25310 */
[C---:B------:R-:W-:Y:S01]  /*1210*/  IMAD.X R5, R6.reuse, 0x1, ~R3, P2 ;  /* 0x0000000106057824 */ /* 0x040fe200010e0e03 */
[----:B------:R-:W-:Y:S01]  /*1220*/  ISETP.GE.U32.AND.EX P0, PT, R6, R3, PT, P0 ;  /* 0x000000030600720c */ /* 0x000fe20003f06100 */
[----:B------:R-:W-:-:S03]  /*1230*/  IMAD.MOV.U32 R3, RZ, RZ, 0x0 ;  /* 0x00000000ff037424 */ /* 0x000fc600078e00ff */
[----:B------:R-:W-:Y:S02]  /*1240*/  SEL R4, R4, R9, P0 ;  /* 0x0000000904047207 */ /* 0x000fe40000000000 */
[----:B------:R-:W-:Y:S02]  /*1250*/  SEL R5, R5, R6, P0 ;  /* 0x0000000605057207 */ /* 0x000fe40000000000 */
[----:B------:R-:W-:Y:S02]  /*1260*/  SEL R4, R4, 0xffffffff, P1 ;  /* 0xffffffff04047807 */ /* 0x000fe40000800000 */
[----:B------:R-:W-:Y:S01]  /*1270*/  SEL R5, R5, 0xffffffff, P1 ;  /* 0xffffffff05057807 */ /* 0x000fe20000800000 */
[----:B------:R-:W-:Y:S06]  /*1280*/  RET.REL.NODEC R2 `(_ZN6neubee5dcsmbEmmPfS0_) ;  /* 0xffffffec025c7950 */ /* 0x000fec0003c3ffff */
.L_x_28:
        /* <DEDUP_REMOVED lines=15> */
.L_x_319:


//--------------------- .text._ZN6neubee5dcsmfEmmPfS0_ --------------------------
	.section	.text._ZN6neubee5dcsmfEmmPfS0_,"ax",@progbits
	.align	128
        .global         _ZN6neubee5dcsmfEmmPfS0_
        .type           _ZN6neubee5dcsmfEmmPfS0_,@function
        .size           _ZN6neubee5dcsmfEmmPfS0_,(.L_x_321 - _ZN6neubee5dcsmfEmmPfS0_)
        .other          _ZN6neubee5dcsmfEmmPfS0_,@"STO_CUDA_ENTRY STV_DEFAULT"
_ZN6neubee5dcsmfEmmPfS0_:
.text._ZN6neubee5dcsmfEmmPfS0_:
        /* <DEDUP_REMOVED lines=18> */
[----:B------:R-:W-:Y:S02]  /*0120*/  HFMA2 R5, -RZ, RZ, 0, 0 ;  /* 0x00000000ff057431 */ /* 0x000fe400000001ff */
[----:B------:R-:W-:-:S04]  /*0130*/  IMAD.HI.U32 R4, R4, R13, RZ ;  /* 0x0000000d04047227 */ /* 0x000fc800078e00ff */
[----:B------:R-:W-:-:S04]  /*0140*/  IMAD.MOV R4, RZ, RZ, -R4 ;  /* 0x000000ffff047224 */ /* 0x000fc800078e0a04 */
[----:B------:R-:W-:-:S05]  /*0150*/  IMAD R4, R4, UR4, R13 ;  /* 0x0000000404047c24 */ /* 0x000fca000f8e020d */
[----:B------:R-:W-:-:S13]  /*0160*/  ISETP.GE.U32.AND P0, PT, R4, UR4, PT ;  /* 0x0000000404007c0c */ /* 0x000fda000bf06070 */
[----:B------:R-:W-:-:S05]  /*0170*/  @P0 VIADD R4, R4, -UR4 ;  /* 0x8000000404040c36 */ /* 0x000fca0008000000 */
[----:B------:R-:W-:-:S13]  /*0180*/  ISETP.GE.U32.AND P0, PT, R4, UR4, PT ;  /* 0x0000000404007c0c */ /* 0x000fda000bf06070 */
[----:B------:R-:W-:Y:S01]  /*0190*/  @P0 VIADD R4, R4, -UR4 ;  /* 0x8000000404040c36 */ /* 0x000fe20008000000 */
[----:B------:R-:W-:Y:S01]  /*01a0*/  @!P1 LOP3.LUT R4, RZ, UR4, RZ, 0x33, !PT ;  /* 0x00000004ff049c12 */ /* 0x000fe2000f8e33ff */
[----:B------:R-:W-:Y:S06]  /*01b0*/  BRA `(.L_x_30) ;  /* 0x0000000000087947 */ /* 0x000fec0003800000 */
.L_x_29:
[----:B------:R-:W-:-:S07]  /*01c0*/  MOV R0, 0x1e0 ;  /* 0x000001e000007802 */ /* 0x000fce0000000f00 */
[----:B------:R-:W-:Y:S05]  /*01d0*/  CALL.REL.NOINC `($__internal_3_$__cuda_sm20_rem_u64) ;  /* 0x0000001400c87944 */ /* 0x000fea0003c00000 */
.L_x_30:
[----:B------:R-:W0:Y:S01]  /*01e0*/  LDCU.64 UR6, c[0x0][0x380] ;  /* 0x00007000ff0677ac */ /* 0x000e220008000a00 */
[C---:B------:R-:W-:Y:S01]  /*01f0*/  ISETP.GE.U32.AND P0, PT, R4.reuse, 0x3, PT ;  /* 0x000000030400780c */ /* 0x040fe20003f06070 */
[----:B------:R-:W-:Y:S01]  /*0200*/  BSSY.RECONVERGENT B0, `(.L_x_31) ;  /* 0x0000098000007945 */ /* 0x000fe20003800200 */
[----:B------:R-:W-:Y:S01]  /*0210*/  IADD3 R12, P1, PT, R4, 0x1, RZ ;  /* 0x00000001040c7810 */ /* 0x000fe20007f3e0ff */
[----:B------:R-:W1:Y:S01]  /*0220*/  LDCU.64 UR4, c[0x0][0x358] ;  /* 0x00006b00ff0477ac */ /* 0x000e620008000a00 */
[----:B------:R-:W-:Y:S01]  /*0230*/  ISETP.GE.U32.AND.EX P0, PT, R5, RZ, PT, P0 ;  /* 0x000000ff0500720c */ /* 0x000fe20003f06100 */
[----:B------:R-:W-:Y:S01]  /*0240*/  IMAD.MOV.U32 R14, RZ, RZ, RZ ;  /* 0x000000ffff0e7224 */ /* 0x000fe200078e00ff */
[----:B------:R-:W-:Y:S01]  /*0250*/  LOP3.LUT R16, R12, 0x3, RZ, 0xc0, !PT ;  /* 0x000000030c107812 */ /* 0x000fe200078ec0ff */
[----:B------:R-:W-:Y:S02]  /*0260*/  IMAD.MOV.U32 R19, RZ, RZ, RZ ;  /* 0x000000ffff137224 */ /* 0x000fe400078e00ff */
[----:B------:R-:W-:-:S02]  /*0270*/  IMAD.MOV.U32 R20, RZ, RZ, RZ ;  /* 0x000000ffff147224 */ /* 0x000fc400078e00ff */
[----:B------:R-:W-:Y:S02]  /*0280*/  IMAD.X R17, RZ, RZ, R5, P1 ;  /* 0x000000ffff117224 */ /* 0x000fe400008e0605 */
[----:B0-----:R-:W-:-:S04]  /*0290*/  IMAD.WIDE.U32 R6, R13, UR6, RZ ;  /* 0x000000060d067c25 */ /* 0x001fc8000f8e00ff */
[----:B------:R-:W-:Y:S01]  /*02a0*/  IMAD R15, R13, UR7, R7 ;  /* 0x000000070d0f7c24 */ /* 0x000fe2000f8e0207 */
[----:B-1----:R-:W-:Y:S06]  /*02b0*/  @!P0 BRA `(.L_x_32) ;  /* 0x0000000800308947 */ /* 0x002fec0003800000 */
[----:B------:R-:W0:Y:S01]  /*02c0*/  LDCU.128 UR8, c[0x0][0x390] ;  /* 0x00007200ff0877ac */ /* 0x000e220008000c00 */
[----:B------:R-:W-:Y:S02]  /*02d0*/  LOP3.LUT R19, R12, 0xfffffffc, RZ, 0xc0, !PT ;  /* 0xfffffffc0c137812 */ /* 0x000fe400078ec0ff */
[----:B------:R-:W-:-:S03]  /*02e0*/  LOP3.LUT R20, R17, 0x1, RZ, 0xc0, !PT ;  /* 0x0000000111147812 */ /* 0x000fc600078ec0ff */
[----:B------:R-:W-:Y:S02]  /*02f0*/  IMAD.MOV.U32 R21, RZ, RZ, R19 ;  /* 0x000000ffff157224 */ /* 0x000fe400078e0013 */
[----:B------:R-:W-:Y:S01]  /*0300*/  IMAD.MOV.U32 R22, RZ, RZ, R20 ;  /* 0x000000ffff167224 */ /* 0x000fe200078e0014 */
[C---:B0-----:R-:W-:Y:S02]  /*0310*/  LEA R8, P0, R13.reuse, UR10, 0x2 ;  /* 0x0000000a0d087c11 */ /* 0x041fe4000f8010ff */
[----:B------:R-:W-:Y:S02]  /*0320*/  LEA R0, P2, R6, UR8, 0x2 ;  /* 0x0000000806007c11 */ /* 0x000fe4000f8410ff */
[----:B------:R-:W-:Y:S02]  /*0330*/  IADD3 R8, P1, PT, R8, -0x4, RZ ;  /* 0xfffffffc08087810 */ /* 0x000fe40007f3e0ff */
[----:B------:R-:W-:Y:S02]  /*0340*/  IADD3 R0, P3, PT, R0, 0x8, RZ ;  /* 0x0000000800007810 */ /* 0x000fe40007f7e0ff */
[----:B------:R-:W-:-:S02]  /*0350*/  LEA.HI.X R9, R13, UR11, RZ, 0x2, P0 ;  /* 0x0000000b0d097c11 */ /* 0x000fc400080f14ff */
[----:B------:R-:W-:Y:S02]  /*0360*/  LEA.HI.X R23, R6, UR9, R15, 0x2, P2 ;  /* 0x0000000906177c11 */ /* 0x000fe400090f140f */
[----:B------:R-:W-:Y:S02]  /*0370*/  IADD3.X R9, PT, PT, R9, -0x1, RZ, P1, !PT ;  /* 0xffffffff09097810 */ /* 0x000fe40000ffe4ff */
[----:B------:R-:W-:-:S07]  /*0380*/  IADD3.X R23, PT, PT, RZ, R23, RZ, P3, !PT ;  /* 0x00000017ff177210 */ /* 0x000fce0001ffe4ff */
.L_x_45:
[----:B------:R-:W-:Y:S01]  /*0390*/  IMAD.MOV.U32 R10, RZ, RZ, R0 ;  /* 0x000000ffff0a7224 */ /* 0x000fe200078e0000 */
[----:B------:R-:W2:Y:S01]  /*03a0*/  LDG.E R3, desc[UR4][R8.64+0x4] ;  /* 0x0000040408037981 */ /* 0x000ea2000c1e1900 */
[----:B------:R-:W-:-:S05]  /*03b0*/  IMAD.MOV.U32 R11, RZ, RZ, R23 ;  /* 0x000000ffff0b7224 */ /* 0x000fca00078e0017 */
[----:B------:R-:W2:Y:S01]  /*03c0*/  LDG.E R0, desc[UR4][R10.64+-0x8] ;  /* 0xfffff8040a007981 */ /* 0x000ea2000c1e1900 */
[----:B------:R-:W-:Y:S01]  /*03d0*/  IMAD.MOV.U32 R23, RZ, RZ, 0x3bbb989d ;  /* 0x3bbb989dff177424 */ /* 0x000fe200078e00ff */
[----:B------:R-:W-:Y:S01]  /*03e0*/  BSSY.RECONVERGENT B1, `(.L_x_33) ;  /* 0x0000018000017945 */ /* 0x000fe20003800200 */
[----:B--2---:R-:W-:Y:S01]  /*03f0*/  FADD R0, -R0, -R3 ;  /* 0x8000000300007221 */ /* 0x004fe20000000100 */
[----:B------:R-:W-:-:S03]  /*0400*/  IMAD.MOV.U32 R3, RZ, RZ, 0x437c0000 ;  /* 0x437c0000ff037424 */ /* 0x000fc600078e00ff */
[----:B------:R-:W-:-:S04]  /*0410*/  FFMA.SAT R2, R0, R23, 0.5 ;  /* 0x3f00000000027423 */ /* 0x000fc80000002017 */
[----:B------:R-:W-:-:S04]  /*0420*/  FFMA.RM R2, R2, R3, 12582913 ;  /* 0x4b40000102027423 */ /* 0x000fc80000004003 */
[----:B------:R-:W-:-:S04]  /*0430*/  FADD R3, R2, -12583039 ;  /* 0xcb40007f02037421 */ /* 0x000fc80000000000 */
[----:B------:R-:W-:-:S04]  /*0440*/  FFMA R3, R0, 1.4426950216293334961, -R3 ;  /* 0x3fb8aa3b00037823 */ /* 0x000fc80000000803 */
[----:B------:R-:W-:-:S06]  /*0450*/  FFMA R3, R0, 1.925963033500011079e-08, R3 ;  /* 0x32a5706000037823 */ /* 0x000fcc0000000003 */
[----:B------:R-:W0:Y:S01]  /*0460*/  MUFU.EX2 R3, R3 ;  /* 0x0000000300037308 */ /* 0x000e220000000800 */
[----:B------:R-:W-:-:S04]  /*0470*/  IMAD.SHL.U32 R2, R2, 0x800000, RZ ;  /* 0x0080000002027824 */ /* 0x000fc800078e00ff */
[----:B0-----:R-:W-:-:S04]  /*0480*/  FFMA R2, R2, R3, 1 ;  /* 0x3f80000002027423 */ /* 0x001fc80000000003 */
[----:B------:R-:W-:-:S05]  /*0490*/  VIADD R0, R2, 0x1800000 ;  /* 0x0180000002007836 */ /* 0x000fca0000000000 */
[----:B------:R-:W-:-:S04]  /*04a0*/  LOP3.LUT R0, R0, 0x7f800000, RZ, 0xc0, !PT ;  /* 0x7f80000000007812 */ /* 0x000fc800078ec0ff */
[----:B------:R-:W-:-:S13]  /*04b0*/  ISETP.GT.U32.AND P0, PT, R0, 0x1ffffff, PT ;  /* 0x01ffffff0000780c */ /* 0x000fda0003f04070 */
[----:B------:R-:W-:Y:S05]  /*04c0*/  @P0 BRA `(.L_x_34) ;  /* 0x0000000000140947 */ /* 0x000fea0003800000 */
[----:B------:R-:W-:Y:S02]  /*04d0*/  MOV R0, R2 ;  /* 0x0000000200007202 */ /* 0x000fe40000000f00 */
[----:B------:R-:W-:-:S07]  /*04e0*/  MOV R18, 0x500 ;  /* 0x0000050000127802 */ /* 0x000fce0000000f00 */
[----:B------:R-:W-:Y:S05]  /*04f0*/  CALL.REL.NOINC `($__internal_2_$__cuda_sm20_rcp_rn_f32_slowpath) ;  /* 0x0000001000287944 */ /* 0x000fea0003c00000 */
[----:B------:R-:W-:Y:S01]  /*0500*/  IMAD.MOV.U32 R3, RZ, RZ, R0 ;  /* 0x000000ffff037224 */ /* 0x000fe200078e0000 */
[----:B------:R-:W-:Y:S06]  /*0510*/  BRA `(.L_x_35) ;  /* 0x0000000000107947 */ /* 0x000fec0003800000 */
.L_x_34:
[----:B------:R-:W0:Y:S02]  /*0520*/  MUFU.RCP R3, R2 ;  /* 0x0000000200037308 */ /* 0x000e240000001000 */
[----:B0-----:R-:W-:-:S04]  /*0530*/  FFMA R0, R2, R3, -1 ;  /* 0xbf80000002007423 */ /* 0x001fc80000000003 */
[----:B------:R-:W-:-:S04]  /*0540*/  FADD.FTZ R0, -R0, -RZ ;  /* 0x800000ff00007221 */ /* 0x000fc80000010100 */
[----:B------:R-:W-:-:S07]  /*0550*/  FFMA R3, R3, R0, R3 ;  /* 0x0000000003037223 */ /* 0x000fce0000000003 */
.L_x_35:
[----:B------:R-:W-:Y:S05]  /*0560*/  BSYNC.RECONVERGENT B1 ;  /* 0x0000000000017941 */ /* 0x000fea0003800200 */
.L_x_33:
[----:B------:R0:W-:Y:S04]  /*0570*/  STG.E desc[UR4][R10.64+-0x8], R3 ;  /* 0xfffff8030a007986 */ /* 0x0001e8000c101904 */
[----:B------:R-:W2:Y:S04]  /*0580*/  LDG.E R0, desc[UR4][R10.64+-0x4] ;  /* 0xfffffc040a007981 */ /* 0x000ea8000c1e1900 */
[----:B------:R-:W2:Y:S01]  /*0590*/  LDG.E R23, desc[UR4][R8.64] ;  /* 0x0000000408177981 */ /* 0x000ea2000c1e1900 */
[----:B------:R-:W-:Y:S01]  /*05a0*/  IMAD.MOV.U32 R25, RZ, RZ, 0x3bbb989d ;  /* 0x3bbb989dff197424 */ /* 0x000fe200078e00ff */
[----:B------:R-:W-:Y:S01]  /*05b0*/  BSSY.RECONVERGENT B1, `(.L_x_36) ;  /* 0x0000018000017945 */ /* 0x000fe20003800200 */
[----:B--2---:R-:W-:Y:S01]  /*05c0*/  FADD R0, -R0, -R23 ;  /* 0x8000001700007221 */ /* 0x004fe20000000100 */
[----:B------:R-:W-:-:S03]  /*05d0*/  IMAD.MOV.U32 R23, RZ, RZ, 0x437c0000 ;  /* 0x437c0000ff177424 */ /* 0x000fc600078e00ff */
[----:B------:R-:W-:-:S04]  /*05e0*/  FFMA.SAT R2, R0, R25, 0.5 ;  /* 0x3f00000000027423 */ /* 0x000fc80000002019 */
[----:B------:R-:W-:-:S04]  /*05f0*/  FFMA.RM R2, R2, R23, 12582913 ;  /* 0x4b40000102027423 */ /* 0x000fc80000004017 */
[C---:B------:R-:W-:Y:S01]  /*0600*/  FADD R23, R2.reuse, -12583039 ;  /* 0xcb40007f02177421 */ /* 0x040fe20000000000 */
[----:B------:R-:W-:-:S03]  /*0610*/  IMAD.SHL.U32 R2, R2, 0x800000, RZ ;  /* 0x0080000002027824 */ /* 0x000fc600078e00ff */
[----:B------:R-:W-:-:S04]  /*0620*/  FFMA R23, R0, 1.4426950216293334961, -R23 ;  /* 0x3fb8aa3b00177823 */ /* 0x000fc80000000817 */
[----:B------:R-:W-:-:S06]  /*0630*/  FFMA R23, R0, 1.925963033500011079e-08, R23 ;  /* 0x32a5706000177823 */ /* 0x000fcc0000000017 */
[----:B------:R-:W1:Y:S02]  /*0640*/  MUFU.EX2 R23, R23 ;  /* 0x0000001700177308 */ /* 0x000e640000000800 */
[----:B-1----:R-:W-:-:S04]  /*0650*/  FFMA R2, R2, R23, 1 ;  /* 0x3f80000002027423 */ /* 0x002fc80000000017 */
[----:B------:R-:W-:-:S05]  /*0660*/  VIADD R0, R2, 0x1800000 ;  /* 0x0180000002007836 */ /* 0x000fca0000000000 */
[----:B------:R-:W-:-:S04]  /*0670*/  LOP3.LUT R0, R0, 0x7f800000, RZ, 0xc0, !PT ;  /* 0x7f80000000007812 */ /* 0x000fc800078ec0ff */
[----:B------:R-:W-:-:S13]  /*0680*/  ISETP.GT.U32.AND P0, PT, R0, 0x1ffffff, PT ;  /* 0x01ffffff0000780c */ /* 0x000fda0003f04070 */
[----:B0-----:R-:W-:Y:S05]  /*0690*/  @P0 BRA `(.L_x_37) ;  /* 0x0000000000140947 */ /* 0x001fea0003800000 */
[----:B------:R-:W-:Y:S01]  /*06a0*/  IMAD.MOV.U32 R0, RZ, RZ, R2 ;  /* 0x000000ffff007224 */ /* 0x000fe200078e0002 */
[----:B------:R-:W-:-:S07]  /*06b0*/  MOV R18, 0x6d0 ;  /* 0x000006d000127802 */ /* 0x000fce0000000f00 */
[----:B------:R-:W-:Y:S05]  /*06c0*/  CALL.REL.NOINC `($__internal_2_$__cuda_sm20_rcp_rn_f32_slowpath) ;  /* 0x0000000c00b47944 */ /* 0x000fea0003c00000 */
[----:B------:R-:W-:Y:S01]  /*06d0*/  MOV R3, R0 ;  /* 0x0000000000037202 */ /* 0x000fe20000000f00 */
[----:B------:R-:W-:Y:S06]  /*06e0*/  BRA `(.L_x_38) ;  /* 0x0000000000107947 */ /* 0x000fec0003800000 */
.L_x_37:
[----:B------:R-:W0:Y:S02]  /*06f0*/  MUFU.RCP R3, R2 ;  /* 0x0000000200037308 */ /* 0x000e240000001000 */
[----:B0-----:R-:W-:-:S04]  /*0700*/  FFMA R0, R2, R3, -1 ;  /* 0xbf80000002007423 */ /* 0x001fc80000000003 */
[----:B------:R-:W-:-:S04]  /*0710*/  FADD.FTZ R0, -R0, -RZ ;  /* 0x800000ff00007221 */ /* 0x000fc80000010100 */
[----:B------:R-:W-:-:S07]  /*0720*/  FFMA R3, R3, R0, R3 ;  /* 0x0000000003037223 */ /* 0x000fce0000000003 */
.L_x_38:
[----:B------:R-:W-:Y:S05]  /*0730*/  BSYNC.RECONVERGENT B1 ;  /* 0x0000000000017941 */ /* 0x000fea0003800200 */
.L_x_36:
        /* <DEDUP_REMOVED lines=24> */
.L_x_40:
[----:B------:R-:W0:Y:S02]  /*08c0*/  MUFU.RCP R3, R2 ;  /* 0x0000000200037308 */ /* 0x000e240000001000 */
[----:B0-----:R-:W-:-:S04]  /*08d0*/  FFMA R0, R2, R3, -1 ;  /* 0xbf80000002007423 */ /* 0x001fc80000000003 */
[----:B------:R-:W-:-:S04]  /*08e0*/  FADD.FTZ R0, -R0, -RZ ;  /* 0x800000ff00007221 */ /* 0x000fc80000010100 */
[----:B------:R-:W-:-:S07]  /*08f0*/  FFMA R3, R3, R0, R3 ;  /* 0x0000000003037223 */ /* 0x000fce0000000003 */
.L_x_41:
[----:B------:R-:W-:Y:S05]  /*0900*/  BSYNC.RECONVERGENT B1 ;  /* 0x0000000000017941 */ /* 0x000fea0003800200 */
.L_x_39:
        /* <DEDUP_REMOVED lines=24> */
.L_x_43:
[----:B------:R-:W0:Y:S02]  /*0a90*/  MUFU.RCP R3, R2 ;  /* 0x0000000200037308 */ /* 0x000e240000001000 */
[----:B0-----:R-:W-:-:S04]  /*0aa0*/  FFMA R0, R2, R3, -1 ;  /* 0xbf80000002007423 */ /* 0x001fc80000000003 */
[----:B------:R-:W-:-:S04]  /*0ab0*/  FADD.FTZ R0, -R0, -RZ ;  /* 0x800000ff00007221 */ /* 0x000fc80000010100 */
[----:B------:R-:W-:-:S07]  /*0ac0*/  FFMA R3, R3, R0, R3 ;  /* 0x0000000003037223 */ /* 0x000fce0000000003 */
.L_x_44:
[----:B------:R-:W-:Y:S05]  /*0ad0*/  BSYNC.RECONVERGENT B1 ;  /* 0x0000000000017941 */ /* 0x000fea0003800200 */
.L_x_42:
[----:B------:R-:W-:Y:S01]  /*0ae0*/  IADD3 R21, P0, PT, R21, -0x4, RZ ;  /* 0xfffffffc15157810 */ /* 0x000fe20007f1e0ff */
[----:B------:R0:W-:Y:S01]  /*0af0*/  STG.E desc[UR4][R10.64+0x4], R3 ;  /* 0x000004030a007986 */ /* 0x0001e2000c101904 */
[----:B------:R-:W-:Y:S02]  /*0b00*/  IADD3 R0, P2, PT, R10, 0x10, RZ ;  /* 0x000000100a007810 */ /* 0x000fe40007f5e0ff */
[----:B------:R-:W-:Y:S02]  /*0b10*/  IADD3.X R22, PT, PT, R22, -0x1, RZ, P0, !PT ;  /* 0xffffffff16167810 */ /* 0x000fe400007fe4ff */
[----:B------:R-:W-:Y:S01]  /*0b20*/  ISETP.NE.U32.AND P0, PT, R21, RZ, PT ;  /* 0x000000ff1500720c */ /* 0x000fe20003f05070 */
[----:B------:R-:W-:Y:S01]  /*0b30*/  IMAD.X R23, RZ, RZ, R11, P2 ;  /* 0x000000ffff177224 */ /* 0x000fe200010e060b */
[----:B------:R-:W-:Y:S02]  /*0b40*/  IADD3 R8, P1, PT, R8, -0x10, RZ ;  /* 0xfffffff008087810 */ /* 0x000fe40007f3e0ff */
[----:B------:R-:W-:-:S02]  /*0b50*/  ISETP.NE.AND.EX P0, PT, R22, RZ, PT, P0 ;  /* 0x000000ff1600720c */ /* 0x000fc40003f05300 */
[----:B------:R-:W-:-:S11]  /*0b60*/  IADD3.X R9, PT, PT, R9, -0x1, RZ, P1, !PT ;  /* 0xffffffff09097810 */ /* 0x000fd60000ffe4ff */
[----:B0-----:R-:W-:Y:S05]  /*0b70*/  @P0 BRA `(.L_x_45) ;  /* 0xfffffff800040947 */ /* 0x001fea000383ffff */
.L_x_32:
[----:B------:R-:W-:Y:S05]  /*0b80*/  BSYNC.RECONVERGENT B0 ;  /* 0x0000000000007941 */ /* 0x000fea0003800200 */
.L_x_31:
[----:B------:R-:W-:Y:S01]  /*0b90*/  ISETP.NE.U32.AND P0, PT, R16, RZ, PT ;  /* 0x000000ff1000720c */ /* 0x000fe20003f05070 */
[----:B------:R-:W-:Y:S03]  /*0ba0*/  BSSY.RECONVERGENT B0, `(.L_x_46) ;  /* 0x0000036000007945 */ /* 0x000fe60003800200 */
[----:B------:R-:W-:-:S13]  /*0bb0*/  ISETP.NE.AND.EX P0, PT, R14, RZ, PT, P0 ;  /* 0x000000ff0e00720c */ /* 0x000fda0003f05300 */
[----:B------:R-:W-:Y:S05]  /*0bc0*/  @!P0 BRA `(.L_x_47) ;  /* 0x0000000000cc8947 */ /* 0x000fea0003800000 */
[----:B------:R-:W0:Y:S01]  /*0bd0*/  LDCU.128 UR8, c[0x0][0x390] ;  /* 0x00007200ff0877ac */ /* 0x000e220008000c00 */
[C---:B------:R-:W-:Y:S01]  /*0be0*/  IMAD.SHL.U32 R3, R19.reuse, 0x4, RZ ;  /* 0x0000000413037824 */ /* 0x040fe200078e00ff */
[----:B------:R-:W-:Y:S01]  /*0bf0*/  SHF.L.U64.HI R20, R19, 0x2, R20 ;  /* 0x0000000213147819 */ /* 0x000fe20000010214 */
[----:B------:R-:W-:Y:S01]  /*0c00*/  IMAD.SHL.U32 R10, R13, 0x4, RZ ;  /* 0x000000040d0a7824 */ /* 0x000fe200078e00ff */
[----:B------:R-:W-:Y:S02]  /*0c10*/  SHF.R.U32.HI R11, RZ, 0x1e, R13 ;  /* 0x0000001eff0b7819 */ /* 0x000fe4000001160d */
[----:B------:R-:W-:-:S04]  /*0c20*/  LEA R0, P2, R6, R3, 0x2 ;  /* 0x0000000306007211 */ /* 0x000fc800078410ff */
[----:B------:R-:W-:Y:S02]  /*0c30*/  LEA.HI.X R19, R6, R20, R15, 0x2, P2 ;  /* 0x0000001406137211 */ /* 0x000fe400010f140f */
[----:B0-----:R-:W-:Y:S02]  /*0c40*/  IADD3 R10, P0, P1, R10, UR10, -R3 ;  /* 0x0000000a0a0a7c10 */ /* 0x001fe4000f91e803 */
[----:B------:R-:W-:Y:S02]  /*0c50*/  IADD3 R0, P3, PT, R0, UR8, RZ ;  /* 0x0000000800007c10 */ /* 0x000fe4000ff7e0ff */
[----:B------:R-:W-:Y:S02]  /*0c60*/  IADD3.X R11, PT, PT, R11, UR11, ~R20, P0, P1 ;  /* 0x0000000b0b0b7c10 */ /* 0x000fe400087e2c14 */
[----:B------:R-:W-:-:S09]  /*0c70*/  IADD3.X R19, PT, PT, R19, UR9, RZ, P3, !PT ;  /* 0x0000000913137c10 */ /* 0x000fd20009ffe4ff */
.L_x_51:
[----:B0-----:R-:W-:Y:S01]  /*0c80*/  IMAD.MOV.U32 R8, RZ, RZ, R0 ;  /* 0x000000ffff087224 */ /* 0x001fe200078e0000 */
[----:B------:R-:W2:Y:S01]  /*0c90*/  LDG.E R3, desc[UR4][R10.64] ;  /* 0x000000040a037981 */ /* 0x000ea2000c1e1900 */
[----:B------:R-:W-:-:S05]  /*0ca0*/  IMAD.MOV.U32 R9, RZ, RZ, R19 ;  /* 0x000000ffff097224 */ /* 0x000fca00078e0013 */
[----:B------:R-:W2:Y:S01]  /*0cb0*/  LDG.E R0, desc[UR4][R8.64] ;  /* 0x0000000408007981 */ /* 0x000ea2000c1e1900 */
[----:B------:R-:W-:Y:S01]  /*0cc0*/  HFMA2 R19, -RZ, RZ, 0.96630859375, -0.0022525787353515625 ;  /* 0x3bbb989dff137431 */ /* 0x000fe200000001ff */
[----:B------:R-:W-:Y:S01]  /*0cd0*/  IADD3 R16, P0, PT, R16, -0x1, RZ ;  /* 0xffffffff10107810 */ /* 0x000fe20007f1e0ff */
[----:B------:R-:W-:Y:S03]  /*0ce0*/  BSSY.RECONVERGENT B1, `(.L_x_48) ;  /* 0x000001b000017945 */ /* 0x000fe60003800200 */
[----:B------:R-:W-:Y:S02]  /*0cf0*/  IADD3.X R14, PT, PT, R14, -0x1, RZ, P0, !PT ;  /* 0xffffffff0e0e7810 */ /* 0x000fe400007fe4ff */
[----:B------:R-:W-:-:S04]  /*0d00*/  ISETP.NE.U32.AND P0, PT, R16, RZ, PT ;  /* 0x000000ff1000720c */ /* 0x000fc80003f05070 */
[----:B------:R-:W-:Y:S01]  /*0d10*/  ISETP.NE.AND.EX P0, PT, R14, RZ, PT, P0 ;  /* 0x000000ff0e00720c */ /* 0x000fe20003f05300 */
        /* <DEDUP_REMOVED lines=14> */
[----:B------:R-:W-:Y:S01]  /*0e00*/  IMAD.MOV.U32 R0, RZ, RZ, R2 ;  /* 0x000000ffff007224 */ /* 0x000fe200078e0002 */
[----:B------:R-:W-:-:S07]  /*0e10*/  MOV R18, 0xe30 ;  /* 0x00000e3000127802 */ /* 0x000fce0000000f00 */
[----:B------:R-:W-:Y:S05]  /*0e20*/  CALL.REL.NOINC `($__internal_2_$__cuda_sm20_rcp_rn_f32_slowpath) ;  /* 0x0000000400dc7944 */ /* 0x000fea0003c00000 */
[----:B------:R-:W-:Y:S01]  /*0e30*/  IMAD.MOV.U32 R3, RZ, RZ, R0 ;  /* 0x000000ffff037224 */ /* 0x000fe200078e0000 */
[----:B------:R-:W-:Y:S06]  /*0e40*/  BRA `(.L_x_50) ;  /* 0x0000000000107947 */ /* 0x000fec0003800000 */
.L_x_49:
[----:B------:R-:W0:Y:S02]  /*0e50*/  MUFU.RCP R3, R2 ;  /* 0x0000000200037308 */ /* 0x000e240000001000 */
[----:B0-----:R-:W-:-:S04]  /*0e60*/  FFMA R0, R2, R3, -1 ;  /* 0xbf80000002007423 */ /* 0x001fc80000000003 */
[----:B------:R-:W-:-:S04]  /*0e70*/  FADD.FTZ R0, -R0, -RZ ;  /* 0x800000ff00007221 */ /* 0x000fc80000010100 */
[----:B------:R-:W-:-:S07]  /*0e80*/  FFMA R3, R3, R0, R3 ;  /* 0x0000000003037223 */ /* 0x000fce0000000003 */
.L_x_50:
[----:B------:R-:W-:Y:S05]  /*0e90*/  BSYNC.RECONVERGENT B1 ;  /* 0x0000000000017941 */ /* 0x000fea0003800200 */
.L_x_48:
[----:B------:R0:W-:Y:S01]  /*0ea0*/  STG.E desc[UR4][R8.64], R3 ;  /* 0x0000000308007986 */ /* 0x0001e2000c101904 */
[----:B------:R-:W-:Y:S02]  /*0eb0*/  IADD3 R10, P1, PT, R10, -0x4, RZ ;  /* 0xfffffffc0a0a7810 */ /* 0x000fe40007f3e0ff */
[----:B------:R-:W-:Y:S02]  /*0ec0*/  IADD3 R0, P2, PT, R8, 0x4, RZ ;  /* 0x0000000408007810 */ /* 0x000fe40007f5e0ff */
[----:B------:R-:W-:Y:S02]  /*0ed0*/  IADD3.X R11, PT, PT, R11, -0x1, RZ, P1, !PT ;  /* 0xffffffff0b0b7810 */ /* 0x000fe40000ffe4ff */
[----:B------:R-:W-:Y:S01]  /*0ee0*/  IADD3.X R19, PT, PT, RZ, R9, RZ, P2, !PT ;  /* 0x00000009ff137210 */ /* 0x000fe200017fe4ff */
[----:B------:R-:W-:Y:S08]  /*0ef0*/  @P0 BRA `(.L_x_51) ;  /* 0xfffffffc00600947 */ /* 0x000ff0000383ffff */
.L_x_47:
[----:B------:R-:W-:Y:S05]  /*0f00*/  BSYNC.RECONVERGENT B0 ;  /* 0x0000000000007941 */ /* 0x000fea0003800200 */
.L_x_46:
[----:B------:R-:W1:Y:S02]  /*0f10*/  LDCU.64 UR6, c[0x0][0x380] ;  /* 0x00007000ff0677ac */ /* 0x000e640008000a00 */
[----:B-1----:R-:W-:-:S04]  /*0f20*/  ISETP.GE.U32.AND P0, PT, R12, UR6, PT ;  /* 0x000000060c007c0c */ /* 0x002fc8000bf06070 */
[----:B------:R-:W-:-:S13]  /*0f30*/  ISETP.GE.U32.AND.EX P0, PT, R17, UR7, PT, P0 ;  /* 0x0000000711007c0c */ /* 0x000fda000bf06100 */
[----:B------:R-:W-:Y:S05]  /*0f40*/  @P0 EXIT ;  /* 0x000000000000094d */ /* 0x000fea0003800000 */
[----:B------:R-:W-:Y:S01]  /*0f50*/  IADD3 R2, P0, P1, R13, UR6, -R4 ;  /* 0x000000060d027c10 */ /* 0x000fe2000f91e804 */
[----:B0-----:R-:W-:Y:S01]  /*0f60*/  IMAD.MOV.U32 R3, RZ, RZ, -0x1 ;  /* 0xffffffffff037424 */ /* 0x001fe200078e00ff */
[----:B------:R-:W-:Y:S01]  /*0f70*/  LOP3.LUT R0, RZ, R13, RZ, 0x33, !PT ;  /* 0x0000000dff007212 */ /* 0x000fe200078e33ff */
[----:B------:R-:W0:Y:S01]  /*0f80*/  LDCU.64 UR8, c[0x0][0x390] ;  /* 0x00007200ff0877ac */ /* 0x000e220008000a00 */
[----:B------:R-:W-:Y:S01]  /*0f90*/  IADD3.X R4, PT, PT, RZ, UR7, ~R5, P0, P1 ;  /* 0x00000007ff047c10 */ /* 0x000fe200087e2c05 */
[----:B------:R-:W-:Y:S01]  /*0fa0*/  IMAD.SHL.U32 R9, R6, 0x4, RZ ;  /* 0x0000000406097824 */ /* 0x000fe200078e00ff */
[----:B------:R-:W-:Y:S01]  /*0fb0*/  IADD3 R13, P0, P3, R2, -0x2, -R13 ;  /* 0xfffffffe020d7810 */ /* 0x000fe20007b1e80d */
[----:B------:R-:W-:Y:S01]  /*0fc0*/  BSSY.RECONVERGENT B0, `(.L_x_52) ;  /* 0x0000027000007945 */ /* 0x000fe20003800200 */
[----:B------:R-:W-:Y:S02]  /*0fd0*/  IADD3 R5, P2, PT, R0, R2, RZ ;  /* 0x0000000200057210 */ /* 0x000fe40007f5e0ff */
[----:B------:R-:W-:-:S02]  /*0fe0*/  ISETP.GE.U32.AND P1, PT, R13, 0xf, PT ;  /* 0x0000000f0d00780c */ /* 0x000fc40003f26070 */
[----:B------:R-:W-:Y:S02]  /*0ff0*/  IADD3.X R0, PT, PT, R4, -0x1, R3, P0, P3 ;  /* 0xffffffff04007810 */ /* 0x000fe400007e6403 */
[----:B------:R-:W-:Y:S02]  /*1000*/  LOP3.LUT R8, R5, 0xf, RZ, 0xc0, !PT ;  /* 0x0000000f05087812 */ /* 0x000fe400078ec0ff */
[----:B------:R-:W-:Y:S02]  /*1010*/  ISETP.GE.U32.AND.EX P1, PT, R0, RZ, PT, P1 ;  /* 0x000000ff0000720c */ /* 0x000fe40003f26110 */
[----:B------:R-:W-:Y:S02]  /*1020*/  ISETP.NE.U32.AND P0, PT, R8, RZ, PT ;  /* 0x000000ff0800720c */ /* 0x000fe40003f05070 */
[----:B------:R-:W-:Y:S02]  /*1030*/  SHF.L.U64.HI R15, R6, 0x2, R15 ;  /* 0x00000002060f7819 */ /* 0x000fe4000001020f */
[----:B0-----:R-:W-:-:S02]  /*1040*/  IADD3 R7, P3, PT, R9, UR8, RZ ;  /* 0x0000000809077c10 */ /* 0x001fc4000ff7e0ff */
[----:B------:R-:W-:Y:S02]  /*1050*/  ISETP.NE.AND.EX P0, PT, RZ, RZ, PT, P0 ;  /* 0x000000ffff00720c */ /* 0x000fe40003f05300 */
[----:B------:R-:W-:Y:S02]  /*1060*/  IADD3.X R4, PT, PT, R4, -0x1, RZ, P2, !PT ;  /* 0xffffffff04047810 */ /* 0x000fe400017fe4ff */
[----:B------:R-:W-:Y:S01]  /*1070*/  IADD3.X R6, PT, PT, R15, UR9, RZ, P3, !PT ;  /* 0x000000090f067c10 */ /* 0x000fe20009ffe4ff */
[----:B------:R-:W-:Y:S08]  /*1080*/  @!P1 BRA `(.L_x_53) ;  /* 0x0000000000689947 */ /* 0x000ff00003800000 */
[----:B------:R-:W-:-:S07]  /*1090*/  LOP3.LUT R0, R5, 0xfffffff0, RZ, 0xc0, !PT ;  /* 0xfffffff005007812 */ /* 0x000fce00078ec0ff */
.L_x_54:
        /* <DEDUP_REMOVED lines=25> */
.L_x_53:
[----:B------:R-:W-:Y:S05]  /*1230*/  BSYNC.RECONVERGENT B0 ;  /* 0x0000000000007941 */ /* 0x000fea0003800200 */
.L_x_52:
        /* <DEDUP_REMOVED lines=20> */
.L_x_56:
[----:B------:R-:W-:Y:S05]  /*1380*/  BSYNC.RECONVERGENT B0 ;  /* 0x0000000000007941 */ /* 0x000fea0003800200 */
.L_x_55:
[----:B------:R-:W-:Y:S05]  /*1390*/  @!P1 EXIT ;  /* 0x000000000000994d */ /* 0x000fea0003800000 */
[----:B------:R-:W-:Y:S01]  /*13a0*/  ISETP.GE.U32.AND P0, PT, R0, 0x4, PT ;  /* 0x000000040000780c */ /* 0x000fe20003f06070 */
[----:B------:R-:W-:Y:S01]  /*13b0*/  BSSY.RECONVERGENT B0, `(.L_x_57) ;  /* 0x000000f000007945 */ /* 0x000fe20003800200 */
[----:B------:R-:W-:Y:S01]  /*13c0*/  LOP3.LUT R4, R5, 0x3, RZ, 0xc0, !PT ;  /* 0x0000000305047812 */ /* 0x000fe200078ec0ff */
[----:B------:R-:W-:Y:S01]  /*13d0*/  IMAD.MOV.U32 R5, RZ, RZ, RZ ;  /* 0x000000ffff057224 */ /* 0x000fe200078e00ff */
[----:B------:R-:W-:Y:S02]  /*13e0*/  ISETP.GE.U32.AND.EX P0, PT, RZ, RZ, PT, P0 ;  /* 0x000000ffff00720c */ /* 0x000fe40003f06100 */
[----:B------:R-:W-:-:S04]  /*13f0*/  ISETP.NE.U32.AND P1, PT, R4, RZ, PT ;  /* 0x000000ff0400720c */ /* 0x000fc80003f25070 */
[----:B------:R-:W-:-:S07]  /*1400*/  ISETP.NE.AND.EX P1, PT, R5, RZ, PT, P1 ;  /* 0x000000ff0500720c */ /* 0x000fce0003f25310 */
[----:B------:R-:W-:Y:S06]  /*1410*/  @!P0 BRA `(.L_x_58) ;  /* 0x0000000000208947 */ /* 0x000fec0003800000 */
[----:B01----:R-:W-:-:S04]  /*1420*/  LEA R2, P0, R12, R7, 0x2 ;  /* 0x000000070c027211 */ /* 0x003fc800078010ff */
[C---:B------:R-:W-:Y:S02]  /*1430*/  LEA.HI.X R3, R12.reuse, R6, R17, 0x2, P0 ;  /* 0x000000060c037211 */ /* 0x040fe400000f1411 */
[----:B------:R-:W-:-:S03]  /*1440*/  IADD3 R12, P0, PT, R12, 0x4, RZ ;  /* 0x000000040c0c7810 */ /* 0x000fc60007f1e0ff */
[----:B------:R2:W-:Y:S01]  /*1450*/  STG.E desc[UR4][R2.64], RZ ;  /* 0x000000ff02007986 */ /* 0x0005e2000c101904 */
[----:B------:R-:W-:-:S03]  /*1460*/  IADD3.X R17, PT, PT, RZ, R17, RZ, P0, !PT ;  /* 0x00000011ff117210 */ /* 0x000fc600007fe4ff */
[----:B------:R2:W-:Y:S04]  /*1470*/  STG.E desc[UR4][R2.64+0x4], RZ ;  /* 0x000004ff02007986 */ /* 0x0005e8000c101904 */
[----:B------:R2:W-:Y:S04]  /*1480*/  STG.E desc[UR4][R2.64+0x8], RZ ;  /* 0x000008ff02007986 */ /* 0x0005e8000c101904 */
[----:B------:R2:W-:Y:S02]  /*1490*/  STG.E desc[UR4][R2.64+0xc], RZ ;  /* 0x00000cff02007986 */ /* 0x0005e4000c101904 */
.L_x_58:
[----:B------:R-:W-:Y:S05]  /*14a0*/  BSYNC.RECONVERGENT B0 ;  /* 0x0000000000007941 */ /* 0x000fea0003800200 */
.L_x_57:
[----:B------:R-:W-:Y:S05]  /*14b0*/  @!P1 EXIT ;  /* 0x000000000000994d */ /* 0x000fea0003800000 */
[----:B------:R-:W-:-:S04]  /*14c0*/  LEA R0, P0, R12, R9, 0x2 ;  /* 0x000000090c007211 */ /* 0x000fc800078010ff */
[----:B------:R-:W-:Y:S02]  /*14d0*/  IADD3 R0, P1, PT, R0, UR8, RZ ;  /* 0x0000000800007c10 */ /* 0x000fe4000ff3e0ff */
[----:B012---:R-:W-:-:S04]  /*14e0*/  LEA.HI.X R3, R12, R15, R17, 0x2, P0 ;  /* 0x0000000f0c037211 */ /* 0x007fc800000f1411 */
[----:B------:R-:W-:-:S07]  /*14f0*/  IADD3.X R3, PT, PT, R3, UR9, RZ, P1, !PT ;  /* 0x0000000903037c10 */ /* 0x000fce0008ffe4ff */
.L_x_59:
[----:B------:R-:W-:Y:S01]  /*1500*/  IADD3 R4, P0, PT, R4, -0x1, RZ ;  /* 0xffffffff04047810 */ /* 0x000fe20007f1e0ff */
[----:B------:R-:W-:Y:S01]  /*1510*/  IMAD.MOV.U32 R2, RZ, RZ, R0 ;  /* 0x000000ffff027224 */ /* 0x000fe200078e0000 */
[----:B------:R-:W-:Y:S02]  /*1520*/  IADD3 R0, P1, PT, R0, 0x4, RZ ;  /* 0x0000000400007810 */ /* 0x000fe40007f3e0ff */
[----:B------:R-:W-:Y:S02]  /*1530*/  IADD3.X R5, PT, PT, R5, -0x1, RZ, P0, !PT ;  /* 0xffffffff05057810 */ /* 0x000fe400007fe4ff */
[----:B------:R-:W-:Y:S01]  /*1540*/  ISETP.NE.U32.AND P0, PT, R4, RZ, PT ;  /* 0x000000ff0400720c */ /* 0x000fe20003f05070 */
[----:B------:R0:W-:Y:S03]  /*1550*/  STG.E desc[UR4][R2.64], RZ ;  /* 0x000000ff02007986 */ /* 0x0001e6000c101904 */
[----:B------:R-:W-:Y:S01]  /*1560*/  ISETP.NE.AND.EX P0, PT, R5, RZ, PT, P0 ;  /* 0x000000ff0500720c */ /* 0x000fe20003f05300 */
[----:B0-----:R-:W-:-:S12]  /*1570*/  IMAD.X R3, RZ, RZ, R3, P1 ;  /* 0x000000ffff037224 */ /* 0x001fd800008e0603 */
[----:B------:R-:W-:Y:S05]  /*1580*/  @P0 BRA `(.L_x_59) ;  /* 0xfffffffc00dc0947 */ /* 0x000fea000383ffff */
[----:B------:R-:W-:Y:S05]  /*1590*/  EXIT ;  /* 0x000000000000794d */ /* 0x000fea0003800000 */
        .weak           $__internal_2_$__cuda_sm20_rcp_rn_f32_slowpath
        .type           $__internal_2_$__cuda_sm20_rcp_rn_f32_slowpath,@function
        .size           $__internal_2_$__cuda_sm20_rcp_rn_f32_slowpath,($__internal_3_$__cuda_sm20_rem_u64 - $__internal_2_$__cuda_sm20_rcp_rn_f32_slowpath)
$__internal_2_$__cuda_sm20_rcp_rn_f32_slowpath:
[----:B------:R-:W-:Y:S01]  /*15a0*/  IMAD.SHL.U32 R2, R0, 0x2, RZ ;  /* 0x0000000200027824 */ /* 0x000fe200078e00ff */
[----:B------:R-:W-:Y:S04]  /*15b0*/  BSSY.RECONVERGENT B2, `(.L_x_60) ;  /* 0x0000030000027945 */ /* 0x000fe80003800200 */
[----:B------:R-:W-:-:S04]  /*15c0*/  SHF.R.U32.HI R2, RZ, 0x18, R2 ;  /* 0x00000018ff027819 */ /* 0x000fc80000011602 */
[----:B------:R-:W-:-:S13]  /*15d0*/  ISETP.NE.U32.AND P1, PT, R2, RZ, PT ;  /* 0x000000ff0200720c */ /* 0x000fda0003f25070 */
[----:B------:R-:W-:Y:S05]  /*15e0*/  @P1 BRA `(.L_x_61) ;  /* 0x0000000000281947 */ /* 0x000fea0003800000 */
[----:B------:R-:W-:-:S05]  /*15f0*/  IMAD.SHL.U32 R2, R0, 0x2, RZ ;  /* 0x0000000200027824 */ /* 0x000fca00078e00ff */
[----:B------:R-:W-:-:S13]  /*1600*/  ISETP.NE.AND P1, PT, R2, RZ, PT ;  /* 0x000000ff0200720c */ /* 0x000fda0003f25270 */
[----:B------:R-:W-:Y:S01]  /*1610*/  @P1 FFMA R23, R0, 1.84467440737095516160e+19, RZ ;  /* 0x5f80000000171823 */ /* 0x000fe200000000ff */
[----:B------:R-:W-:Y:S08]  /*1620*/  @!P1 MUFU.RCP R3, R0 ;  /* 0x0000000000039308 */ /* 0x000ff00000001000 */
[----:B------:R-:W0:Y:S02]  /*1630*/  @P1 MUFU.RCP R2, R23 ;  /* 0x0000001700021308 */ /* 0x000e240000001000 */
[----:B0-----:R-:W-:-:S04]  /*1640*/  @P1 FFMA R24, R23, R2, -1 ;  /* 0xbf80000017181423 */ /* 0x001fc80000000002 */
[----:B------:R-:W-:-:S04]  /*1650*/  @P1 FADD.FTZ R25, -R24, -RZ ;  /* 0x800000ff18191221 */ /* 0x000fc80000010100 */
[----:B------:R-:W-:-:S04]  /*1660*/  @P1 FFMA R2, R2, R25, R2 ;  /* 0x0000001902021223 */ /* 0x000fc80000000002 */
[----:B------:R-:W-:Y:S01]  /*1670*/  @P1 FFMA R3, R2, 1.84467440737095516160e+19, RZ ;  /* 0x5f80000002031823 */ /* 0x000fe200000000ff */
[----:B------:R-:W-:Y:S06]  /*1680*/  BRA `(.L_x_62) ;  /* 0x0000000000887947 */ /* 0x000fec0003800000 */
.L_x_61:
[----:B------:R-:W-:-:S05]  /*1690*/  VIADD R3, R2, 0xffffff03 ;  /* 0xffffff0302037836 */ /* 0x000fca0000000000 */
[----:B------:R-:W-:-:S13]  /*16a0*/  ISETP.GT.U32.AND P1, PT, R3, 0x1, PT ;  /* 0x000000010300780c */ /* 0x000fda0003f24070 */
[----:B------:R-:W-:Y:S05]  /*16b0*/  @P1 BRA `(.L_x_63) ;  /* 0x0000000000781947 */ /* 0x000fea0003800000 */
[----:B------:R-:W-:Y:S01]  /*16c0*/  LOP3.LUT R23, R0, 0x7fffff, RZ, 0xc0, !PT ;  /* 0x007fffff00177812 */ /* 0x000fe200078ec0ff */
[----:B------:R-:W-:-:S03]  /*16d0*/  VIADD R2, R2, 0xffffff04 ;  /* 0xffffff0402027836 */ /* 0x000fc60000000000 */
[----:B------:R-:W-:-:S04]  /*16e0*/  LOP3.LUT R28, R23, 0x3f800000, RZ, 0xfc, !PT ;  /* 0x3f800000171c7812 */ /* 0x000fc800078efcff */
[----:B------:R-:W0:Y:S02]  /*16f0*/  MUFU.RCP R25, R28 ;  /* 0x0000001c00197308 */ /* 0x000e240000001000 */
[----:B0-----:R-:W-:-:S04]  /*1700*/  FFMA R23, R28, R25, -1 ;  /* 0xbf8000001c177423 */ /* 0x001fc80000000019 */
[----:B------:R-:W-:-:S04]  /*1710*/  FADD.FTZ R26, -R23, -RZ ;  /* 0x800000ff171a7221 */ /* 0x000fc80000010100 */
[CCC-:B------:R-:W-:Y:S01]  /*1720*/  FFMA.RM R24, R25.reuse, R26.reuse, R25.reuse ;  /* 0x0000001a19187223 */ /* 0x1c0fe20000004019 */
[----:B------:R-:W-:Y:S01]  /*1730*/  FFMA.RP R25, R25, R26, R25 ;  /* 0x0000001a19197223 */ /* 0x000fe20000008019 */
[----:B------:R-:W-:-:S03]  /*1740*/  MOV R26, 0x3 ;  /* 0x00000003001a7802 */ /* 0x000fc60000000f00 */
[C---:B------:R-:W-:Y:S02]  /*1750*/  LOP3.LUT R23, R24.reuse, 0x7fffff, RZ, 0xc0, !PT ;  /* 0x007fffff18177812 */ /* 0x040fe400078ec0ff */
[----:B------:R-:W-:Y:S02]  /*1760*/  FSETP.NEU.FTZ.AND P1, PT, R24, R25, PT ;  /* 0x000000191800720b */ /* 0x000fe40003f3d000 */
[----:B------:R-:W-:Y:S02]  /*1770*/  SHF.L.U32 R26, R26, R3, RZ ;  /* 0x000000031a1a7219 */ /* 0x000fe400000006ff */
[----:B------:R-:W-:Y:S02]  /*1780*/  LOP3.LUT R23, R23, 0x800000, RZ, 0xfc, !PT ;  /* 0x0080000017177812 */ /* 0x000fe400078efcff */
[----:B------:R-:W-:Y:S02]  /*1790*/  SEL R24, RZ, 0xffffffff, !P1 ;  /* 0xffffffffff187807 */ /* 0x000fe40004800000 */
[----:B------:R-:W-:-:S03]  /*17a0*/  LOP3.LUT R26, R26, R23, RZ, 0xc0, !PT ;  /* 0x000000171a1a7212 */ /* 0x000fc600078ec0ff */
[----:B------:R-:W-:Y:S01]  /*17b0*/  IMAD.MOV R24, RZ, RZ, -R24 ;  /* 0x000000ffff187224 */ /* 0x000fe200078e0a18 */
[----:B------:R-:W-:-:S04]  /*17c0*/  SHF.R.U32.HI R26, RZ, R3, R26 ;  /* 0x00000003ff1a7219 */ /* 0x000fc8000001161a */
[----:B------:R-:W-:Y:S02]  /*17d0*/  LOP3.LUT P2, RZ, R24, R3, R23, 0xf8, !PT ;  /* 0x0000000318ff7212 */ /* 0x000fe4000784f817 */
[C---:B------:R-:W-:Y:S02]  /*17e0*/  LOP3.LUT P1, RZ, R26.reuse, 0x1, RZ, 0xc0, !PT ;  /* 0x000000011aff7812 */ /* 0x040fe4000782c0ff */
[----:B------:R-:W-:-:S04]  /*17f0*/  LOP3.LUT P3, RZ, R26, 0x2, RZ, 0xc0, !PT ;  /* 0x000000021aff7812 */ /* 0x000fc8000786c0ff */
[----:B------:R-:W-:Y:S02]  /*1800*/  PLOP3.LUT P1, PT, P1, P2, P3, 0xe0, 0x0 ;  /* 0x000000000000781c */ /* 0x000fe40000f25c30 */
[----:B------:R-:W-:Y:S02]  /*1810*/  LOP3.LUT P2, RZ, R0, 0x7fffff, RZ, 0xc0, !PT ;  /* 0x007fffff00ff7812 */ /* 0x000fe4000784c0ff */
[----:B------:R-:W-:-:S05]  /*1820*/  SEL R3, RZ, 0x1, !P1 ;  /* 0x00000001ff037807 */ /* 0x000fca0004800000 */
[----:B------:R-:W-:-:S05]  /*1830*/  IMAD.MOV R3, RZ, RZ, -R3 ;  /* 0x000000ffff037224 */ /* 0x000fca00078e0a03 */
[----:B------:R-:W-:Y:S02]  /*1840*/  ISETP.GE.AND P1, PT, R3, RZ, PT ;  /* 0x000000ff0300720c */ /* 0x000fe40003f26270 */
[----:B------:R-:W-:-:S11]  /*1850*/  SHF.R.U32.HI R3, RZ, R2, R23 ;  /* 0x00000002ff037219 */ /* 0x000fd60000011617 */
[----:B------:R-:W-:-:S04]  /*1860*/  @!P1 VIADD R3, R3, 0x1 ;  /* 0x0000000103039836 */ /* 0x000fc80000000000 */
[----:B------:R-:W-:-:S05]  /*1870*/  @!P2 IMAD.SHL.U32 R3, R3, 0x2, RZ ;  /* 0x000000020303a824 */ /* 0x000fca00078e00ff */
[----:B------:R-:W-:Y:S01]  /*1880*/  LOP3.LUT R3, R3, 0x80000000, R0, 0xf8, !PT ;  /* 0x8000000003037812 */ /* 0x000fe200078ef800 */
[----:B------:R-:W-:Y:S06]  /*1890*/  BRA `(.L_x_62) ;  /* 0x0000000000047947 */ /* 0x000fec0003800000 */
.L_x_63:
[----:B------:R0:W1:Y:S02]  /*18a0*/  MUFU.RCP R3, R0 ;  /* 0x0000000000037308 */ /* 0x0000640000001000 */
.L_x_62:
[----:B------:R-:W-:Y:S05]  /*18b0*/  BSYNC.RECONVERGENT B2 ;  /* 0x0000000000027941 */ /* 0x000fea0003800200 */
.L_x_60:
[----:B01----:R-:W-:Y:S01]  /*18c0*/  MOV R0, R3 ;  /* 0x0000000300007202 */ /* 0x003fe20000000f00 */
[----:B------:R-:W-:Y:S02]  /*18d0*/  IMAD.MOV.U32 R2, RZ, RZ, R18 ;  /* 0x000000ffff027224 */ /* 0x000fe400078e0012 */
[----:B------:R-:W-:-:S04]  /*18e0*/  IMAD.MOV.U32 R3, RZ, RZ, 0x0 ;  /* 0x00000000ff037424 */ /* 0x000fc800078e00ff */
[----:B------:R-:W-:Y:S05]  /*18f0*/  RET.REL.NODEC R2 `(_ZN6neubee5dcsmfEmmPfS0_) ;  /* 0xffffffe402c07950 */ /* 0x000fea0003c3ffff */
        .weak           $__internal_3_$__cuda_sm20_rem_u64
        .type           $__internal_3_$__cuda_sm20_rem_u64,@function
        .size           $__internal_3_$__cuda_sm20_rem_u64,(.L_x_321 - $__internal_3_$__cuda_sm20_rem_u64)
$__internal_3_$__cuda_sm20_rem_u64:
        /* <DEDUP_REMOVED lines=16> */
[----:B------:R-:W-:-:S05]  /*1a00*/  IMAD.HI.U32 R6, P1, R5, R9, R6 ;  /* 0x0000000905067227 */ /* 0x000fca0007820006 */
[----:B------:R-:W-:Y:S02]  /*1a10*/  IADD3 R7, P2, PT, R15, R6, RZ ;  /* 0x000000060f077210 */ /* 0x000fe40007f5e0ff */
[----:B------:R-:W-:-:S03]  /*1a20*/  IADD3.X R6, PT, PT, R11, R5, RZ, P0, !PT ;  /* 0x000000050b067210 */ /* 0x000fc600007fe4ff */
[----:B------:R-:W-:Y:S01]  /*1a30*/  IMAD.WIDE.U32 R4, R7, R2, RZ ;  /* 0x0000000207047225 */ /* 0x000fe200078e00ff */
[----:B------:R-:W-:-:S03]  /*1a40*/  IADD3.X R9, PT, PT, RZ, RZ, R6, P2, P1 ;  /* 0x000000ffff097210 */ /* 0x000fc600017e2406 */
        /* <DEDUP_REMOVED lines=23> */
[----:B------:R-:W-:-:S04]  /*1bc0*/  ISETP.GE.U32.AND P0, PT, R5, R2, PT ;  /* 0x000000020500720c */ /* 0x000fc80003f06070 */
[----:B------:R-:W-:Y:S02]  /*1bd0*/  IADD3.X R4, PT, PT, RZ, ~R7, RZ, P1, !PT ;  /* 0x80000007ff047210 */ /* 0x000fe40000ffe4ff */
[----:B------:R-:W-:Y:S02]  /*1be0*/  IADD3 R7, P1, PT, R5, -R2, RZ ;  /* 0x8000000205077210 */ /* 0x000fe40007f3e0ff */
[----:B------:R-:W-:-:S03]  /*1bf0*/  ISETP.GE.U32.AND.EX P0, PT, R4, R3, PT, P0 ;  /* 0x000000030400720c */ /* 0x000fc60003f06100 */
[--C-:B------:R-:W-:Y:S01]  /*1c00*/  IMAD.X R6, R4, 0x1, ~R3.reuse, P1 ;  /* 0x0000000104067824 */ /* 0x100fe200008e0e03 */
[----:B------:R-:W-:Y:S02]  /*1c10*/  SEL R7, R7, R5, P0 ;  /* 0x0000000507077207 */ /* 0x000fe40000000000 */
[----:B------:R-:W-:Y:S02]  /*1c20*/  ISETP.NE.U32.AND P1, PT, R2, RZ, PT ;  /* 0x000000ff0200720c */ /* 0x000fe40003f25070 */
        /* <DEDUP_REMOVED lines=12> */
[----:B------:R-:W-:Y:S06]  /*1cf0*/  RET.REL.NODEC R2 `(_ZN6neubee5dcsmfEmmPfS0_) ;  /* 0xffffffe002c07950 */ /* 0x000fec0003c3ffff */
.L_x_64:
        /* <DEDUP_REMOVED lines=16> */
.L_x_321:


//--------------------- .text._ZN6neubee5dlnb1EmmPfS0_S0_S0_S0_ --------------------------
	.section	.text._ZN6neubee5dlnb1EmmPfS0_S0_S0_S0_,"ax",@progbits
	.align	128
        .global         _ZN6neubee5dlnb1EmmPfS0_S0_S0_S0_
        .type           _ZN6neubee5dlnb1EmmPfS0_S0_S0_S0_,@function
        .size           _ZN6neubee5dlnb1EmmPfS0_S0_S0_S0_,(.L_x_323 - _ZN6neubee5dlnb1EmmPfS0_S0_S0_S0_)
        .other          _ZN6neubee5dlnb1EmmPfS0_S0_S0_S0_,@"STO_CUDA_ENTRY STV_DEFAULT"
_ZN6neubee5dlnb1EmmPfS0_S0_S0_S0_:
.text._ZN6neubee5dlnb1EmmPfS0_S0_S0_S0_:
[----:B------:R-:W-:Y:S01]  /*0000*/  LDC R1, c[0x0][0x37c] ;  /* 0x0000df00ff017b82 */ /* 0x000fe20000000800 */
[----:B------:R-:W0:Y:S07]  /*0010*/  S2R R0, SR_TID.X ;  /* 0x0000000000007919 */ /* 0x000e2e0000002100 */
[----:B------:R-:W0:Y:S01]  /*0020*/  S2UR UR4, SR_CTAID.X ;  /* 0x00000000000479c3 */ /* 0x000e220000002500 */
[----:B------:R-:W1:Y:S01]  /*0030*/  LDCU.64 UR10, c[0x0][0x358] ;  /* 0x00006b00ff0a77ac */ /* 0x000e620008000a00 */
[----:B------:R-:W2:Y:S06]  /*0040*/  LDCU.64 UR6, c[0x0][0x380] ;  /* 0x00007000ff0677ac */ /* 0x000eac0008000a00 */
[----:B------:R-:W0:Y:S01]  /*0050*/  LDC R3, c[0x0][0x360] ;  /* 0x0000d800ff037b82 */ /* 0x000e220000000800 */
[----:B------:R-:W3:Y:S07]  /*0060*/  LDCU.128 UR12, c[0x0][0x390] ;  /* 0x00007200ff0c77ac */ /* 0x000eee0008000c00 */
[----:B------:R-:W4:Y:S01]  /*0070*/  LDC.64 R4, c[0x0][0x3a8] ;  /* 0x0000ea00ff047b82 */ /* 0x000f220000000a00 */
[----:B0-----:R-:W-:Y:S01]  /*0080*/  IMAD R3, R3, UR4, R0 ;  /* 0x0000000403037c24 */ /* 0x001fe2000f8e0200 */
[----:B------:R-:W0:Y:S03]  /*0090*/  LDCU.64 UR4, c[0x0][0x380] ;  /* 0x00007000ff0477ac */ /* 0x000e260008000a00 */
[----:B----4-:R-:W-:-:S05]  /*00a0*/  IMAD.WIDE.U32 R4, R3, 0x4, R4 ;  /* 0x0000000403047825 */ /* 0x010fca00078e0004 */
[----:B-1----:R-:W4:Y:S01]  /*00b0*/  LDG.E R15, desc[UR10][R4.64] ;  /* 0x0000000a040f7981 */ /* 0x002f22000c1e1900 */
[----:B--2---:R-:W1:Y:S01]  /*00c0*/  I2F.U64 R0, UR6 ;  /* 0x0000000600007d12 */ /* 0x004e620008301000 */
[----:B------:R-:W-:Y:S01]  /*00d0*/  BSSY.RECONVERGENT B0, `(.L_x_65) ;  /* 0x0000016000007945 */ /* 0x000fe20003800200 */
[----:B0-----:R-:W-:-:S04]  /*00e0*/  IMAD.WIDE.U32 R6, R3, UR4, RZ ;  /* 0x0000000403067c25 */ /* 0x001fc8000f8e00ff */
[----:B------:R-:W-:-:S05]  /*00f0*/  IMAD R3, R3, UR5, R7 ;  /* 0x0000000503037c24 */ /* 0x000fca000f8e0207 */
[----:B------:R-:W-:Y:S01]  /*0100*/  SHF.L.U64.HI R3, R6, 0x2, R3 ;  /* 0x0000000206037819 */ /* 0x000fe20000010203 */
[----:B----4-:R-:W0:Y:S08]  /*0110*/  MUFU.RCP R2, R15 ;  /* 0x0000000f00027308 */ /* 0x010e300000001000 */
[----:B-1----:R-:W1:Y:S01]  /*0120*/  FCHK P0, R0, R15 ;  /* 0x0000000f00007302 */ /* 0x002e620000000000 */
[----:B0-----:R-:W-:-:S04]  /*0130*/  FFMA R9, -R15, R2, 1 ;  /* 0x3f8000000f097423 */ /* 0x001fc80000000102 */
[----:B------:R-:W-:Y:S01]  /*0140*/  FFMA R9, R2, R9, R2 ;  /* 0x0000000902097223 */ /* 0x000fe20000000002 */
[----:B------:R-:W-:-:S03]  /*0150*/  IMAD.SHL.U32 R2, R6, 0x4, RZ ;  /* 0x0000000406027824 */ /* 0x000fc600078e00ff */
[----:B------:R-:W-:Y:S02]  /*0160*/  FFMA R8, R0, R9, RZ ;  /* 0x0000000900087223 */ /* 0x000fe400000000ff */
[C---:B---3--:R-:W-:Y:S02]  /*0170*/  IADD3 R4, P1, PT, R2.reuse, UR12, RZ ;  /* 0x0000000c02047c10 */ /* 0x048fe4000ff3e0ff */
[----:B------:R-:W-:Y:S01]  /*0180*/  IADD3 R5, P2, PT, R2, UR14, RZ ;  /* 0x0000000e02057c10 */ /* 0x000fe2000ff5e0ff */
[----:B------:R-:W-:Y:S01]  /*0190*/  FFMA R10, -R15, R8, R0 ;  /* 0x000000080f0a7223 */ /* 0x000fe20000000100 */
[C---:B------:R-:W-:Y:S02]  /*01a0*/  IADD3.X R6, PT, PT, R3.reuse, UR13, RZ, P1, !PT ;  /* 0x0000000d03067c10 */ /* 0x040fe40008ffe4ff */
[----:B------:R-:W-:Y:S01]  /*01b0*/  IADD3.X R7, PT, PT, R3, UR15, RZ, P2, !PT ;  /* 0x0000000f03077c10 */ /* 0x000fe200097fe4ff */
[----:B------:R-:W-:Y:S01]  /*01c0*/  FFMA R8, R9, R10, R8 ;  /* 0x0000000a09087223 */ /* 0x000fe20000000008 */
[----:B-1----:R-:W-:Y:S07]  /*01d0*/  @!P0 BRA `(.L_x_66) ;  /* 0x0000000000148947 */ /* 0x002fee0003800000 */
[----:B------:R-:W-:Y:S01]  /*01e0*/  IMAD.MOV.U32 R19, RZ, RZ, R0 ;  /* 0x000000ffff137224 */ /* 0x000fe200078e0000 */
[----:B------:R-:W-:Y:S02]  /*01f0*/  MOV R12, R15 ;  /* 0x0000000f000c7202 */ /* 0x000fe40000000f00 */
[----:B------:R-:W-:-:S07]  /*0200*/  MOV R14, 0x220 ;  /* 0x00000220000e7802 */ /* 0x000fce0000000f00 */
[----:B------:R-:W-:Y:S05]  /*0210*/  CALL.REL.NOINC `($__internal_5_$__cuda_sm3x_div_rn_noftz_f32_slowpath) ;  /* 0x0000002400447944 */ /* 0x000fea0003c00000 */
[----:B------:R-:W-:-:S07]  /*0220*/  IMAD.MOV.U32 R8, RZ, RZ, R11 ;  /* 0x000000ffff087224 */ /* 0x000fce00078e000b */
.L_x_66:
[----:B------:R-:W-:Y:S05]  /*0230*/  BSYNC.RECONVERGENT B0 ;  /* 0x0000000000007941 */ /* 0x000fea0003800200 */
.L_x_65:
[----:B------:R-:W-:Y:S01]  /*0240*/  VIADD R9, R8, 0xf3000000 ;  /* 0xf300000008097836 */ /* 0x000fe20000000000 */
[----:B------:R0:W1:Y:S01]  /*0250*/  MUFU.RSQ R11, R8 ;  /* 0x00000008000b7308 */ /* 0x0000620000001400 */
[----:B------:R-:W-:Y:S03]  /*0260*/  BSSY.RECONVERGENT B0, `(.L_x_67) ;  /* 0x000000d000007945 */ /* 0x000fe60003800200 */
[----:B------:R-:W-:-:S13]  /*0270*/  ISETP.GT.U32.AND P0, PT, R9, 0x727fffff, PT ;  /* 0x727fffff0900780c */ /* 0x000fda0003f04070 */
[----:B01----:R-:W-:Y:S05]  /*0280*/  @!P0 BRA `(.L_x_68) ;  /* 0x0000000000188947 */ /* 0x003fea0003800000 */
[----:B------:R-:W-:Y:S01]  /*0290*/  BSSY.RECONVERGENT B1, `(.L_x_69) ;  /* 0x0000003000017945 */ /* 0x000fe20003800200 */
[----:B------:R-:W-:-:S07]  /*02a0*/  MOV R14, 0x2c0 ;  /* 0x000002c0000e7802 */ /* 0x000fce0000000f00 */
[----:B------:R-:W-:Y:S05]  /*02b0*/  CALL.REL.NOINC `($__internal_4_$__cuda_sm20_sqrt_rn_f32_slowpath) ;  /* 0x0000002000c07944 */ /* 0x000fea0003c00000 */
[----:B------:R-:W-:Y:S05]  /*02c0*/  BSYNC.RECONVERGENT B1 ;  /* 0x0000000000017941 */ /* 0x000fea0003800200 */
.L_x_69:
[----:B------:R-:W-:Y:S01]  /*02d0*/  MOV R8, R10 ;  /* 0x0000000a00087202 */ /* 0x000fe20000000f00 */
[----:B------:R-:W-:Y:S06]  /*02e0*/  BRA `(.L_x_70) ;  /* 0x0000000000107947 */ /* 0x000fec0003800000 */
.L_x_68:
[C---:B------:R-:W-:Y:S01]  /*02f0*/  FMUL.FTZ R9, R11.reuse, R8 ;  /* 0x000000080b097220 */ /* 0x040fe20000410000 */
[----:B------:R-:W-:-:S03]  /*0300*/  FMUL.FTZ R10, R11, 0.5 ;  /* 0x3f0000000b0a7820 */ /* 0x000fc60000410000 */
[----:B------:R-:W-:-:S04]  /*0310*/  FFMA R8, -R9, R9, R8 ;  /* 0x0000000909087223 */ /* 0x000fc80000000108 */
[----:B------:R-:W-:-:S07]  /*0320*/  FFMA R8, R8, R10, R9 ;  /* 0x0000000a08087223 */ /* 0x000fce0000000009 */
.L_x_70:
[----:B------:R-:W-:Y:S05]  /*0330*/  BSYNC.RECONVERGENT B0 ;  /* 0x0000000000007941 */ /* 0x000fea0003800200 */
.L_x_67:
[----:B------:R-:W0:Y:S01]  /*0340*/  LDC.64 R10, c[0x0][0x3b0] ;  /* 0x0000ec00ff0a7b82 */ /* 0x000e220000000a00 */
[----:B------:R-:W1:Y:S01]  /*0350*/  LDCU.64 UR4, c[0x0][0x380] ;  /* 0x00007000ff0477ac */ /* 0x000e620008000a00 */
[----:B0-----:R-:W2:Y:S01]  /*0360*/  LDG.E R11, desc[UR10][R10.64] ;  /* 0x0000000a0a0b7981 */ /* 0x001ea2000c1e1900 */
[----:B-1----:R-:W-:Y:S01]  /*0370*/  UISETP.NE.U32.AND UP0, UPT, UR4, URZ, UPT ;  /* 0x000000ff0400728c */ /* 0x002fe2000bf05070 */
[----:B------:R-:W-:-:S03]  /*0380*/  IMAD.MOV.U32 R19, RZ, RZ, RZ ;  /* 0x000000ffff137224 */ /* 0x000fc600078e00ff */
[----:B------:R-:W-:Y:S01]  /*0390*/  UISETP.NE.AND.EX UP0, UPT, UR5, URZ, UPT, UP0 ;  /* 0x000000ff0500728c */ /* 0x000fe2000bf05300 */
[----:B--2---:R-:W-:-:S08]  /*03a0*/  FMUL R8, R11, R8 ;  /* 0x000000080b087220 */ /* 0x004fd00000400000 */
[----:B------:R-:W-:Y:S05]  /*03b0*/  BRA.U !UP0, `(.L_x_71) ;  /* 0x0000000908a87547 */ /* 0x000fea000b800000 */
[----:B------:R-:W-:Y:S01]  /*03c0*/  UISETP.GE.U32.AND UP2, UPT, UR4, 0x10, UPT ;  /* 0x000000100400788c */ /* 0x000fe2000bf46070 */
[----:B------:R-:W-:Y:S01]  /*03d0*/  HFMA2 R9, -RZ, RZ, 0, 0 ;  /* 0x00000000ff097431 */ /* 0x000fe200000001ff */
[----:B------:R-:W-:Y:S01]  /*03e0*/  ULOP3.LUT UR7, UR4, 0xf, URZ, 0xc0, !UPT ;  /* 0x0000000f04077892 */ /* 0x000fe2000f8ec0ff */
[----:B------:R-:W-:Y:S01]  /*03f0*/  IMAD.MOV.U32 R19, RZ, RZ, RZ ;  /* 0x000000ffff137224 */ /* 0x000fe200078e00ff */
[----:B------:R-:W-:Y:S01]  /*0400*/  UISETP.GE.U32.AND.EX UP2, UPT, UR5, URZ, UPT, UP2 ;  /* 0x000000ff0500728c */ /* 0x000fe2000bf46120 */
[----:B------:R-:W-:Y:S01]  /*0410*/  IMAD.MOV.U32 R14, RZ, RZ, RZ ;  /* 0x000000ffff0e7224 */ /* 0x000fe200078e00ff */
[----:B------:R-:W-:-:S04]  /*0420*/  UISETP.NE.U32.AND UP1, UPT, UR7, URZ, UPT ;  /* 0x000000ff0700728c */ /* 0x000fc8000bf25070 */
[----:B------:R-:W-:-:S03]  /*0430*/  UISETP.NE.AND.EX UP1, UPT, URZ, URZ, UPT, UP1 ;  /* 0x000000ffff00728c */ /* 0x000fc6000bf25310 */
[----:B------:R-:W-:Y:S08]  /*0440*/  BRA.U !UP2, `(.L_x_72) ;  /* 0x000000050a207547 */ /* 0x000ff0000b800000 */
[----:B------:R-:W0:Y:S01]  /*0450*/  LDC R14, c[0x0][0x384] ;  /* 0x0000e100ff0e7b82 */ /* 0x000e220000000800 */
[----:B------:R-:W1:Y:S01]  /*0460*/  LDCU.128 UR12, c[0x0][0x390] ;  /* 0x00007200ff0c77ac */ /* 0x000e620008000c00 */
[----:B------:R-:W-:Y:S01]  /*0470*/  IADD3 R22, P0, PT, R2, 0x20, RZ ;  /* 0x0000002002167810 */ /* 0x000fe20007f1e0ff */
[----:B------:R-:W-:Y:S01]  /*0480*/  IMAD.MOV.U32 R19, RZ, RZ, RZ ;  /* 0x000000ffff137224 */ /* 0x000fe200078e00ff */
[----:B------:R-:W-:Y:S02]  /*0490*/  ULOP3.LUT UR5, UR4, 0xfffffff0, URZ, 0xc0, !UPT ;  /* 0xfffffff004057892 */ /* 0x000fe4000f8ec0ff */
[----:B------:R-:W-:-:S04]  /*04a0*/  IADD3.X R13, PT, PT, RZ, R3, RZ, P0, !PT ;  /* 0x00000003ff0d7210 */ /* 0x000fc800007fe4ff */
[----:B------:R-:W-:Y:S01]  /*04b0*/  MOV R9, UR5 ;  /* 0x0000000500097c02 */ /* 0x000fe20008000f00 */
[----:B------:R-:W-:Y:S01]  /*04c0*/  IMAD.U32 R16, RZ, RZ, UR5 ;  /* 0x00000005ff107e24 */ /* 0x000fe2000f8e00ff */
[C---:B-1----:R-:W-:Y:S02]  /*04d0*/  IADD3 R18, P1, PT, R22.reuse, UR14, RZ ;  /* 0x0000000e16127c10 */ /* 0x042fe4000ff3e0ff */
[----:B------:R-:W-:Y:S02]  /*04e0*/  IADD3 R22, P0, PT, R22, UR12, RZ ;  /* 0x0000000c16167c10 */ /* 0x000fe4000ff1e0ff */
[C---:B------:R-:W-:Y:S02]  /*04f0*/  IADD3.X R11, PT, PT, R13.reuse, UR15, RZ, P1, !PT ;  /* 0x0000000f0d0b7c10 */ /* 0x040fe40008ffe4ff */
[----:B------:R-:W-:Y:S02]  /*0500*/  IADD3.X R13, PT, PT, R13, UR13, RZ, P0, !PT ;  /* 0x0000000d0d0d7c10 */ /* 0x000fe400087fe4ff */
[----:B0-----:R-:W-:-:S07]  /*0510*/  MOV R17, R14 ;  /* 0x0000000e00117202 */ /* 0x001fce0000000f00 */
.L_x_73:
[----:B------:R-:W-:Y:S01]  /*0520*/  IMAD.MOV.U32 R10, RZ, RZ, R18 ;  /* 0x000000ffff0a7224 */ /* 0x000fe200078e0012 */
[----:B------:R-:W-:-:S04]  /*0530*/  MOV R12, R22 ;  /* 0x00000016000c7202 */ /* 0x000fc80000000f00 */
[----:B------:R-:W2:Y:S04]  /*0540*/  LDG.E R22, desc[UR10][R10.64+-0x20] ;  /* 0xffffe00a0a167981 */ /* 0x000ea8000c1e1900 */
[----:B------:R-:W2:Y:S04]  /*0550*/  LDG.E R24, desc[UR10][R12.64+-0x20] ;  /* 0xffffe00a0c187981 */ /* 0x000ea8000c1e1900 */
[----:B------:R-:W3:Y:S04]  /*0560*/  LDG.E R25, desc[UR10][R10.64+-0x1c] ;  /* 0xffffe40a0a197981 */ /* 0x000ee8000c1e1900 */
[----:B------:R-:W3:Y:S04]  /*0570*/  LDG.E R26, desc[UR10][R12.64+-0x1c] ;  /* 0xffffe40a0c1a7981 */ /* 0x000ee8000c1e1900 */
[----:B------:R-:W4:Y:S04]  /*0580*/  LDG.E R18, desc[UR10][R10.64+-0x18] ;  /* 0xffffe80a0a127981 */ /* 0x000f28000c1e1900 */
[----:B------:R-:W4:Y:S04]  /*0590*/  LDG.E R23, desc[UR10][R12.64+-0x18] ;  /* 0xffffe80a0c177981 */ /* 0x000f28000c1e1900 */
[----:B------:R-:W5:Y:S04]  /*05a0*/  LDG.E R20, desc[UR10][R10.64+-0x14] ;  /* 0xffffec0a0a147981 */ /* 0x000f68000c1e1900 */
[----:B------:R-:W5:Y:S04]  /*05b0*/  LDG.E R21, desc[UR10][R12.64+-0x14] ;  /* 0xffffec0a0c157981 */ /* 0x000f68000c1e1900 */
[----:B------:R-:W5:Y:S01]  /*05c0*/  LDG.E R27, desc[UR10][R12.64+-0xc] ;  /* 0xfffff40a0c1b7981 */ /* 0x000f62000c1e1900 */
[----:B--2---:R-:W-:-:S03]  /*05d0*/  FFMA R22, R22, R24, R19 ;  /* 0x0000001816167223 */ /* 0x004fc60000000013 */
[----:B------:R-:W2:Y:S01]  /*05e0*/  LDG.E R24, desc[UR10][R10.64+-0xc] ;  /* 0xfffff40a0a187981 */ /* 0x000ea2000c1e1900 */
[----:B---3--:R-:W-:-:S03]  /*05f0*/  FFMA R19, R25, R26, R22 ;  /* 0x0000001a19137223 */ /* 0x008fc60000000016 */
[----:B------:R-:W3:Y:S04]  /*0600*/  LDG.E R22, desc[UR10][R10.64+-0x10] ;  /* 0xfffff00a0a167981 */ /* 0x000ee8000c1e1900 */
[----:B------:R-:W3:Y:S01]  /*0610*/  LDG.E R25, desc[UR10][R12.64+-0x10] ;  /* 0xfffff00a0c197981 */ /* 0x000ee2000c1e1900 */
[----:B----4-:R-:W-:-:S03]  /*0620*/  FFMA R23, R18, R23, R19 ;  /* 0x0000001712177223 */ /* 0x010fc60000000013 */
[----:B------:R-:W4:Y:S04]  /*0630*/  LDG.E R18, desc[UR10][R10.64+-0x8] ;  /* 0xfffff80a0a127981 */ /* 0x000f28000c1e1900 */
[----:B------:R-:W4:Y:S01]  /*0640*/  LDG.E R19, desc[UR10][R12.64+-0x8] ;  /* 0xfffff80a0c137981 */ /* 0x000f22000c1e1900 */
[----:B-----5:R-:W-:-:S03]  /*0650*/  FFMA R23, R20, R21, R23 ;  /* 0x0000001514177223 */ /* 0x020fc60000000017 */
[----:B------:R-:W5:Y:S04]  /*0660*/  LDG.E R20, desc[UR10][R10.64+-0x4] ;  /* 0xfffffc0a0a147981 */ /* 0x000f68000c1e1900 */
[----:B------:R-:W5:Y:S01]  /*0670*/  LDG.E R21, desc[UR10][R12.64+-0x4] ;  /* 0xfffffc0a0c157981 */ /* 0x000f62000c1e1900 */
[----:B---3--:R-:W-:-:S03]  /*0680*/  FFMA R23, R22, R25, R23 ;  /* 0x0000001916177223 */ /* 0x008fc60000000017 */
[----:B------:R-:W3:Y:S01]  /*0690*/  LDG.E R22, desc[UR10][R10.64] ;  /* 0x0000000a0a167981 */ /* 0x000ee2000c1e1900 */
[----:B--2---:R-:W-:-:S03]  /*06a0*/  FFMA R27, R24, R27, R23 ;  /* 0x0000001b181b7223 */ /* 0x004fc60000000017 */
[----:B------:R-:W3:Y:S04]  /*06b0*/  LDG.E R23, desc[UR10][R12.64] ;  /* 0x0000000a0c177981 */ /* 0x000ee8000c1e1900 */
[----:B------:R-:W2:Y:S01]  /*06c0*/  LDG.E R24, desc[UR10][R10.64+0x4] ;  /* 0x0000040a0a187981 */ /* 0x000ea2000c1e1900 */
[----:B----4-:R-:W-:-:S03]  /*06d0*/  FFMA R27, R18, R19, R27 ;  /* 0x00000013121b7223 */ /* 0x010fc6000000001b */
[----:B------:R-:W2:Y:S04]  /*06e0*/  LDG.E R25, desc[UR10][R12.64+0x4] ;  /* 0x0000040a0c197981 */ /* 0x000ea8000c1e1900 */
        /* <DEDUP_REMOVED lines=11> */
[----:B------:R-:W4:Y:S04]  /*07a0*/  LDG.E R18, desc[UR10][R10.64+0x14] ;  /* 0x0000140a0a127981 */ /* 0x000f28000c1e1900 */
[----:B------:R-:W4:Y:S01]  /*07b0*/  LDG.E R19, desc[UR10][R12.64+0x14] ;  /* 0x0000140a0c137981 */ /* 0x000f22000c1e1900 */
[----:B-----5:R-:W-:-:S03]  /*07c0*/  FFMA R27, R20, R21, R25 ;  /* 0x00000015141b7223 */ /* 0x020fc60000000019 */
[----:B------:R-:W2:Y:S04]  /*07d0*/  LDG.E R25, desc[UR10][R12.64+0x18] ;  /* 0x0000180a0c197981 */ /* 0x000ea8000c1e1900 */
[----:B------:R-:W5:Y:S04]  /*07e0*/  LDG.E R20, desc[UR10][R10.64+0x1c] ;  /* 0x00001c0a0a147981 */ /* 0x000f68000c1e1900 */
[----:B------:R0:W5:Y:S01]  /*07f0*/  LDG.E R21, desc[UR10][R12.64+0x1c] ;  /* 0x00001c0a0c157981 */ /* 0x000162000c1e1900 */
[----:B------:R-:W-:-:S04]  /*0800*/  IADD3 R16, P0, PT, R16, -0x10, RZ ;  /* 0xfffffff010107810 */ /* 0x000fc80007f1e0ff */
[----:B------:R-:W-:Y:S02]  /*0810*/  IADD3.X R17, PT, PT, R17, -0x1, RZ, P0, !PT ;  /* 0xffffffff11117810 */ /* 0x000fe400007fe4ff */
[----:B------:R-:W-:-:S04]  /*0820*/  ISETP.NE.U32.AND P0, PT, R16, RZ, PT ;  /* 0x000000ff1000720c */ /* 0x000fc80003f05070 */
[----:B------:R-:W-:Y:S01]  /*0830*/  ISETP.NE.AND.EX P0, PT, R17, RZ, PT, P0 ;  /* 0x000000ff1100720c */ /* 0x000fe20003f05300 */
[----:B---3--:R-:W-:Y:S01]  /*0840*/  FFMA R23, R22, R23, R27 ;  /* 0x0000001716177223 */ /* 0x008fe2000000001b */
[----:B------:R-:W-:-:S03]  /*0850*/  IADD3 R22, P2, PT, R12, 0x40, RZ ;  /* 0x000000400c167810 */ /* 0x000fc60007f5e0ff */
[----:B----4-:R-:W-:Y:S01]  /*0860*/  FFMA R19, R18, R19, R23 ;  /* 0x0000001312137223 */ /* 0x010fe20000000017 */
[----:B------:R-:W-:-:S03]  /*0870*/  IADD3 R18, P1, PT, R10, 0x40, RZ ;  /* 0x000000400a127810 */ /* 0x000fc60007f3e0ff */
[----:B--2---:R-:W-:Y:S01]  /*0880*/  FFMA R19, R24, R25, R19 ;  /* 0x0000001918137223 */ /* 0x004fe20000000013 */
[----:B0-----:R-:W-:Y:S01]  /*0890*/  IADD3.X R13, PT, PT, RZ, R13, RZ, P2, !PT ;  /* 0x0000000dff0d7210 */ /* 0x001fe200017fe4ff */
[----:B------:R-:W-:Y:S02]  /*08a0*/  IMAD.X R11, RZ, RZ, R11, P1 ;  /* 0x000000ffff0b7224 */ /* 0x000fe400008e060b */
[----:B-----5:R-:W-:Y:S01]  /*08b0*/  FFMA R19, R20, R21, R19 ;  /* 0x0000001514137223 */ /* 0x020fe20000000013 */
[----:B------:R-:W-:Y:S06]  /*08c0*/  @P0 BRA `(.L_x_73) ;  /* 0xfffffffc00140947 */ /* 0x000fec000383ffff */
.L_x_72:
[----:B------:R-:W-:Y:S05]  /*08d0*/  BRA.U !UP1, `(.L_x_71) ;  /* 0x0000000509607547 */ /* 0x000fea000b800000 */
[----:B------:R-:W-:Y:S02]  /*08e0*/  UISETP.GE.U32.AND UP2, UPT, UR7, 0x8, UPT ;  /* 0x000000080700788c */ /* 0x000fe4000bf46070 */
[----:B------:R-:W-:Y:S02]  /*08f0*/  ULOP3.LUT UR6, UR4, 0x7, URZ, 0xc0, !UPT ;  /* 0x0000000704067892 */ /* 0x000fe4000f8ec0ff */
[----:B------:R-:W-:Y:S02]  /*0900*/  UISETP.GE.U32.AND.EX UP2, UPT, URZ, URZ, UPT, UP2 ;  /* 0x000000ffff00728c */ /* 0x000fe4000bf46120 */
[----:B------:R-:W-:-:S04]  /*0910*/  UISETP.NE.U32.AND UP1, UPT, UR6, URZ, UPT ;  /* 0x000000ff0600728c */ /* 0x000fc8000bf25070 */
[----:B------:R-:W-:-:S03]  /*0920*/  UISETP.NE.AND.EX UP1, UPT, URZ, URZ, UPT, UP1 ;  /* 0x000000ffff00728c */ /* 0x000fc6000bf25310 */
[----:B------:R-:W-:Y:S08]  /*0930*/  BRA.U !UP2, `(.L_x_74) ;  /* 0x000000010a807547 */ /* 0x000ff0000b800000 */
[C---:B------:R-:W-:Y:S01]  /*0940*/  IMAD.SHL.U32 R12, R9.reuse, 0x4, RZ ;  /* 0x00000004090c7824 */ /* 0x040fe200078e00ff */
[----:B------:R-:W-:-:S04]  /*0950*/  SHF.L.U64.HI R13, R9, 0x2, R14 ;  /* 0x00000002090d7819 */ /* 0x000fc8000001020e */
[C---:B------:R-:W-:Y:S02]  /*0960*/  IADD3 R10, P0, PT, R12.reuse, R5, RZ ;  /* 0x000000050c0a7210 */ /* 0x040fe40007f1e0ff */
[----:B------:R-:W-:Y:S02]  /*0970*/  IADD3 R12, P1, PT, R12, R4, RZ ;  /* 0x000000040c0c7210 */ /* 0x000fe40007f3e0ff */
[----:B------:R-:W-:-:S03]  /*0980*/  IADD3.X R11, PT, PT, R13, R7, RZ, P0, !PT ;  /* 0x000000070d0b7210 */ /* 0x000fc600007fe4ff */
[----:B------:R-:W-:Y:S02]  /*0990*/  IMAD.X R13, R13, 0x1, R6, P1 ;  /* 0x000000010d0d7824 */ /* 0x000fe400008e0606 */
        /* <DEDUP_REMOVED lines=8> */
[----:B------:R-:W5:Y:S04]  /*0a20*/  LDG.E R27, desc[UR10][R12.64+0x18] ;  /* 0x0000180a0c1b7981 */ /* 0x000f68000c1e1900 */
[----:B------:R-:W5:Y:S04]  /*0a30*/  LDG.E R25, desc[UR10][R10.64+0x1c] ;  /* 0x00001c0a0a197981 */ /* 0x000f68000c1e1900 */
[----:B------:R-:W5:Y:S01]  /*0a40*/  LDG.E R28, desc[UR10][R12.64+0x1c] ;  /* 0x00001c0a0c1c7981 */ /* 0x000f62000c1e1900 */
[----:B--2---:R-:W-:-:S03]  /*0a50*/  FFMA R22, R20, R22, R19 ;  /* 0x0000001614167223 */ /* 0x004fc60000000013 */
[----:B------:R-:W2:Y:S04]  /*0a60*/  LDG.E R19, desc[UR10][R10.64+0x10] ;  /* 0x0000100a0a137981 */ /* 0x000ea8000c1e1900 */
[----:B------:R-:W2:Y:S01]  /*0a70*/  LDG.E R20, desc[UR10][R12.64+0x10] ;  /* 0x0000100a0c147981 */ /* 0x000ea2000c1e1900 */
[----:B---3--:R-:W-:-:S03]  /*0a80*/  FFMA R26, R23, R24, R22 ;  /* 0x00000018171a7223 */ /* 0x008fc60000000016 */
[----:B------:R-:W3:Y:S04]  /*0a90*/  LDG.E R23, desc[UR10][R10.64+0x14] ;  /* 0x0000140a0a177981 */ /* 0x000ee8000c1e1900 */
[----:B------:R-:W3:Y:S04]  /*0aa0*/  LDG.E R24, desc[UR10][R12.64+0x14] ;  /* 0x0000140a0c187981 */ /* 0x000ee8000c1e1900 */
[----:B------:R-:W3:Y:S01]  /*0ab0*/  LDG.E R22, desc[UR10][R10.64+0x18] ;  /* 0x0000180a0a167981 */ /* 0x000ee2000c1e1900 */
[----:B----4-:R-:W-:-:S04]  /*0ac0*/  FFMA R16, R21, R16, R26 ;  /* 0x0000001015107223 */ /* 0x010fc8000000001a */
[----:B-----5:R-:W-:Y:S01]  /*0ad0*/  FFMA R16, R17, R18, R16 ;  /* 0x0000001211107223 */ /* 0x020fe20000000010 */
[----:B------:R-:W-:-:S04]  /*0ae0*/  IADD3 R9, P0, PT, R9, 0x8, RZ ;  /* 0x0000000809097810 */ /* 0x000fc80007f1e0ff */
[----:B------:R-:W-:Y:S01]  /*0af0*/  IADD3.X R14, PT, PT, RZ, R14, RZ, P0, !PT ;  /* 0x0000000eff0e7210 */ /* 0x000fe200007fe4ff */
[----:B--2---:R-:W-:-:S04]  /*0b00*/  FFMA R16, R19, R20, R16 ;  /* 0x0000001413107223 */ /* 0x004fc80000000010 */
[----:B---3--:R-:W-:-:S04]  /*0b10*/  FFMA R23, R23, R24, R16 ;  /* 0x0000001817177223 */ /* 0x008fc80000000010 */
[----:B------:R-:W-:-:S04]  /*0b20*/  FFMA R22, R22, R27, R23 ;  /* 0x0000001b16167223 */ /* 0x000fc80000000017 */
[----:B------:R-:W-:-:S07]  /*0b30*/  FFMA R19, R25, R28, R22 ;  /* 0x0000001c19137223 */ /* 0x000fce0000000016 */
.L_x_74:
[----:B------:R-:W-:Y:S05]  /*0b40*/  BRA.U !UP1, `(.L_x_71) ;  /* 0x0000000109c47547 */ /* 0x000fea000b800000 */
[----:B------:R-:W-:Y:S02]  /*0b50*/  UISETP.GE.U32.AND UP2, UPT, UR6, 0x4, UPT ;  /* 0x000000040600788c */ /* 0x000fe4000bf46070 */
[----:B------:R-:W-:Y:S02]  /*0b60*/  ULOP3.LUT UR5, UR4, 0x3, URZ, 0xc0, !UPT ;  /* 0x0000000304057892 */ /* 0x000fe4000f8ec0ff */
[----:B------:R-:W-:Y:S02]  /*0b70*/  UISETP.GE.U32.AND.EX UP2, UPT, URZ, URZ, UPT, UP2 ;  /* 0x000000ffff00728c */ /* 0x000fe4000bf46120 */
[----:B------:R-:W-:Y:S01]  /*0b80*/  UISETP.NE.U32.AND UP1, UPT, UR5, URZ, UPT ;  /* 0x000000ff0500728c */ /* 0x000fe2000bf25070 */
[----:B------:R-:W-:-:S03]  /*0b90*/  UMOV UR4, URZ ;  /* 0x000000ff00047c82 */ /* 0x000fc60008000000 */
[----:B------:R-:W-:-:S03]  /*0ba0*/  UISETP.NE.AND.EX UP1, UPT, UR4, URZ, UPT, UP1 ;  /* 0x000000ff0400728c */ /* 0x000fc6000bf25310 */
        /* <DEDUP_REMOVED lines=14> */
[----:B------:R-:W5:Y:S01]  /*0c90*/  LDG.E R22, desc[UR10][R12.64+0xc] ;  /* 0x00000c0a0c167981 */ /* 0x000f62000c1e1900 */
[----:B------:R-:W-:-:S04]  /*0ca0*/  IADD3 R9, P0, PT, R9, 0x4, RZ ;  /* 0x0000000409097810 */ /* 0x000fc80007f1e0ff */
[----:B------:R-:W-:Y:S01]  /*0cb0*/  IADD3.X R14, PT, PT, RZ, R14, RZ, P0, !PT ;  /* 0x0000000eff0e7210 */ /* 0x000fe200007fe4ff */
[----:B--2---:R-:W-:-:S04]  /*0cc0*/  FFMA R16, R16, R17, R19 ;  /* 0x0000001110107223 */ /* 0x004fc80000000013 */
[----:B---3--:R-:W-:-:S04]  /*0cd0*/  FFMA R16, R21, R18, R16 ;  /* 0x0000001215107223 */ /* 0x008fc80000000010 */
[----:B----4-:R-:W-:-:S04]  /*0ce0*/  FFMA R16, R23, R20, R16 ;  /* 0x0000001417107223 */ /* 0x010fc80000000010 */
[----:B-----5:R-:W-:-:S07]  /*0cf0*/  FFMA R19, R25, R22, R16 ;  /* 0x0000001619137223 */ /* 0x020fce0000000010 */
.L_x_75:
[----:B------:R-:W-:Y:S05]  /*0d00*/  BRA.U !UP1, `(.L_x_71) ;  /* 0x0000000109547547 */ /* 0x000fea000b800000 */
[----:B------:R-:W0:Y:S01]  /*0d10*/  LDCU.128 UR12, c[0x0][0x390] ;  /* 0x00007200ff0c77ac */ /* 0x000e220008000c00 */
[----:B------:R-:W-:-:S04]  /*0d20*/  LEA R16, P0, R9, R2, 0x2 ;  /* 0x0000000209107211 */ /* 0x000fc800078010ff */
[----:B------:R-:W-:Y:S02]  /*0d30*/  LEA.HI.X R9, R9, R3, R14, 0x2, P0 ;  /* 0x0000000309097211 */ /* 0x000fe400000f140e */
[C---:B0-----:R-:W-:Y:S02]  /*0d40*/  IADD3 R10, P1, PT, R16.reuse, UR12, RZ ;  /* 0x0000000c100a7c10 */ /* 0x041fe4000ff3e0ff */
[----:B------:R-:W-:Y:S02]  /*0d50*/  IADD3 R16, P2, PT, R16, UR14, RZ ;  /* 0x0000000e10107c10 */ /* 0x000fe4000ff5e0ff */
[C---:B------:R-:W-:Y:S02]  /*0d60*/  IADD3.X R11, PT, PT, R9.reuse, UR13, RZ, P1, !PT ;  /* 0x0000000d090b7c10 */ /* 0x040fe40008ffe4ff */
[----:B------:R-:W-:-:S09]  /*0d70*/  IADD3.X R17, PT, PT, R9, UR15, RZ, P2, !PT ;  /* 0x0000000f09117c10 */ /* 0x000fd200097fe4ff */
.L_x_76:
[----:B------:R-:W-:Y:S01]  /*0d80*/  IMAD.MOV.U32 R12, RZ, RZ, R16 ;  /* 0x000000ffff0c7224 */ /* 0x000fe200078e0010 */
[----:B------:R-:W-:Y:S01]  /*0d90*/  MOV R13, R17 ;  /* 0x00000011000d7202 */ /* 0x000fe20000000f00 */
[----:B------:R0:W2:Y:S04]  /*0da0*/  LDG.E R9, desc[UR10][R10.64] ;  /* 0x0000000a0a097981 */ /* 0x0000a8000c1e1900 */
[----:B------:R-:W2:Y:S01]  /*0db0*/  LDG.E R12, desc[UR10][R12.64] ;  /* 0x0000000a0c0c7981 */ /* 0x000ea2000c1e1900 */
[----:B------:R-:W-:-:S04]  /*0dc0*/  UIADD3 UR5, UP1, UPT, UR5, -0x1, URZ ;  /* 0xffffffff05057890 */ /* 0x000fc8000ff3e0ff */
[----:B------:R-:W-:Y:S02]  /*0dd0*/  UIADD3.X UR4, UPT, UPT, UR4, -0x1, URZ, UP1, !UPT ;  /* 0xffffffff04047890 */ /* 0x000fe40008ffe4ff */
[----:B------:R-:W-:-:S04]  /*0de0*/  UISETP.NE.U32.AND UP1, UPT, UR5, URZ, UPT ;  /* 0x000000ff0500728c */ /* 0x000fc8000bf25070 */
[----:B------:R-:W-:Y:S01]  /*0df0*/  UISETP.NE.AND.EX UP1, UPT, UR4, URZ, UPT, UP1 ;  /* 0x000000ff0400728c */ /* 0x000fe2000bf25310 */
[----:B0-----:R-:W-:Y:S02]  /*0e00*/  IADD3 R10, P0, PT, R10, 0x4, RZ ;  /* 0x000000040a0a7810 */ /* 0x001fe40007f1e0ff */
[----:B------:R-:W-:-:S03]  /*0e10*/  IADD3 R16, P1, PT, R16, 0x4, RZ ;  /* 0x0000000410107810 */ /* 0x000fc60007f3e0ff */
[----:B------:R-:W-:Y:S01]  /*0e20*/  IMAD.X R11, RZ, RZ, R11, P0 ;  /* 0x000000ffff0b7224 */ /* 0x000fe200000e060b */
[----:B------:R-:W-:Y:S01]  /*0e30*/  IADD3.X R17, PT, PT, RZ, R17, RZ, P1, !PT ;  /* 0x00000011ff117210 */ /* 0x000fe20000ffe4ff */
[----:B--2---:R-:W-:Y:S01]  /*0e40*/  FFMA R19, R12, R9, R19 ;  /* 0x000000090c137223 */ /* 0x004fe20000000013 */
[----:B------:R-:W-:Y:S07]  /*0e50*/  BRA.U UP1, `(.L_x_76) ;  /* 0xfffffffd01c87547 */ /* 0x000fee000b83ffff */
.L_x_71:
[----:B------:R-:W0:Y:S01]  /*0e60*/  MUFU.RCP R10, R15 ;  /* 0x0000000f000a7308 */ /* 0x000e220000001000 */
[----:B------:R-:W1:Y:S01]  /*0e70*/  LDCU.64 UR4, c[0x0][0x3a0] ;  /* 0x00007400ff0477ac */ /* 0x000e620008000a00 */
[----:B------:R-:W-:Y:S06]  /*0e80*/  BSSY.RECONVERGENT B0, `(.L_x_77) ;  /* 0x000000e000007945 */ /* 0x000fec0003800200 */
[----:B------:R-:W2:Y:S01]  /*0e90*/  FCHK P0, R19, R15 ;  /* 0x0000000f13007302 */ /* 0x000ea20000000000 */
[----:B0-----:R-:W-:Y:S01]  /*0ea0*/  FFMA R11, -R15, R10, 1 ;  /* 0x3f8000000f0b7423 */ /* 0x001fe2000000010a */
[----:B-1----:R-:W-:-:S03]  /*0eb0*/  IADD3 R9, P1, PT, R2, UR4, RZ ;  /* 0x0000000402097c10 */ /* 0x002fc6000ff3e0ff */
[----:B------:R-:W-:Y:S01]  /*0ec0*/  FFMA R11, R10, R11, R10 ;  /* 0x0000000b0a0b7223 */ /* 0x000fe2000000000a */
[----:B------:R-:W-:-:S03]  /*0ed0*/  IADD3.X R10, PT, PT, R3, UR5, RZ, P1, !PT ;  /* 0x00000005030a7c10 */ /* 0x000fc60008ffe4ff */
[----:B------:R-:W-:-:S04]  /*0ee0*/  FFMA R12, R11, R19, RZ ;  /* 0x000000130b0c7223 */ /* 0x000fc800000000ff */
[----:B------:R-:W-:-:S04]  /*0ef0*/  FFMA R13, -R15, R12, R19 ;  /* 0x0000000c0f0d7223 */ /* 0x000fc80000000113 */
[----:B------:R-:W-:Y:S01]  /*0f00*/  FFMA R13, R11, R13, R12 ;  /* 0x0000000d0b0d7223 */ /* 0x000fe2000000000c */
[----:B--2---:R-:W-:Y:S06]  /*0f10*/  @!P0 BRA `(.L_x_78) ;  /* 0x0000000000108947 */ /* 0x004fec0003800000 */
[----:B------:R-:W-:Y:S01]  /*0f20*/  IMAD.MOV.U32 R12, RZ, RZ, R15 ;  /* 0x000000ffff0c7224 */ /* 0x000fe200078e000f */
[----:B------:R-:W-:-:S07]  /*0f30*/  MOV R14, 0xf50 ;  /* 0x00000f50000e7802 */ /* 0x000fce0000000f00 */
[----:B------:R-:W-:Y:S05]  /*0f40*/  CALL.REL.NOINC `($__internal_5_$__cuda_sm3x_div_rn_noftz_f32_slowpath) ;  /* 0x0000001400f87944 */ /* 0x000fea0003c00000 */
[----:B------:R-:W-:-:S07]  /*0f50*/  MOV R13, R11 ;  /* 0x0000000b000d7202 */ /* 0x000fce0000000f00 */
.L_x_78:
[----:B------:R-:W-:Y:S05]  /*0f60*/  BSYNC.RECONVERGENT B0 ;  /* 0x0000000000007941 */ /* 0x000fea0003800200 */
.L_x_77:
[----:B------:R-:W-:Y:S01]  /*0f70*/  IMAD.MOV.U32 R19, RZ, RZ, RZ ;  /* 0x000000ffff137224 */ /* 0x000fe200078e00ff */
[----:B------:R-:W-:Y:S06]  /*0f80*/  BRA.U !UP0, `(.L_x_79) ;  /* 0x0000000908e47547 */ /* 0x000fec000b800000 */
[----:B------:R-:W0:Y:S01]  /*0f90*/  MUFU.RCP R11, R8 ;  /* 0x00000008000b7308 */ /* 0x000e220000001000 */
[----:B------:R-:W-:Y:S07]  /*0fa0*/  BSSY.RECONVERGENT B0, `(.L_x_80) ;  /* 0x000000c000007945 */ /* 0x000fee0003800200 */
[----:B------:R-:W1:Y:S01]  /*0fb0*/  FCHK P0, R13, R8 ;  /* 0x000000080d007302 */ /* 0x000e620000000000 */
[----:B0-----:R-:W-:-:S04]  /*0fc0*/  FFMA R12, -R8, R11, 1 ;  /* 0x3f800000080c7423 */ /* 0x001fc8000000010b */
[----:B------:R-:W-:-:S04]  /*0fd0*/  FFMA R11, R11, R12, R11 ;  /* 0x0000000c0b0b7223 */ /* 0x000fc8000000000b */
[----:B------:R-:W-:-:S04]  /*0fe0*/  FFMA R12, R11, R13, RZ ;  /* 0x0000000d0b0c7223 */ /* 0x000fc800000000ff */
[----:B------:R-:W-:-:S04]  /*0ff0*/  FFMA R15, -R8, R12, R13 ;  /* 0x0000000c080f7223 */ /* 0x000fc8000000010d */
[----:B------:R-:W-:Y:S01]  /*1000*/  FFMA R11, R11, R15, R12 ;  /* 0x0000000f0b0b7223 */ /* 0x000fe2000000000c */
[----:B-1----:R-:W-:Y:S06]  /*1010*/  @!P0 BRA `(.L_x_81) ;  /* 0x0000000000108947 */ /* 0x002fec0003800000 */
[----:B------:R-:W-:Y:S01]  /*1020*/  MOV R19, R13 ;  /* 0x0000000d00137202 */ /* 0x000fe20000000f00 */
[----:B------:R-:W-:Y:S01]  /*1030*/  IMAD.MOV.U32 R12, RZ, RZ, R8 ;  /* 0x000000ffff0c7224 */ /* 0x000fe200078e0008 */
[----:B------:R-:W-:-:S07]  /*1040*/  MOV R14, 0x1060 ;  /* 0x00001060000e7802 */ /* 0x000fce0000000f00 */
[----:B------:R-:W-:Y:S05]  /*1050*/  CALL.REL.NOINC `($__internal_5_$__cuda_sm3x_div_rn_noftz_f32_slowpath) ;  /* 0x0000001400b47944 */ /* 0x000fea0003c00000 */
.L_x_81:
[----:B------:R-:W-:Y:S05]  /*1060*/  BSYNC.RECONVERGENT B0 ;  /* 0x0000000000007941 */ /* 0x000fea0003800200 */
.L_x_80:
[----:B------:R-:W0:Y:S01]  /*1070*/  LDCU.64 UR8, c[0x0][0x380] ;  /* 0x00007000ff0877ac */ /* 0x000e220008000a00 */
[----:B------:R-:W-:Y:S01]  /*1080*/  HFMA2 R19, -RZ, RZ, 0, 0 ;  /* 0x00000000ff137431 */ /* 0x000fe200000001ff */
[----:B------:R-:W-:Y:S01]  /*1090*/  UMOV UR4, URZ ;  /* 0x000000ff00047c82 */ /* 0x000fe20008000000 */
[----:B------:R-:W-:Y:S01]  /*10a0*/  UMOV UR5, URZ ;  /* 0x000000ff00057c82 */ /* 0x000fe20008000000 */
[----:B0-----:R-:W-:Y:S02]  /*10b0*/  UISETP.GE.U32.AND UP1, UPT, UR8, 0x8, UPT ;  /* 0x000000080800788c */ /* 0x001fe4000bf26070 */
[----:B------:R-:W-:Y:S02]  /*10c0*/  ULOP3.LUT UR12, UR8, 0x7, URZ, 0xc0, !UPT ;  /* 0x00000007080c7892 */ /* 0x000fe4000f8ec0ff */
[----:B------:R-:W-:Y:S02]  /*10d0*/  UISETP.GE.U32.AND.EX UP1, UPT, UR9, URZ, UPT, UP1 ;  /* 0x000000ff0900728c */ /* 0x000fe4000bf26110 */
[----:B------:R-:W-:-:S04]  /*10e0*/  UISETP.NE.U32.AND UP0, UPT, UR12, URZ, UPT ;  /* 0x000000ff0c00728c */ /* 0x000fc8000bf05070 */
[----:B------:R-:W-:-:S03]  /*10f0*/  UISETP.NE.AND.EX UP0, UPT, URZ, URZ, UPT, UP0 ;  /* 0x000000ffff00728c */ /* 0x000fc6000bf05300 */
[----:B------:R-:W-:Y:S08]  /*1100*/  BRA.U !UP1, `(.L_x_82) ;  /* 0x0000000509307547 */ /* 0x000ff0000b800000 */
[----:B------:R-:W0:Y:S01]  /*1110*/  LDCU.128 UR16, c[0x0][0x390] ;  /* 0x00007200ff1077ac */ /* 0x000e220008000c00 */
[----:B------:R-:W-:Y:S02]  /*1120*/  IADD3 R20, P0, PT, R2, 0x10, RZ ;  /* 0x0000001002147810 */ /* 0x000fe40007f1e0ff */
[----:B------:R-:W-:Y:S01]  /*1130*/  MOV R19, RZ ;  /* 0x000000ff00137202 */ /* 0x000fe20000000f00 */
[----:B------:R-:W1:Y:S02]  /*1140*/  LDCU.64 UR6, c[0x0][0x3a0] ;  /* 0x00007400ff0677ac */ /* 0x000e640008000a00 */
[----:B------:R-:W-:Y:S01]  /*1150*/  IMAD.X R23, RZ, RZ, R3, P0 ;  /* 0x000000ffff177224 */ /* 0x000fe200000e0603 */
[----:B------:R-:W2:Y:S01]  /*1160*/  LDCU UR5, c[0x0][0x384] ;  /* 0x00007080ff0577ac */ /* 0x000ea20008000800 */
[----:B------:R-:W-:Y:S01]  /*1170*/  ULOP3.LUT UR4, UR8, 0xfffffff8, URZ, 0xc0, !UPT ;  /* 0xfffffff808047892 */ /* 0x000fe2000f8ec0ff */
[C---:B0-----:R-:W-:Y:S02]  /*1180*/  IADD3 R14, P1, PT, R20.reuse, UR16, RZ ;  /* 0x00000010140e7c10 */ /* 0x041fe4000ff3e0ff */
[----:B------:R-:W-:-:S02]  /*1190*/  IADD3 R12, P2, PT, R20, UR18, RZ ;  /* 0x00000012140c7c10 */ /* 0x000fc4000ff5e0ff */
[----:B-1----:R-:W-:Y:S02]  /*11a0*/  IADD3 R20, P0, PT, R20, UR6, RZ ;  /* 0x0000000614147c10 */ /* 0x002fe4000ff1e0ff */
[----:B------:R-:W-:Y:S01]  /*11b0*/  UMOV UR6, UR4 ;  /* 0x0000000400067c82 */ /* 0x000fe20008000000 */
[C---:B------:R-:W-:Y:S02]  /*11c0*/  IADD3.X R15, PT, PT, R23.reuse, UR17, RZ, P1, !PT ;  /* 0x00000011170f7c10 */ /* 0x040fe40008ffe4ff */
[C---:B------:R-:W-:Y:S02]  /*11d0*/  IADD3.X R13, PT, PT, R23.reuse, UR19, RZ, P2, !PT ;  /* 0x00000013170d7c10 */ /* 0x040fe400097fe4ff */
[----:B------:R-:W-:Y:S01]  /*11e0*/  IADD3.X R23, PT, PT, R23, UR7, RZ, P0, !PT ;  /* 0x0000000717177c10 */ /* 0x000fe200087fe4ff */
[----:B--2---:R-:W-:-:S06]  /*11f0*/  UMOV UR7, UR5 ;  /* 0x0000000500077c82 */ /* 0x004fcc0008000000 */
.L_x_83:
[----:B------:R-:W2:Y:S04]  /*1200*/  LDG.E R16, desc[UR10][R12.64+-0x10] ;  /* 0xfffff00a0c107981 */ /* 0x000ea8000c1e1900 */
[----:B------:R-:W3:Y:S01]  /*1210*/  LDG.E R17, desc[UR10][R14.64+-0x10] ;  /* 0xfffff00a0e117981 */ /* 0x000ee2000c1e1900 */
[----:B--2---:R-:W-:Y:S01]  /*1220*/  FMUL R21, R16, R11 ;  /* 0x0000000b10157220 */ /* 0x004fe20000400000 */
[----:B------:R-:W-:-:S03]  /*1230*/  IMAD.MOV.U32 R16, RZ, RZ, R20 ;  /* 0x000000ffff107224 */ /* 0x000fc600078e0014 */
[----:B---3--:R-:W-:Y:S01]  /*1240*/  FFMA R18, R8, R17, -R21 ;  /* 0x0000001108127223 */ /* 0x008fe20000000815 */
[----:B------:R-:W-:-:S05]  /*1250*/  MOV R17, R23 ;  /* 0x0000001700117202 */ /* 0x000fca0000000f00 */
[----:B------:R0:W-:Y:S04]  /*1260*/  STG.E desc[UR10][R16.64+-0x10], R18 ;  /* 0xfffff01210007986 */ /* 0x0001e8000c10190a */
[----:B------:R-:W2:Y:S04]  /*1270*/  LDG.E R20, desc[UR10][R12.64+-0xc] ;  /* 0xfffff40a0c147981 */ /* 0x000ea8000c1e1900 */
[----:B------:R-:W3:Y:S01]  /*1280*/  LDG.E R23, desc[UR10][R14.64+-0xc] ;  /* 0xfffff40a0e177981 */ /* 0x000ee2000c1e1900 */
[----:B--2---:R-:W-:-:S04]  /*1290*/  FMUL R21, R20, R11 ;  /* 0x0000000b14157220 */ /* 0x004fc80000400000 */
[----:B---3--:R-:W-:-:S05]  /*12a0*/  FFMA R23, R8, R23, -R21 ;  /* 0x0000001708177223 */ /* 0x008fca0000000815 */
[----:B------:R-:W-:Y:S04]  /*12b0*/  STG.E desc[UR10][R16.64+-0xc], R23 ;  /* 0xfffff41710007986 */ /* 0x000fe8000c10190a */
[----:B------:R-:W2:Y:S04]  /*12c0*/  LDG.E R20, desc[UR10][R12.64+-0x8] ;  /* 0xfffff80a0c147981 */ /* 0x000ea8000c1e1900 */
[----:B------:R-:W3:Y:S01]  /*12d0*/  LDG.E R25, desc[UR10][R14.64+-0x8] ;  /* 0xfffff80a0e197981 */ /* 0x000ee2000c1e1900 */
[----:B--2---:R-:W-:-:S04]  /*12e0*/  FMUL R21, R20, R11 ;  /* 0x0000000b14157220 */ /* 0x004fc80000400000 */
[----:B---3--:R-:W-:-:S05]  /*12f0*/  FFMA R25, R8, R25, -R21 ;  /* 0x0000001908197223 */ /* 0x008fca0000000815 */
[----:B------:R1:W-:Y:S04]  /*1300*/  STG.E desc[UR10][R16.64+-0x8], R25 ;  /* 0xfffff81910007986 */ /* 0x0003e8000c10190a */
[----:B------:R-:W2:Y:S04]  /*1310*/  LDG.E R20, desc[UR10][R12.64+-0x4] ;  /* 0xfffffc0a0c147981 */ /* 0x000ea8000c1e1900 */
[----:B------:R-:W3:Y:S01]  /*1320*/  LDG.E R21, desc[UR10][R14.64+-0x4] ;  /* 0xfffffc0a0e157981 */ /* 0x000ee2000c1e1900 */
[----:B--2---:R-:W-:-:S04]  /*1330*/  FMUL R27, R20, R11 ;  /* 0x0000000b141b7220 */ /* 0x004fc80000400000 */
[----:B---3--:R-:W-:-:S05]  /*1340*/  FFMA R20, R8, R21, -R27 ;  /* 0x0000001508147223 */ /* 0x008fca000000081b */
[----:B------:R2:W-:Y:S04]  /*1350*/  STG.E desc[UR10][R16.64+-0x4], R20 ;  /* 0xfffffc1410007986 */ /* 0x0005e8000c10190a */
[----:B------:R-:W3:Y:S04]  /*1360*/  LDG.E R22, desc[UR10][R12.64] ;  /* 0x0000000a0c167981 */ /* 0x000ee8000c1e1900 */
[----:B------:R-:W4:Y:S01]  /*1370*/  LDG.E R29, desc[UR10][R14.64] ;  /* 0x0000000a0e1d7981 */ /* 0x000f22000c1e1900 */
[----:B---3--:R-:W-:-:S04]  /*1380*/  FMUL R21, R22, R11 ;  /* 0x0000000b16157220 */ /* 0x008fc80000400000 */
[----:B----4-:R-:W-:-:S05]  /*1390*/  FFMA R29, R8, R29, -R21 ;  /* 0x0000001d081d7223 */ /* 0x010fca0000000815 */
[----:B------:R-:W-:Y:S04]  /*13a0*/  STG.E desc[UR10][R16.64], R29 ;  /* 0x0000001d10007986 */ /* 0x000fe8000c10190a */
[----:B------:R-:W3:Y:S04]  /*13b0*/  LDG.E R22, desc[UR10][R12.64+0x4] ;  /* 0x0000040a0c167981 */ /* 0x000ee8000c1e1900 */
[----:B------:R-:W4:Y:S01]  /*13c0*/  LDG.E R27, desc[UR10][R14.64+0x4] ;  /* 0x0000040a0e1b7981 */ /* 0x000f22000c1e1900 */
[----:B---3--:R-:W-:-:S04]  /*13d0*/  FMUL R21, R22, R11 ;  /* 0x0000000b16157220 */ /* 0x008fc80000400000 */
[----:B----4-:R-:W-:-:S05]  /*13e0*/  FFMA R27, R8, R27, -R21 ;  /* 0x0000001b081b7223 */ /* 0x010fca0000000815 */
[----:B------:R-:W-:Y:S04]  /*13f0*/  STG.E desc[UR10][R16.64+0x4], R27 ;  /* 0x0000041b10007986 */ /* 0x000fe8000c10190a */
[----:B------:R-:W3:Y:S04]  /*1400*/  LDG.E R22, desc[UR10][R12.64+0x8] ;  /* 0x0000080a0c167981 */ /* 0x000ee8000c1e1900 */
[----:B------:R-:W4:Y:S01]  /*1410*/  LDG.E R21, desc[UR10][R14.64+0x8] ;  /* 0x0000080a0e157981 */ /* 0x000f22000c1e1900 */
[----:B0-----:R-:W-:Y:S01]  /*1420*/  FADD R18, R18, R19 ;  /* 0x0000001312127221 */ /* 0x001fe20000000000 */
[----:B---3--:R-:W-:-:S04]  /*1430*/  FMUL R22, R22, R11 ;  /* 0x0000000b16167220 */ /* 0x008fc80000400000 */
[----:B----4-:R-:W-:-:S05]  /*1440*/  FFMA R21, R8, R21, -R22 ;  /* 0x0000001508157223 */ /* 0x010fca0000000816 */
[----:B------:R-:W-:Y:S04]  /*1450*/  STG.E desc[UR10][R16.64+0x8], R21 ;  /* 0x0000081510007986 */ /* 0x000fe8000c10190a */
[----:B------:R0:W3:Y:S04]  /*1460*/  LDG.E R22, desc[UR10][R12.64+0xc] ;  /* 0x00000c0a0c167981 */ /* 0x0000e8000c1e1900 */
[----:B------:R4:W5:Y:S01]  /*1470*/  LDG.E R19, desc[UR10][R14.64+0xc] ;  /* 0x00000c0a0e137981 */ /* 0x000962000c1e1900 */
[----:B------:R-:W-:Y:S01]  /*1480*/  FADD R18, R18, R23 ;  /* 0x0000001712127221 */ /* 0x000fe20000000000 */
[----:B------:R-:W-:-:S03]  /*1490*/  UIADD3 UR6, UP1, UPT, UR6, -0x8, URZ ;  /* 0xfffffff806067890 */ /* 0x000fc6000ff3e0ff */
[----:B-1----:R-:W-:Y:S01]  /*14a0*/  FADD R25, R18, R25 ;  /* 0x0000001912197221 */ /* 0x002fe20000000000 */
[----:B------:R-:W-:Y:S01]  /*14b0*/  UIADD3.X UR7, UPT, UPT, UR7, -0x1, URZ, UP1, !UPT ;  /* 0xffffffff07077890 */ /* 0x000fe20008ffe4ff */
[----:B0-----:R-:W-:Y:S01]  /*14c0*/  IADD3 R12, P1, PT, R12, 0x20, RZ ;  /* 0x000000200c0c7810 */ /* 0x001fe20007f3e0ff */
[----:B------:R-:W-:Y:S01]  /*14d0*/  UISETP.NE.U32.AND UP1, UPT, UR6, URZ, UPT ;  /* 0x000000ff0600728c */ /* 0x000fe2000bf25070 */
[----:B--2---:R-:W-:Y:S01]  /*14e0*/  FADD R20, R25, R20 ;  /* 0x0000001419147221 */ /* 0x004fe20000000000 */
[----:B----4-:R-:W-:Y:S02]  /*14f0*/  IADD3 R14, P0, PT, R14, 0x20, RZ ;  /* 0x000000200e0e7810 */ /* 0x010fe40007f1e0ff */
[----:B------:R-:W-:Y:S01]  /*1500*/  UISETP.NE.AND.EX UP1, UPT, UR7, URZ, UPT, UP1 ;  /* 0x000000ff0700728c */ /* 0x000fe2000bf25310 */
[----:B------:R-:W-:Y:S01]  /*1510*/  FADD R20, R20, R29 ;  /* 0x0000001d14147221 */ /* 0x000fe20000000000 */
[----:B------:R-:W-:Y:S01]  /*1520*/  IADD3.X R13, PT, PT, RZ, R13, RZ, P1, !PT ;  /* 0x0000000dff0d7210 */ /* 0x000fe20000ffe4ff */
[----:B------:R-:W-:-:S02]  /*1530*/  IMAD.X R15, RZ, RZ, R15, P0 ;  /* 0x000000ffff0f7224 */ /* 0x000fc400000e060f */
[----:B------:R-:W-:Y:S01]  /*1540*/  FADD R18, R20, R27 ;  /* 0x0000001b14127221 */ /* 0x000fe20000000000 */
[----:B------:R-:W-:-:S03]  /*1550*/  IADD3 R20, P2, PT, R16, 0x20, RZ ;  /* 0x0000002010147810 */ /* 0x000fc60007f5e0ff */
[----:B------:R-:W-:Y:S01]  /*1560*/  FADD R18, R18, R21 ;  /* 0x0000001512127221 */ /* 0x000fe20000000000 */
[----:B---3--:R-:W-:-:S04]  /*1570*/  FMUL R23, R22, R11 ;  /* 0x0000000b16177220 */ /* 0x008fc80000400000 */
[----:B-----5:R-:W-:Y:S01]  /*1580*/  FFMA R19, R8, R19, -R23 ;  /* 0x0000001308137223 */ /* 0x020fe20000000817 */
[----:B------:R-:W-:-:S04]  /*1590*/  IMAD.X R23, RZ, RZ, R17, P2 ;  /* 0x000000ffff177224 */ /* 0x000fc800010e0611 */
[----:B------:R0:W-:Y:S02]  /*15a0*/  STG.E desc[UR10][R16.64+0xc], R19 ;  /* 0x00000c1310007986 */ /* 0x0001e4000c10190a */
[----:B0-----:R-:W-:Y:S01]  /*15b0*/  FADD R19, R18, R19 ;  /* 0x0000001312137221 */ /* 0x001fe20000000000 */
[----:B------:R-:W-:Y:S06]  /*15c0*/  BRA.U UP1, `(.L_x_83) ;  /* 0xfffffffd010c7547 */ /* 0x000fec000b83ffff */
.L_x_82:
[----:B------:R-:W-:Y:S05]  /*15d0*/  BRA.U !UP0, `(.L_x_79) ;  /* 0x0000000508507547 */ /* 0x000fea000b800000 */
[----:B------:R-:W-:Y:S02]  /*15e0*/  UISETP.GE.U32.AND UP1, UPT, UR12, 0x4, UPT ;  /* 0x000000040c00788c */ /* 0x000fe4000bf26070 */
[----:B------:R-:W-:Y:S02]  /*15f0*/  ULOP3.LUT UR9, UR8, 0x3, URZ, 0xc0, !UPT ;  /* 0x0000000308097892 */ /* 0x000fe4000f8ec0ff */
[----:B------:R-:W-:Y:S02]  /*1600*/  UISETP.GE.U32.AND.EX UP1, UPT, URZ, URZ, UPT, UP1 ;  /* 0x000000ffff00728c */ /* 0x000fe4000bf26110 */
[----:B------:R-:W-:-:S04]  /*1610*/  UISETP.NE.U32.AND UP0, UPT, UR9, URZ, UPT ;  /* 0x000000ff0900728c */ /* 0x000fc8000bf05070 */
[----:B------:R-:W-:-:S03]  /*1620*/  UISETP.NE.AND.EX UP0, UPT, URZ, URZ, UPT, UP0 ;  /* 0x000000ffff00728c */ /* 0x000fc6000bf05300 */
[----:B------:R-:W-:Y:S08]  /*1630*/  BRA.U !UP1, `(.L_x_84) ;  /* 0x0000000109887547 */ /* 0x000ff0000b800000 */
[----:B------:R-:W-:Y:S02]  /*1640*/  USHF.L.U32 UR6, UR4, 0x2, URZ ;  /* 0x0000000204067899 */ /* 0x000fe400080006ff */
[----:B------:R-:W-:-:S04]  /*1650*/  USHF.L.U64.HI UR7, UR4, 0x2, UR5 ;  /* 0x0000000204077899 */ /* 0x000fc80008010205 */
[----:B------:R-:W-:Y:S02]  /*1660*/  IADD3 R12, P1, PT, R5, UR6, RZ ;  /* 0x00000006050c7c10 */ /* 0x000fe4000ff3e0ff */
[----:B------:R-:W-:Y:S02]  /*1670*/  IADD3 R16, P0, PT, R4, UR6, RZ ;  /* 0x0000000604107c10 */ /* 0x000fe4000ff1e0ff */
[----:B------:R-:W-:Y:S02]  /*1680*/  IADD3.X R13, PT, PT, R7, UR7, RZ, P1, !PT ;  /* 0x00000007070d7c10 */ /* 0x000fe40008ffe4ff */
[----:B------:R-:W-:-:S03]  /*1690*/  IADD3.X R17, PT, PT, R6, UR7, RZ, P0, !PT ;  /* 0x0000000706117c10 */ /* 0x000fc600087fe4ff */
[----:B------:R-:W2:Y:S04]  /*16a0*/  LDG.E R18, desc[UR10][R12.64] ;  /* 0x0000000a0c127981 */ /* 0x000ea8000c1e1900 */
[----:B------:R-:W3:Y:S01]  /*16b0*/  LDG.E R21, desc[UR10][R16.64] ;  /* 0x0000000a10157981 */ /* 0x000ee2000c1e1900 */
[----:B------:R-:W-:-:S04]  /*16c0*/  IADD3 R14, P0, PT, R9, UR6, RZ ;  /* 0x00000006090e7c10 */ /* 0x000fc8000ff1e0ff */
[----:B------:R-:W-:Y:S01]  /*16d0*/  IADD3.X R15, PT, PT, R10, UR7, RZ, P0, !PT ;  /* 0x000000070a0f7c10 */ /* 0x000fe200087fe4ff */
        /* <DEDUP_REMOVED lines=15> */
[----:B0-----:R-:W-:Y:S01]  /*17d0*/  FADD R18, R19, R18 ;  /* 0x0000001213127221 */ /* 0x001fe20000000000 */
[----:B------:R-:W-:-:S03]  /*17e0*/  UIADD3 UR4, UP1, UPT, UR4, 0x4, URZ ;  /* 0x0000000404047890 */ /* 0x000fc6000ff3e0ff */
[----:B------:R-:W-:Y:S01]  /*17f0*/  FADD R18, R18, R21 ;  /* 0x0000001512127221 */ /* 0x000fe20000000000 */
[----:B------:R-:W-:-:S03]  /*1800*/  UIADD3.X UR5, UPT, UPT, URZ, UR5, URZ, UP1, !UPT ;  /* 0x00000005ff057290 */ /* 0x000fc60008ffe4ff */
[----:B------:R-:W-:Y:S01]  /*1810*/  FADD R18, R18, R23 ;  /* 0x0000001712127221 */ /* 0x000fe20000000000 */
[----:B--2---:R-:W-:-:S04]  /*1820*/  FMUL R27, R20, R11 ;  /* 0x0000000b141b7220 */ /* 0x004fc80000400000 */
[----:B---3--:R-:W-:-:S04]  /*1830*/  FFMA R25, R8, R25, -R27 ;  /* 0x0000001908197223 */ /* 0x008fc8000000081b */
[----:B------:R-:W-:Y:S01]  /*1840*/  FADD R19, R18, R25 ;  /* 0x0000001912137221 */ /* 0x000fe20000000000 */
[----:B------:R1:W-:Y:S06]  /*1850*/  STG.E desc[UR10][R14.64+0xc], R25 ;  /* 0x00000c190e007986 */ /* 0x0003ec000c10190a */
.L_x_84:
[----:B------:R-:W-:Y:S05]  /*1860*/  BRA.U !UP0, `(.L_x_79) ;  /* 0x0000000108ac7547 */ /* 0x000fea000b800000 */
[----:B------:R-:W-:Y:S02]  /*1870*/  UISETP.NE.U32.AND UP1, UPT, UR9, 0x1, UPT ;  /* 0x000000010900788c */ /* 0x000fe4000bf25070 */
[----:B------:R-:W-:Y:S02]  /*1880*/  ULOP3.LUT UR6, UR8, 0x1, URZ, 0xc0, !UPT ;  /* 0x0000000108067892 */ /* 0x000fe4000f8ec0ff */
[----:B------:R-:W-:Y:S02]  /*1890*/  UISETP.NE.AND.EX UP1, UPT, URZ, URZ, UPT, UP1 ;  /* 0x000000ffff00728c */ /* 0x000fe4000bf25310 */
[----:B------:R-:W-:-:S04]  /*18a0*/  UISETP.NE.U32.AND UP0, UPT, UR6, 0x1, UPT ;  /* 0x000000010600788c */ /* 0x000fc8000bf05070 */
[----:B------:R-:W-:-:S03]  /*18b0*/  UISETP.NE.U32.AND.EX UP0, UPT, URZ, URZ, UPT, UP0 ;  /* 0x000000ffff00728c */ /* 0x000fc6000bf05100 */
[----:B------:R-:W-:Y:S08]  /*18c0*/  BRA.U !UP1, `(.L_x_85) ;  /* 0x0000000109587547 */ /* 0x000ff0000b800000 */
[----:B------:R-:W-:Y:S02]  /*18d0*/  USHF.L.U32 UR7, UR4, 0x2, URZ ;  /* 0x0000000204077899 */ /* 0x000fe400080006ff */
[----:B------:R-:W-:-:S04]  /*18e0*/  USHF.L.U64.HI UR6, UR4, 0x2, UR5 ;  /* 0x0000000204067899 */ /* 0x000fc80008010205 */
[----:B------:R-:W-:Y:S02]  /*18f0*/  IADD3 R12, P1, PT, R5, UR7, RZ ;  /* 0x00000007050c7c10 */ /* 0x000fe4000ff3e0ff */
[----:B-1----:R-:W-:Y:S02]  /*1900*/  IADD3 R14, P0, PT, R4, UR7, RZ ;  /* 0x00000007040e7c10 */ /* 0x002fe4000ff1e0ff */
        /* <DEDUP_REMOVED lines=11> */
[----:B------:R-:W-:Y:S01]  /*19c0*/  FADD R19, R19, R21 ;  /* 0x0000001513137221 */ /* 0x000fe20000000000 */
[----:B------:R-:W-:-:S04]  /*19d0*/  UIADD3 UR4, UP1, UPT, UR4, 0x2, URZ ;  /* 0x0000000204047890 */ /* 0x000fc8000ff3e0ff */
[----:B------:R-:W-:Y:S01]  /*19e0*/  UIADD3.X UR5, UPT, UPT, URZ, UR5, URZ, UP1, !UPT ;  /* 0x00000005ff057290 */ /* 0x000fe20008ffe4ff */
[----:B--2---:R-:W-:-:S04]  /*19f0*/  FMUL R25, R18, R11 ;  /* 0x0000000b12197220 */ /* 0x004fc80000400000 */
[----:B---3--:R-:W-:-:S04]  /*1a00*/  FFMA R23, R8, R23, -R25 ;  /* 0x0000001708177223 */ /* 0x008fc80000000819 */
[----:B------:R-:W-:Y:S01]  /*1a10*/  FADD R19, R19, R23 ;  /* 0x0000001713137221 */ /* 0x000fe20000000000 */
[----:B------:R0:W-:Y:S06]  /*1a20*/  STG.E desc[UR10][R16.64+0x4], R23 ;  /* 0x0000041710007986 */ /* 0x0001ec000c10190a */
.L_x_85:
[----:B------:R-:W-:Y:S05]  /*1a30*/  BRA.U UP0, `(.L_x_79) ;  /* 0x0000000100387547 */ /* 0x000fea000b800000 */
        /* <DEDUP_REMOVED lines=11> */
[----:B---3--:R-:W-:-:S04]  /*1af0*/  FFMA R11, R8, R5, -R11 ;  /* 0x00000005080b7223 */ /* 0x008fc8000000080b */
[----:B------:R-:W-:Y:S01]  /*1b00*/  FADD R19, R19, R11 ;  /* 0x0000000b13137221 */ /* 0x000fe20000000000 */
[----:B------:R2:W-:Y:S06]  /*1b10*/  STG.E desc[UR10][R6.64], R11 ;  /* 0x0000000b06007986 */ /* 0x0005ec000c10190a */
.L_x_79:
[----:B------:R-:W3:Y:S01]  /*1b20*/  MUFU.RCP R5, R0 ;  /* 0x0000000000057308 */ /* 0x000ee20000001000 */
[----:B------:R-:W4:Y:S01]  /*1b30*/  LDCU.64 UR4, c[0x0][0x380] ;  /* 0x00007000ff0477ac */ /* 0x000f220008000a00 */
[----:B------:R-:W-:Y:S06]  /*1b40*/  BSSY.RECONVERGENT B0, `(.L_x_86) ;  /* 0x000000e000007945 */ /* 0x000fec0003800200 */
[----:B------:R-:W5:Y:S01]  /*1b50*/  FCHK P1, R19, R0 ;  /* 0x0000000013007302 */ /* 0x000f620000020000 */
[----:B---3--:R-:W-:Y:S01]  /*1b60*/  FFMA R4, -R0, R5, 1 ;  /* 0x3f80000000047423 */ /* 0x008fe20000000105 */
[----:B----4-:R-:W-:-:S03]  /*1b70*/  ISETP.NE.U32.AND P0, PT, RZ, UR4, PT ;  /* 0x00000004ff007c0c */ /* 0x010fc6000bf05070 */
[----:B------:R-:W-:Y:S01]  /*1b80*/  FFMA R4, R5, R4, R5 ;  /* 0x0000000405047223 */ /* 0x000fe20000000005 */
[----:B------:R-:W-:-:S03]  /*1b90*/  ISETP.NE.AND.EX P0, PT, RZ, UR5, PT, P0 ;  /* 0x00000005ff007c0c */ /* 0x000fc6000bf05300 */
[----:B------:R-:W-:-:S04]  /*1ba0*/  FFMA R5, R4, R19, RZ ;  /* 0x0000001304057223 */ /* 0x000fc800000000ff */
[----:B------:R-:W-:-:S04]  /*1bb0*/  FFMA R8, -R0, R5, R19 ;  /* 0x0000000500087223 */ /* 0x000fc80000000113 */
[----:B------:R-:W-:Y:S01]  /*1bc0*/  FFMA R8, R4, R8, R5 ;  /* 0x0000000804087223 */ /* 0x000fe20000000005 */
[----:B-----5:R-:W-:Y:S06]  /*1bd0*/  @!P1 BRA `(.L_x_87) ;  /* 0x0000000000109947 */ /* 0x020fec0003800000 */
[----:B------:R-:W-:Y:S02]  /*1be0*/  MOV R12, R0 ;  /* 0x00000000000c7202 */ /* 0x000fe40000000f00 */
[----:B-1----:R-:W-:-:S07]  /*1bf0*/  MOV R14, 0x1c10 ;  /* 0x00001c10000e7802 */ /* 0x002fce0000000f00 */
[----:B0-2---:R-:W-:Y:S05]  /*1c00*/  CALL.REL.NOINC `($__internal_5_$__cuda_sm3x_div_rn_noftz_f32_slowpath) ;  /* 0x0000000800c87944 */ /* 0x005fea0003c00000 */
[----:B------:R-:W-:-:S07]  /*1c10*/  IMAD.MOV.U32 R8, RZ, RZ, R11 ;  /* 0x000000ffff087224 */ /* 0x000fce00078e000b */
.L_x_87:
[----:B------:R-:W-:Y:S05]  /*1c20*/  BSYNC.RECONVERGENT B0 ;  /* 0x0000000000007941 */ /* 0x000fea0003800200 */
.L_x_86:
[----:B------:R-:W-:Y:S05]  /*1c30*/  @!P0 EXIT ;  /* 0x000000000000894d */ /* 0x000fea0003800000 */
[----:B------:R-:W3:Y:S01]  /*1c40*/  LDC.64 R4, c[0x0][0x380] ;  /* 0x0000e000ff047b82 */ /* 0x000ee20000000a00 */
[----:B------:R-:W-:Y:S01]  /*1c50*/  HFMA2 R0, -RZ, RZ, 0, 0 ;  /* 0x00000000ff007431 */ /* 0x000fe200000001ff */
[C---:B---3--:R-:W-:Y:S02]  /*1c60*/  ISETP.GE.U32.AND P0, PT, R4.reuse, 0x10, PT ;  /* 0x000000100400780c */ /* 0x048fe40003f06070 */
[----:B------:R-:W-:Y:S02]  /*1c70*/  LOP3.LUT R24, R4, 0xf, RZ, 0xc0, !PT ;  /* 0x0000000f04187812 */ /* 0x000fe400078ec0ff */
[----:B------:R-:W-:Y:S01]  /*1c80*/  ISETP.GE.U32.AND.EX P1, PT, R5, RZ, PT, P0 ;  /* 0x000000ff0500720c */ /* 0x000fe20003f26100 */
[----:B------:R-:W-:Y:S01]  /*1c90*/  IMAD.MOV.U32 R5, RZ, RZ, RZ ;  /* 0x000000ffff057224 */ /* 0x000fe200078e00ff */
[----:B------:R-:W-:-:S04]  /*1ca0*/  ISETP.NE.U32.AND P2, PT, R24, RZ, PT ;  /* 0x000000ff1800720c */ /* 0x000fc80003f45070 */
[----:B------:R-:W-:-:S07]  /*1cb0*/  ISETP.NE.AND.EX P0, PT, RZ, RZ, PT, P2 ;  /* 0x000000ffff00720c */ /* 0x000fce0003f05320 */
[----:B------:R-:W-:Y:S06]  /*1cc0*/  @!P1 BRA `(.L_x_88) ;  /* 0x0000000400089947 */ /* 0x000fec0003800000 */
[----:B------:R-:W3:Y:S01]  /*1cd0*/  LDCU.64 UR4, c[0x0][0x3a0] ;  /* 0x00007400ff0477ac */ /* 0x000ee20008000a00 */
[----:B------:R-:W2:Y:S01]  /*1ce0*/  LDC R5, c[0x0][0x384] ;  /* 0x0000e100ff057b82 */ /* 0x000ea20000000800 */
[----:B------:R-:W-:-:S04]  /*1cf0*/  LOP3.LUT R0, R4, 0xfffffff0, RZ, 0xc0, !PT ;  /* 0xfffffff004007812 */ /* 0x000fc800078ec0ff */
[----:B------:R-:W-:Y:S02]  /*1d00*/  MOV R12, R0 ;  /* 0x00000000000c7202 */ /* 0x000fe40000000f00 */
[----:B---3--:R-:W-:-:S04]  /*1d10*/  IADD3 R9, P2, PT, R2, UR4, RZ ;  /* 0x0000000402097c10 */ /* 0x008fc8000ff5e0ff */
[----:B------:R-:W-:Y:S02]  /*1d20*/  IADD3 R13, P1, PT, R9, 0x20, RZ ;  /* 0x00000020090d7810 */ /* 0x000fe40007f3e0ff */
[----:B------:R-:W-:Y:S01]  /*1d30*/  IADD3.X R10, PT, PT, R3, UR5, RZ, P2, !PT ;  /* 0x00000005030a7c10 */ /* 0x000fe200097fe4ff */
[----:B--2---:R-:W-:-:S03]  /*1d40*/  IMAD.MOV.U32 R11, RZ, RZ, R5 ;  /* 0x000000ffff0b7224 */ /* 0x004fc600078e0005 */
[----:B0-----:R-:W-:-:S07]  /*1d50*/  IADD3.X R16, PT, PT, RZ, R10, RZ, P1, !PT ;  /* 0x0000000aff107210 */ /* 0x001fce0000ffe4ff */
.L_x_89:
[----:B---3--:R-:W-:Y:S01]  /*1d60*/  IMAD.MOV.U32 R6, RZ, RZ, R13 ;  /* 0x000000ffff067224 */ /* 0x008fe200078e000d */
[----:B------:R-:W-:-:S05]  /*1d70*/  MOV R7, R16 ;  /* 0x0000001000077202 */ /* 0x000fca0000000f00 */
[----:B------:R-:W2:Y:S04]  /*1d80*/  LDG.E R29, desc[UR10][R6.64+-0x20] ;  /* 0xffffe00a061d7981 */ /* 0x000ea8000c1e1900 */
[----:B-1----:R-:W3:Y:S04]  /*1d90*/  LDG.E R14, desc[UR10][R6.64+-0x1c] ;  /* 0xffffe40a060e7981 */ /* 0x002ee8000c1e1900 */
[----:B------:R-:W4:Y:S04]  /*1da0*/  LDG.E R16, desc[UR10][R6.64+-0x18] ;  /* 0xffffe80a06107981 */ /* 0x000f28000c1e1900 */
[----:B------:R-:W5:Y:S04]  /*1db0*/  LDG.E R15, desc[UR10][R6.64+-0x14] ;  /* 0xffffec0a060f7981 */ /* 0x000f68000c1e1900 */
        /* <DEDUP_REMOVED lines=8> */
[----:B------:R-:W5:Y:S01]  /*1e40*/  LDG.E R13, desc[UR10][R6.64+-0x8] ;  /* 0xfffff80a060d7981 */ /* 0x000f62000c1e1900 */
[----:B--2---:R-:W-:-:S03]  /*1e50*/  FADD R22, R29, -R8 ;  /* 0x800000081d167221 */ /* 0x004fc60000000000 */
[----:B------:R-:W2:Y:S01]  /*1e60*/  LDG.E R29, desc[UR10][R6.64+0x10] ;  /* 0x0000100a061d7981 */ /* 0x000ea2000c1e1900 */
[----:B---3--:R-:W-:-:S03]  /*1e70*/  FADD R26, R14, -R8 ;  /* 0x800000080e1a7221 */ /* 0x008fc60000000000 */
[----:B------:R-:W3:Y:S01]  /*1e80*/  LDG.E R14, desc[UR10][R6.64+0x1c] ;  /* 0x00001c0a060e7981 */ /* 0x000ee2000c1e1900 */
[----:B----4-:R-:W-:-:S03]  /*1e90*/  FADD R28, R16, -R8 ;  /* 0x80000008101c7221 */ /* 0x010fc60000000000 */
[----:B------:R-:W4:Y:S01]  /*1ea0*/  LDG.E R16, desc[UR10][R6.64+0x18] ;  /* 0x0000180a06107981 */ /* 0x000f22000c1e1900 */
[--C-:B-----5:R-:W-:Y:S01]  /*1eb0*/  FADD R15, R15, -R8.reuse ;  /* 0x800000080f0f7221 */ /* 0x120fe20000000000 */
[--C-:B------:R-:W-:Y:S01]  /*1ec0*/  FADD R19, R19, -R8.reuse ;  /* 0x8000000813137221 */ /* 0x100fe20000000000 */
[----:B------:R-:W-:-:S03]  /*1ed0*/  FADD R17, R17, -R8 ;  /* 0x8000000811117221 */ /* 0x000fc60000000000 */
[----:B------:R0:W-:Y:S01]  /*1ee0*/  STG.E desc[UR10][R6.64+-0x14], R15 ;  /* 0xffffec0f06007986 */ /* 0x0001e2000c10190a */
[----:B------:R-:W-:Y:S01]  /*1ef0*/  IADD3 R12, P1, PT, R12, -0x10, RZ ;  /* 0xfffffff00c0c7810 */ /* 0x000fe20007f3e0ff */
[--C-:B------:R-:W-:Y:S02]  /*1f00*/  FADD R23, R23, -R8.reuse ;  /* 0x8000000817177221 */ /* 0x100fe40000000000 */
[----:B------:R-:W-:Y:S01]  /*1f10*/  STG.E desc[UR10][R6.64+-0x10], R19 ;  /* 0xfffff01306007986 */ /* 0x000fe2000c10190a */
[----:B------:R-:W-:-:S03]  /*1f20*/  FADD R21, R21, -R8 ;  /* 0x8000000815157221 */ /* 0x000fc60000000000 */
[----:B------:R1:W-:Y:S01]  /*1f30*/  STG.E desc[UR10][R6.64+-0xc], R17 ;  /* 0xfffff41106007986 */ /* 0x0003e2000c10190a */
[--C-:B------:R-:W-:Y:S01]  /*1f40*/  FADD R27, R27, -R8.reuse ;  /* 0x800000081b1b7221 */ /* 0x100fe20000000000 */
[--C-:B------:R-:W-:Y:S01]  /*1f50*/  FADD R25, R25, -R8.reuse ;  /* 0x8000000819197221 */ /* 0x100fe20000000000 */
[--C-:B0-----:R-:W-:Y:S01]  /*1f60*/  FADD R15, R20, -R8.reuse ;  /* 0x80000008140f7221 */ /* 0x101fe20000000000 */
[--C-:B-1----:R-:W-:Y:S01]  /*1f70*/  FADD R17, R18, -R8.reuse ;  /* 0x8000000812117221 */ /* 0x102fe20000000000 */
[----:B------:R-:W-:Y:S01]  /*1f80*/  STG.E desc[UR10][R6.64+-0x20], R22 ;  /* 0xffffe01606007986 */ /* 0x000fe2000c10190a */
[----:B------:R-:W-:Y:S02]  /*1f90*/  IADD3.X R11, PT, PT, R11, -0x1, RZ, P1, !PT ;  /* 0xffffffff0b0b7810 */ /* 0x000fe40000ffe4ff */
[----:B------:R-:W-:Y:S01]  /*1fa0*/  ISETP.NE.U32.AND P1, PT, R12, RZ, PT ;  /* 0x000000ff0c00720c */ /* 0x000fe20003f25070 */
[----:B------:R-:W-:Y:S04]  /*1fb0*/  STG.E desc[UR10][R6.64+-0x1c], R26 ;  /* 0xffffe41a06007986 */ /* 0x000fe8000c10190a */
[----:B------:R-:W-:Y:S04]  /*1fc0*/  STG.E desc[UR10][R6.64+-0x18], R28 ;  /* 0xffffe81c06007986 */ /* 0x000fe8000c10190a */
[----:B------:R-:W-:Y:S04]  /*1fd0*/  STG.E desc[UR10][R6.64+-0x4], R23 ;  /* 0xfffffc1706007986 */ /* 0x000fe8000c10190a */
[----:B------:R-:W-:Y:S04]  /*1fe0*/  STG.E desc[UR10][R6.64], R21 ;  /* 0x0000001506007986 */ /* 0x000fe8000c10190a */
[----:B------:R-:W-:Y:S04]  /*1ff0*/  STG.E desc[UR10][R6.64+0x4], R27 ;  /* 0x0000041b06007986 */ /* 0x000fe8000c10190a */
[----:B------:R-:W-:Y:S04]  /*2000*/  STG.E desc[UR10][R6.64+0x8], R25 ;  /* 0x0000081906007986 */ /* 0x000fe8000c10190a */
[----:B------:R-:W-:Y:S04]  /*2010*/  STG.E desc[UR10][R6.64+0xc], R15 ;  /* 0x00000c0f06007986 */ /* 0x000fe8000c10190a */
[----:B------:R-:W-:Y:S01]  /*2020*/  STG.E desc[UR10][R6.64+0x14], R17 ;  /* 0x0000141106007986 */ /* 0x000fe2000c10190a */
[----:B------:R-:W-:Y:S01]  /*2030*/  ISETP.NE.AND.EX P1, PT, R11, RZ, PT, P1 ;  /* 0x000000ff0b00720c */ /* 0x000fe20003f25310 */
[----:B------:R-:W-:-:S05]  /*2040*/  FADD R13, R13, -R8 ;  /* 0x800000080d0d7221 */ /* 0x000fca0000000000 */
[----:B------:R0:W-:Y:S02]  /*2050*/  STG.E desc[UR10][R6.64+-0x8], R13 ;  /* 0xfffff80d06007986 */ /* 0x0001e4000c10190a */
[----:B0-----:R-:W-:Y:S01]  /*2060*/  IADD3 R13, P2, PT, R6, 0x40, RZ ;  /* 0x00000040060d7810 */ /* 0x001fe20007f5e0ff */
[--C-:B--2---:R-:W-:Y:S01]  /*2070*/  FADD R29, R29, -R8.reuse ;  /* 0x800000081d1d7221 */ /* 0x104fe20000000000 */
[--C-:B---3--:R-:W-:Y:S01]  /*2080*/  FADD R14, R14, -R8.reuse ;  /* 0x800000080e0e7221 */ /* 0x108fe20000000000 */
[----:B----4-:R-:W-:-:S03]  /*2090*/  FADD R19, R16, -R8 ;  /* 0x8000000810137221 */ /* 0x010fc60000000000 */
[----:B------:R3:W-:Y:S04]  /*20a0*/  STG.E desc[UR10][R6.64+0x10], R29 ;  /* 0x0000101d06007986 */ /* 0x0007e8000c10190a */
[----:B------:R3:W-:Y:S04]  /*20b0*/  STG.E desc[UR10][R6.64+0x18], R19 ;  /* 0x0000181306007986 */ /* 0x0007e8000c10190a */
[----:B------:R3:W-:Y:S01]  /*20c0*/  STG.E desc[UR10][R6.64+0x1c], R14 ;  /* 0x00001c0e06007986 */ /* 0x0007e2000c10190a */
[----:B------:R-:W-:Y:S01]  /*20d0*/  IMAD.X R16, RZ, RZ, R7, P2 ;  /* 0x000000ffff107224 */ /* 0x000fe200010e0607 */
[----:B------:R-:W-:Y:S06]  /*20e0*/  @P1 BRA `(.L_x_89) ;  /* 0xfffffffc001c1947 */ /* 0x000fec000383ffff */
.L_x_88:
[----:B------:R-:W-:Y:S05]  /*20f0*/  @!P0 EXIT ;  /* 0x000000000000894d */ /* 0x000fea0003800000 */
[----:B------:R-:W-:Y:S02]  /*2100*/  ISETP.GE.U32.AND P0, PT, R24, 0x8, PT ;  /* 0x000000081800780c */ /* 0x000fe40003f06070 */
[----:B------:R-:W-:Y:S02]  /*2110*/  LOP3.LUT R12, R4, 0x7, RZ, 0xc0, !PT ;  /* 0x00000007040c7812 */ /* 0x000fe400078ec0ff */
[----:B------:R-:W-:Y:S02]  /*2120*/  ISETP.GE.U32.AND.EX P0, PT, RZ, RZ, PT, P0 ;  /* 0x000000ffff00720c */ /* 0x000fe40003f06100 */
[----:B------:R-:W-:-:S04]  /*2130*/  ISETP.NE.U32.AND P1, PT, R12, RZ, PT ;  /* 0x000000ff0c00720c */ /* 0x000fc80003f25070 */
[----:B------:R-:W-:-:S07]  /*2140*/  ISETP.NE.AND.EX P1, PT, RZ, RZ, PT, P1 ;  /* 0x000000ffff00720c */ /* 0x000fce0003f25310 */
[----:B------:R-:W-:Y:S06]  /*2150*/  @!P0 BRA `(.L_x_90) ;  /* 0x0000000000708947 */ /* 0x000fec0003800000 */
[----:B--23--:R-:W-:-:S04]  /*2160*/  LEA R6, P0, R0, R9, 0x2 ;  /* 0x0000000900067211 */ /* 0x00cfc800078010ff */
[----:B------:R-:W-:-:S05]  /*2170*/  LEA.HI.X R7, R0, R10, R5, 0x2, P0 ;  /* 0x0000000a00077211 */ /* 0x000fca00000f1405 */
[----:B------:R-:W2:Y:S04]  /*2180*/  LDG.E R11, desc[UR10][R6.64] ;  /* 0x0000000a060b7981 */ /* 0x000ea8000c1e1900 */
[----:B------:R-:W3:Y:S04]  /*2190*/  LDG.E R13, desc[UR10][R6.64+0x4] ;  /* 0x0000040a060d7981 */ /* 0x000ee8000c1e1900 */
[----:B-1----:R-:W4:Y:S04]  /*21a0*/  LDG.E R15, desc[UR10][R6.64+0x8] ;  /* 0x0000080a060f7981 */ /* 0x002f28000c1e1900 */
[----:B0-----:R-:W5:Y:S04]  /*21b0*/  LDG.E R17, desc[UR10][R6.64+0xc] ;  /* 0x00000c0a06117981 */ /* 0x001f68000c1e1900 */
[----:B------:R-:W5:Y:S04]  /*21c0*/  LDG.E R19, desc[UR10][R6.64+0x10] ;  /* 0x0000100a06137981 */ /* 0x000f68000c1e1900 */
[----:B------:R-:W5:Y:S04]  /*21d0*/  LDG.E R21, desc[UR10][R6.64+0x14] ;  /* 0x0000140a06157981 */ /* 0x000f68000c1e1900 */
[----:B------:R-:W5:Y:S04]  /*21e0*/  LDG.E R23, desc[UR10][R6.64+0x18] ;  /* 0x0000180a06177981 */ /* 0x000f68000c1e1900 */
[----:B------:R-:W5:Y:S01]  /*21f0*/  LDG.E R25, desc[UR10][R6.64+0x1c] ;  /* 0x00001c0a06197981 */ /* 0x000f62000c1e1900 */
[----:B------:R-:W-:-:S04]  /*2200*/  IADD3 R0, P0, PT, R0, 0x8, RZ ;  /* 0x0000000800007810 */ /* 0x000fc80007f1e0ff */
[----:B------:R-:W-:Y:S01]  /*2210*/  IADD3.X R5, PT, PT, RZ, R5, RZ, P0, !PT ;  /* 0x00000005ff057210 */ /* 0x000fe200007fe4ff */
[--C-:B--2---:R-:W-:Y:S01]  /*2220*/  FADD R11, R11, -R8.reuse ;  /* 0x800000080b0b7221 */ /* 0x104fe20000000000 */
[----:B---3--:R-:W-:-:S04]  /*2230*/  FADD R13, R13, -R8 ;  /* 0x800000080d0d7221 */ /* 0x008fc80000000000 */
[----:B------:R0:W-:Y:S01]  /*2240*/  STG.E desc[UR10][R6.64], R11 ;  /* 0x0000000b06007986 */ /* 0x0001e2000c10190a */
[----:B----4-:R-:W-:-:S03]  /*2250*/  FADD R15, R15, -R8 ;  /* 0x800000080f0f7221 */ /* 0x010fc60000000000 */
[----:B------:R0:W-:Y:S01]  /*2260*/  STG.E desc[UR10][R6.64+0x4], R13 ;  /* 0x0000040d06007986 */ /* 0x0001e2000c10190a */
[----:B-----5:R-:W-:-:S03]  /*2270*/  FADD R17, R17, -R8 ;  /* 0x8000000811117221 */ /* 0x020fc60000000000 */
[----:B------:R0:W-:Y:S01]  /*2280*/  STG.E desc[UR10][R6.64+0x8], R15 ;  /* 0x0000080f06007986 */ /* 0x0001e2000c10190a */
[----:B------:R-:W-:-:S03]  /*2290*/  FADD R19, R19, -R8 ;  /* 0x8000000813137221 */ /* 0x000fc60000000000 */
[----:B------:R0:W-:Y:S01]  /*22a0*/  STG.E desc[UR10][R6.64+0xc], R17 ;  /* 0x00000c1106007986 */ /* 0x0001e2000c10190a */
[----:B------:R-:W-:-:S03]  /*22b0*/  FADD R21, R21, -R8 ;  /* 0x8000000815157221 */ /* 0x000fc60000000000 */
[----:B------:R0:W-:Y:S01]  /*22c0*/  STG.E desc[UR10][R6.64+0x10], R19 ;  /* 0x0000101306007986 */ /* 0x0001e2000c10190a */
[----:B------:R-:W-:-:S03]  /*22d0*/  FADD R23, R23, -R8 ;  /* 0x8000000817177221 */ /* 0x000fc60000000000 */
[----:B------:R0:W-:Y:S01]  /*22e0*/  STG.E desc[UR10][R6.64+0x14], R21 ;  /* 0x0000141506007986 */ /* 0x0001e2000c10190a */
[----:B------:R-:W-:-:S03]  /*22f0*/  FADD R25, R25, -R8 ;  /* 0x8000000819197221 */ /* 0x000fc60000000000 */
[----:B------:R0:W-:Y:S04]  /*2300*/  STG.E desc[UR10][R6.64+0x18], R23 ;  /* 0x0000181706007986 */ /* 0x0001e8000c10190a */
[----:B------:R0:W-:Y:S02]  /*2310*/  STG.E desc[UR10][R6.64+0x1c], R25 ;  /* 0x00001c1906007986 */ /* 0x0001e4000c10190a */
.L_x_90:
[----:B------:R-:W-:Y:S05]  /*2320*/  @!P1 EXIT ;  /* 0x000000000000994d */ /* 0x000fea0003800000 */
[----:B------:R-:W-:-:S04]  /*2330*/  ISETP.GE.U32.AND P0, PT, R12, 0x4, PT ;  /* 0x000000040c00780c */ /* 0x000fc80003f06070 */
[----:B------:R-:W-:-:S13]  /*2340*/  ISETP.GE.U32.AND.EX P0, PT, RZ, RZ, PT, P0 ;  /* 0x000000ffff00720c */ /* 0x000fda0003f06100 */
[----:B0-23--:R-:W-:-:S04]  /*2350*/  @P0 LEA R6, P1, R0, R9, 0x2 ;  /* 0x0000000900060211 */ /* 0x00dfc800078210ff */
[----:B------:R-:W-:-:S05]  /*2360*/  @P0 LEA.HI.X R7, R0, R10, R5, 0x2, P1 ;  /* 0x0000000a00070211 */ /* 0x000fca00008f1405 */
[----:B------:R-:W2:Y:S04]  /*2370*/  @P0 LDG.E R9, desc[UR10][R6.64] ;  /* 0x0000000a06090981 */ /* 0x000ea8000c1e1900 */
[----:B------:R-:W3:Y:S04]  /*2380*/  @P0 LDG.E R11, desc[UR10][R6.64+0x4] ;  /* 0x0000040a060b0981 */ /* 0x000ee8000c1e1900 */
[----:B------:R-:W4:Y:S04]  /*2390*/  @P0 LDG.E R13, desc[UR10][R6.64+0x8] ;  /* 0x0000080a060d0981 */ /* 0x000f28000c1e1900 */
[----:B-1----:R-:W5:Y:S01]  /*23a0*/  @P0 LDG.E R15, desc[UR10][R6.64+0xc] ;  /* 0x00000c0a060f0981 */ /* 0x002f62000c1e1900 */
[----:B------:R-:W-:Y:S01]  /*23b0*/  LOP3.LUT R10, R4, 0x3, RZ, 0xc0, !PT ;  /* 0x00000003040a7812 */ /* 0x000fe200078ec0ff */
[----:B------:R-:W-:-:S03]  /*23c0*/  IMAD.MOV.U32 R12, RZ, RZ, RZ ;  /* 0x000000ffff0c7224 */ /* 0x000fc600078e00ff */
[----:B------:R-:W-:-:S04]  /*23d0*/  ISETP.NE.U32.AND P1, PT, R10, RZ, PT ;  /* 0x000000ff0a00720c */ /* 0x000fc80003f25070 */
[----:B------:R-:W-:Y:S01]  /*23e0*/  ISETP.NE.AND.EX P1, PT, R12, RZ, PT, P1 ;  /* 0x000000ff0c00720c */ /* 0x000fe20003f25310 */
[--C-:B--2---:R-:W-:Y:S01]  /*23f0*/  @P0 FADD R9, R9, -R8.reuse ;  /* 0x8000000809090221 */ /* 0x104fe20000000000 */
[----:B---3--:R-:W-:-:S04]  /*2400*/  @P0 FADD R11, R11, -R8 ;  /* 0x800000080b0b0221 */ /* 0x008fc80000000000 */
[----:B------:R0:W-:Y:S01]  /*2410*/  @P0 STG.E desc[UR10][R6.64], R9 ;  /* 0x0000000906000986 */ /* 0x0001e2000c10190a */
[----:B----4-:R-:W-:-:S03]  /*2420*/  @P0 FADD R13, R13, -R8 ;  /* 0x800000080d0d0221 */ /* 0x010fc60000000000 */
[----:B------:R0:W-:Y:S01]  /*2430*/  @P0 STG.E desc[UR10][R6.64+0x4], R11 ;  /* 0x0000040b06000986 */ /* 0x0001e2000c10190a */
[----:B-----5:R-:W-:-:S03]  /*2440*/  @P0 FADD R15, R15, -R8 ;  /* 0x800000080f0f0221 */ /* 0x020fc60000000000 */
[----:B------:R0:W-:Y:S04]  /*2450*/  @P0 STG.E desc[UR10][R6.64+0x8], R13 ;  /* 0x0000080d06000986 */ /* 0x0001e8000c10190a */
[----:B------:R0:W-:Y:S01]  /*2460*/  @P0 STG.E desc[UR10][R6.64+0xc], R15 ;  /* 0x00000c0f06000986 */ /* 0x0001e2000c10190a */
[----:B------:R-:W-:Y:S05]  /*2470*/  @!P1 EXIT ;  /* 0x000000000000994d */ /* 0x000fea0003800000 */
[----:B------:R-:W1:Y:S01]  /*2480*/  LDCU.64 UR4, c[0x0][0x3a0] ;  /* 0x00007400ff0477ac */ /* 0x000e620008000a00 */
[----:B------:R-:W-:-:S04]  /*2490*/  @P0 IADD3 R0, P1, PT, R0, 0x4, RZ ;  /* 0x0000000400000810 */ /* 0x000fc80007f3e0ff */
[----:B------:R-:W-:Y:S02]  /*24a0*/  LEA R2, P2, R0, R2, 0x2 ;  /* 0x0000000200027211 */ /* 0x000fe400078410ff */
[----:B------:R-:W-:-:S04]  /*24b0*/  @P0 IADD3.X R5, PT, PT, RZ, R5, RZ, P1, !PT ;  /* 0x00000005ff050210 */ /* 0x000fc80000ffe4ff */
[----:B------:R-:W-:Y:S02]  /*24c0*/  LEA.HI.X R0, R0, R3, R5, 0x2, P2 ;  /* 0x0000000300007211 */ /* 0x000fe400010f1405 */
[----:B-1----:R-:W-:-:S04]  /*24d0*/  IADD3 R4, P0, PT, R2, UR4, RZ ;  /* 0x0000000402047c10 */ /* 0x002fc8000ff1e0ff */
[----:B0-----:R-:W-:-:S09]  /*24e0*/  IADD3.X R7, PT, PT, R0, UR5, RZ, P0, !PT ;  /* 0x0000000500077c10 */ /* 0x001fd200087fe4ff */
.L_x_91:
[----:B0-----:R-:W-:Y:S01]  /*24f0*/  IMAD.MOV.U32 R2, RZ, RZ, R4 ;  /* 0x000000ffff027224 */ /* 0x001fe200078e0004 */
[----:B------:R-:W-:-:S05]  /*2500*/  MOV R3, R7 ;  /* 0x0000000700037202 */ /* 0x000fca0000000f00 */
[----:B------:R-:W2:Y:S01]  /*2510*/  LDG.E R5, desc[UR10][R2.64] ;  /* 0x0000000a02057981 */ /* 0x000ea2000c1e1900 */
[----:B------:R-:W-:Y:S02]  /*2520*/  IADD3 R10, P0, PT, R10, -0x1, RZ ;  /* 0xffffffff0a0a7810 */ /* 0x000fe40007f1e0ff */
[----:B------:R-:W-:Y:S02]  /*2530*/  IADD3 R4, P1, PT, R2, 0x4, RZ ;  /* 0x0000000402047810 */ /* 0x000fe40007f3e0ff */
[----:B------:R-:W-:Y:S02]  /*2540*/  IADD3.X R12, PT, PT, R12, -0x1, RZ, P0, !PT ;  /* 0xffffffff0c0c7810 */ /* 0x000fe400007fe4ff */
[----:B------:R-:W-:Y:S01]  /*2550*/  ISETP.NE.U32.AND P0, PT, R10, RZ, PT ;  /* 0x000000ff0a00720c */ /* 0x000fe20003f05070 */
[----:B------:R-:W-:-:S03]  /*2560*/  IMAD.X R7, RZ, RZ, R3, P1 ;  /* 0x000000ffff077224 */ /* 0x000fc600008e0603 */
[----:B------:R-:W-:Y:S01]  /*2570*/  ISETP.NE.AND.EX P0, PT, R12, RZ, PT, P0 ;  /* 0x000000ff0c00720c */ /* 0x000fe20003f05300 */
[----:B--2---:R-:W-:-:S05]  /*2580*/  FADD R5, R5, -R8 ;  /* 0x8000000805057221 */ /* 0x004fca0000000000 */
[----:B------:R0:W-:Y:S07]  /*2590*/  STG.E desc[UR10][R2.64], R5 ;  /* 0x0000000502007986 */ /* 0x0001ee000c10190a */
[----:B------:R-:W-:Y:S05]  /*25a0*/  @P0 BRA `(.L_x_91) ;  /* 0xfffffffc00d00947 */ /* 0x000fea000383ffff */
[----:B------:R-:W-:Y:S05]  /*25b0*/  EXIT ;  /* 0x000000000000794d */ /* 0x000fea0003800000 */
        .weak           $__internal_4_$__cuda_sm20_sqrt_rn_f32_slowpath
        .type           $__internal_4_$__cuda_sm20_sqrt_rn_f32_slowpath,@function
        .size           $__internal_4_$__cuda_sm20_sqrt_rn_f32_slowpath,($__internal_5_$__cuda_sm3x_div_rn_noftz_f32_slowpath - $__internal_4_$__cuda_sm20_sqrt_rn_f32_slowpath)
$__internal_4_$__cuda_sm20_sqrt_rn_f32_slowpath:
[----:B------:R-:W-:-:S13]  /*25c0*/  LOP3.LUT P0, RZ, R8, 0x7fffffff, RZ, 0xc0, !PT ;  /* 0x7fffffff08ff7812 */ /* 0x000fda000780c0ff */
[----:B------:R-:W-:Y:S01]  /*25d0*/  @!P0 MOV R9, R8 ;  /* 0x0000000800098202 */ /* 0x000fe20000000f00 */
[----:B------:R-:W-:Y:S06]  /*25e0*/  @!P0 BRA `(.L_x_92) ;  /* 0x0000000000408947 */ /* 0x000fec0003800000 */
[----:B------:R-:W-:-:S13]  /*25f0*/  FSETP.GEU.FTZ.AND P0, PT, R8, RZ, PT ;  /* 0x000000ff0800720b */ /* 0x000fda0003f1e000 */
[----:B------:R-:W-:Y:S01]  /*2600*/  @!P0 IMAD.MOV.U32 R9, RZ, RZ, 0x7fffffff ;  /* 0x7fffffffff098424 */ /* 0x000fe200078e00ff */
[----:B------:R-:W-:Y:S06]  /*2610*/  @!P0 BRA `(.L_x_92) ;  /* 0x0000000000348947 */ /* 0x000fec0003800000 */
[----:B------:R-:W-:-:S13]  /*2620*/  FSETP.GTU.FTZ.AND P0, PT, |R8|, +INF , PT ;  /* 0x7f8000000800780b */ /* 0x000fda0003f1c200 */
[----:B------:R-:W-:Y:S01]  /*2630*/  @P0 FADD.FTZ R9, R8, 1 ;  /* 0x3f80000008090421 */ /* 0x000fe20000010000 */
[----:B------:R-:W-:Y:S06]  /*2640*/  @P0 BRA `(.L_x_92) ;  /* 0x0000000000280947 */ /* 0x000fec0003800000 */
[----:B------:R-:W-:-:S13]  /*2650*/  FSETP.NEU.FTZ.AND P0, PT, |R8|, +INF , PT ;  /* 0x7f8000000800780b */ /* 0x000fda0003f1d200 */
[----:B------:R-:W-:-:S04]  /*2660*/  @P0 FFMA R10, R8, 1.84467440737095516160e+19, RZ ;  /* 0x5f800000080a0823 */ /* 0x000fc800000000ff */
[----:B------:R-:W0:Y:S02]  /*2670*/  @P0 MUFU.RSQ R9, R10 ;  /* 0x0000000a00090308 */ /* 0x000e240000001400 */
[----:B0-----:R-:W-:Y:S01]  /*2680*/  @P0 FMUL.FTZ R11, R10, R9 ;  /* 0x000000090a0b0220 */ /* 0x001fe20000410000 */
[----:B------:R-:W-:Y:S01]  /*2690*/  @P0 FMUL.FTZ R13, R9, 0.5 ;  /* 0x3f000000090d0820 */ /* 0x000fe20000410000 */
[----:B------:R-:W-:Y:S02]  /*26a0*/  @!P0 MOV R9, R8 ;  /* 0x0000000800098202 */ /* 0x000fe40000000f00 */
[----:B------:R-:W-:-:S04]  /*26b0*/  @P0 FADD.FTZ R12, -R11, -RZ ;  /* 0x800000ff0b0c0221 */ /* 0x000fc80000010100 */
[----:B------:R-:W-:-:S04]  /*26c0*/  @P0 FFMA R12, R11, R12, R10 ;  /* 0x0000000c0b0c0223 */ /* 0x000fc8000000000a */
[----:B------:R-:W-:-:S04]  /*26d0*/  @P0 FFMA R12, R12, R13, R11 ;  /* 0x0000000d0c0c0223 */ /* 0x000fc8000000000b */
[----:B------:R-:W-:-:S07]  /*26e0*/  @P0 FMUL.FTZ R9, R12, 2.3283064365386962891e-10 ;  /* 0x2f8000000c090820 */ /* 0x000fce0000410000 */
.L_x_92:
[----:B------:R-:W-:Y:S01]  /*26f0*/  IMAD.MOV.U32 R10, RZ, RZ, R9 ;  /* 0x000000ffff0a7224 */ /* 0x000fe200078e0009 */
[----:B------:R-:W-:Y:S01]  /*2700*/  MOV R8, R14 ;  /* 0x0000000e00087202 */ /* 0x000fe20000000f00 */
[----:B------:R-:W-:-:S04]  /*2710*/  IMAD.MOV.U32 R9, RZ, RZ, 0x0 ;  /* 0x00000000ff097424 */ /* 0x000fc800078e00ff */
[----:B------:R-:W-:Y:S05]  /*2720*/  RET.REL.NODEC R8 `(_ZN6neubee5dlnb1EmmPfS0_S0_S0_S0_) ;  /* 0xffffffd808347950 */ /* 0x000fea0003c3ffff */
        .weak           $__internal_5_$__cuda_sm3x_div_rn_noftz_f32_slowpath
        .type           $__internal_5_$__cuda_sm3x_div_rn_noftz_f32_slowpath,@function
        .size           $__internal_5_$__cuda_sm3x_div_rn_noftz_f32_slowpath,(.L_x_323 - $__internal_5_$__cuda_sm3x_div_rn_noftz_f32_slowpath)
$__internal_5_$__cuda_sm3x_div_rn_noftz_f32_slowpath:
[----:B------:R-:W-:Y:S01]  /*2730*/  SHF.R.U32.HI R13, RZ, 0x17, R12 ;  /* 0x00000017ff0d7819 */ /* 0x000fe2000001160c */
[----:B------:R-:W-:Y:S01]  /*2740*/  BSSY.RECONVERGENT B1, `(.L_x_93) ;  /* 0x0000062000017945 */ /* 0x000fe20003800200 */
[----:B------:R-:W-:Y:S02]  /*2750*/  SHF.R.U32.HI R11, RZ, 0x17, R19 ;  /* 0x00000017ff0b7819 */ /* 0x000fe40000011613 */
[----:B------:R-:W-:Y:S02]  /*2760*/  LOP3.LUT R13, R13, 0xff, RZ, 0xc0, !PT ;  /* 0x000000ff0d0d7812 */ /* 0x000fe400078ec0ff */
[----:B------:R-:W-:Y:S02]  /*2770*/  LOP3.LUT R18, R11, 0xff, RZ, 0xc0, !PT ;  /* 0x000000ff0b127812 */ /* 0x000fe400078ec0ff */
[----:B------:R-:W-:-:S03]  /*2780*/  IADD3 R17, PT, PT, R13, -0x1, RZ ;  /* 0xffffffff0d117810 */ /* 0x000fc60007ffe0ff */
[----:B------:R-:W-:Y:S01]  /*2790*/  VIADD R11, R18, 0xffffffff ;  /* 0xffffffff120b7836 */ /* 0x000fe20000000000 */
[----:B------:R-:W-:-:S04]  /*27a0*/  ISETP.GT.U32.AND P1, PT, R17, 0xfd, PT ;  /* 0x000000fd1100780c */ /* 0x000fc80003f24070 */
[----:B------:R-:W-:-:S13]  /*27b0*/  ISETP.GT.U32.OR P1, PT, R11, 0xfd, P1 ;  /* 0x000000fd0b00780c */ /* 0x000fda0000f24470 */
[----:B------:R-:W-:Y:S01]  /*27c0*/  @!P1 MOV R16, RZ ;  /* 0x000000ff00109202 */ /* 0x000fe20000000f00 */
[----:B------:R-:W-:Y:S06]  /*27d0*/  @!P1 BRA `(.L_x_94) ;  /* 0x00000000005c9947 */ /* 0x000fec0003800000 */
[----:B------:R-:W-:Y:S02]  /*27e0*/  FSETP.GTU.FTZ.AND P1, PT, |R19|, +INF , PT ;  /* 0x7f8000001300780b */ /* 0x000fe40003f3c200 */
[----:B------:R-:W-:-:S04]  /*27f0*/  FSETP.GTU.FTZ.AND P2, PT, |R12|, +INF , PT ;  /* 0x7f8000000c00780b */ /* 0x000fc80003f5c200 */
[----:B------:R-:W-:-:S13]  /*2800*/  PLOP3.LUT P1, PT, P1, P2, PT, 0xf8, 0x8f ;  /* 0x00000000008f781c */ /* 0x000fda0000f25f70 */
[----:B------:R-:W-:Y:S05]  /*2810*/  @P1 BRA `(.L_x_95) ;  /* 0x00000004004c1947 */ /* 0x000fea0003800000 */
[----:B------:R-:W-:-:S13]  /*2820*/  LOP3.LUT P1, RZ, R12, 0x7fffffff, R19, 0xc8, !PT ;  /* 0x7fffffff0cff7812 */ /* 0x000fda000782c813 */
[----:B------:R-:W-:Y:S05]  /*2830*/  @!P1 BRA `(.L_x_96) ;  /* 0x00000004003c9947 */ /* 0x000fea0003800000 */
[C---:B------:R-:W-:Y:S02]  /*2840*/  FSETP.NEU.FTZ.AND P3, PT, |R19|.reuse, +INF , PT ;  /* 0x7f8000001300780b */ /* 0x040fe40003f7d200 */
[----:B------:R-:W-:Y:S02]  /*2850*/  FSETP.NEU.FTZ.AND P2, PT, |R12|, +INF , PT ;  /* 0x7f8000000c00780b */ /* 0x000fe40003f5d200 */
[----:B------:R-:W-:-:S11]  /*2860*/  FSETP.NEU.FTZ.AND P1, PT, |R19|, +INF , PT ;  /* 0x7f8000001300780b */ /* 0x000fd60003f3d200 */
[----:B------:R-:W-:Y:S05]  /*2870*/  @!P2 BRA !P3, `(.L_x_96) ;  /* 0x00000004002ca947 */ /* 0x000fea0005800000 */
[----:B------:R-:W-:-:S04]  /*2880*/  LOP3.LUT P3, RZ, R19, 0x7fffffff, RZ, 0xc0, !PT ;  /* 0x7fffffff13ff7812 */ /* 0x000fc8000786c0ff */
[----:B------:R-:W-:-:S13]  /*2890*/  PLOP3.LUT P2, PT, P2, P3, PT, 0x2f, 0xf2 ;  /* 0x0000000000f2781c */ /* 0x000fda0001746577 */
[----:B------:R-:W-:Y:S05]  /*28a0*/  @P2 BRA `(.L_x_97) ;  /* 0x0000000400182947 */ /* 0x000fea0003800000 */
[----:B------:R-:W-:-:S04]  /*28b0*/  LOP3.LUT P2, RZ, R12, 0x7fffffff, RZ, 0xc0, !PT ;  /* 0x7fffffff0cff7812 */ /* 0x000fc8000784c0ff */
[----:B------:R-:W-:-:S13]  /*28c0*/  PLOP3.LUT P1, PT, P1, P2, PT, 0x2f, 0xf2 ;  /* 0x0000000000f2781c */ /* 0x000fda0000f24577 */
[----:B------:R-:W-:Y:S05]  /*28d0*/  @P1 BRA `(.L_x_98) ;  /* 0x0000000400001947 */ /* 0x000fea0003800000 */
[----:B------:R-:W-:Y:S02]  /*28e0*/  ISETP.GE.AND P1, PT, R11, RZ, PT ;  /* 0x000000ff0b00720c */ /* 0x000fe40003f26270 */
[----:B------:R-:W-:-:S11]  /*28f0*/  ISETP.GE.AND P2, PT, R17, RZ, PT ;  /* 0x000000ff1100720c */ /* 0x000fd60003f46270 */
[----:B------:R-:W-:Y:S01]  /*2900*/  @P1 IMAD.MOV.U32 R16, RZ, RZ, RZ ;  /* 0x000000ffff101224 */ /* 0x000fe200078e00ff */
[----:B------:R-:W-:Y:S01]  /*2910*/  @!P1 MOV R16, 0xffffffc0 ;  /* 0xffffffc000109802 */ /* 0x000fe20000000f00 */
[----:B------:R-:W-:Y:S01]  /*2920*/  @!P1 FFMA R19, R19, 1.84467440737095516160e+19, RZ ;  /* 0x5f80000013139823 */ /* 0x000fe200000000ff */
[----:B------:R-:W-:-:S03]  /*2930*/  @!P2 FFMA R12, R12, 1.84467440737095516160e+19, RZ ;  /* 0x5f8000000c0ca823 */ /* 0x000fc600000000ff */
[----:B------:R-:W-:-:S07]  /*2940*/  @!P2 VIADD R16, R16, 0x40 ;  /* 0x000000401010a836 */ /* 0x000fce0000000000 */
.L_x_94:
[----:B------:R-:W-:Y:S01]  /*2950*/  LEA R11, R13, 0xc0800000, 0x17 ;  /* 0xc08000000d0b7811 */ /* 0x000fe200078eb8ff */
[----:B------:R-:W-:Y:S01]  /*2960*/  VIADD R18, R18, 0xffffff81 ;  /* 0xffffff8112127836 */ /* 0x000fe20000000000 */
[----:B------:R-:W-:Y:S02]  /*2970*/  BSSY.RECONVERGENT B2, `(.L_x_99) ;  /* 0x0000035000027945 */ /* 0x000fe40003800200 */
[----:B------:R-:W-:Y:S01]  /*2980*/  IADD3 R20, PT, PT, -R11, R12, RZ ;  /* 0x0000000c0b147210 */ /* 0x000fe20007ffe1ff */
[----:B------:R-:W-:-:S03]  /*2990*/  IMAD R11, R18, -0x800000, R19 ;  /* 0xff800000120b7824 */ /* 0x000fc600078e0213 */
[----:B------:R-:W0:Y:S01]  /*29a0*/  MUFU.RCP R12, R20 ;  /* 0x00000014000c7308 */ /* 0x000e220000001000 */
[----:B------:R-:W-:-:S04]  /*29b0*/  FADD.FTZ R22, -R20, -RZ ;  /* 0x800000ff14167221 */ /* 0x000fc80000010100 */
[----:B0-----:R-:W-:-:S04]  /*29c0*/  FFMA R17, R12, R22, 1 ;  /* 0x3f8000000c117423 */ /* 0x001fc80000000016 */
[----:B------:R-:W-:-:S04]  /*29d0*/  FFMA R12, R12, R17, R12 ;  /* 0x000000110c0c7223 */ /* 0x000fc8000000000c */
[----:B------:R-:W-:-:S04]  /*29e0*/  FFMA R17, R11, R12, RZ ;  /* 0x0000000c0b117223 */ /* 0x000fc800000000ff */
[----:B------:R-:W-:-:S04]  /*29f0*/  FFMA R19, R22, R17, R11 ;  /* 0x0000001116137223 */ /* 0x000fc8000000000b */
[----:B------:R-:W-:Y:S01]  /*2a00*/  FFMA R17, R12, R19, R17 ;  /* 0x000000130c117223 */ /* 0x000fe20000000011 */
[----:B------:R-:W-:-:S03]  /*2a10*/  IADD3 R19, PT, PT, R18, 0x7f, -R13 ;  /* 0x0000007f12137810 */ /* 0x000fc60007ffe80d */
[----:B------:R-:W-:Y:S01]  /*2a20*/  FFMA R22, R22, R17, R11 ;  /* 0x0000001116167223 */ /* 0x000fe2000000000b */
[----:B------:R-:W-:-:S03]  /*2a30*/  IADD3 R16, PT, PT, R19, R16, RZ ;  /* 0x0000001013107210 */ /* 0x000fc60007ffe0ff */
[----:B------:R-:W-:-:S05]  /*2a40*/  FFMA R11, R12, R22, R17 ;  /* 0x000000160c0b7223 */ /* 0x000fca0000000011 */
[----:B------:R-:W-:-:S04]  /*2a50*/  SHF.R.U32.HI R13, RZ, 0x17, R11 ;  /* 0x00000017ff0d7819 */ /* 0x000fc8000001160b */
[----:B------:R-:W-:-:S05]  /*2a60*/  LOP3.LUT R13, R13, 0xff, RZ, 0xc0, !PT ;  /* 0x000000ff0d0d7812 */ /* 0x000fca00078ec0ff */
[----:B------:R-:W-:-:S05]  /*2a70*/  IMAD.IADD R18, R13, 0x1, R16 ;  /* 0x000000010d127824 */ /* 0x000fca00078e0210 */
[----:B------:R-:W-:-:S04]  /*2a80*/  IADD3 R13, PT, PT, R18, -0x1, RZ ;  /* 0xffffffff120d7810 */ /* 0x000fc80007ffe0ff */
[----:B------:R-:W-:-:S13]  /*2a90*/  ISETP.GE.U32.AND P1, PT, R13, 0xfe, PT ;  /* 0x000000fe0d00780c */ /* 0x000fda0003f26070 */
[----:B------:R-:W-:Y:S05]  /*2aa0*/  @!P1 BRA `(.L_x_100) ;  /* 0x0000000000809947 */ /* 0x000fea0003800000 */
[----:B------:R-:W-:-:S13]  /*2ab0*/  ISETP.GT.AND P1, PT, R18, 0xfe, PT ;  /* 0x000000fe1200780c */ /* 0x000fda0003f24270 */
[----:B------:R-:W-:Y:S05]  /*2ac0*/  @P1 BRA `(.L_x_101) ;  /* 0x00000000006c1947 */ /* 0x000fea0003800000 */
[----:B------:R-:W-:-:S13]  /*2ad0*/  ISETP.GE.AND P1, PT, R18, 0x1, PT ;  /* 0x000000011200780c */ /* 0x000fda0003f26270 */
[----:B------:R-:W-:Y:S05]  /*2ae0*/  @P1 BRA `(.L_x_102) ;  /* 0x0000000000741947 */ /* 0x000fea0003800000 */
[----:B------:R-:W-:Y:S02]  /*2af0*/  ISETP.GE.AND P1, PT, R18, -0x18, PT ;  /* 0xffffffe81200780c */ /* 0x000fe40003f26270 */
[----:B------:R-:W-:-:S11]  /*2b00*/  LOP3.LUT R11, R11, 0x80000000, RZ, 0xc0, !PT ;  /* 0x800000000b0b7812 */ /* 0x000fd600078ec0ff */
[----:B------:R-:W-:Y:S05]  /*2b10*/  @!P1 BRA `(.L_x_102) ;  /* 0x0000000000689947 */ /* 0x000fea0003800000 */
[-CC-:B------:R-:W-:Y:S01]  /*2b20*/  FFMA.RZ R13, R12, R22.reuse, R17.reuse ;  /* 0x000000160c0d7223 */ /* 0x180fe2000000c011 */
[C---:B------:R-:W-:Y:S02]  /*2b30*/  ISETP.NE.AND P3, PT, R18.reuse, RZ, PT ;  /* 0x000000ff1200720c */ /* 0x040fe40003f65270 */
[----:B------:R-:W-:Y:S02]  /*2b40*/  ISETP.NE.AND P2, PT, R18, RZ, PT ;  /* 0x000000ff1200720c */ /* 0x000fe40003f45270 */
[----:B------:R-:W-:Y:S01]  /*2b50*/  LOP3.LUT R16, R13, 0x7fffff, RZ, 0xc0, !PT ;  /* 0x007fffff0d107812 */ /* 0x000fe200078ec0ff */
[CCC-:B------:R-:W-:Y:S01]  /*2b60*/  FFMA.RP R13, R12.reuse, R22.reuse, R17.reuse ;  /* 0x000000160c0d7223 */ /* 0x1c0fe20000008011 */
[----:B------:R-:W-:Y:S01]  /*2b70*/  FFMA.RM R12, R12, R22, R17 ;  /* 0x000000160c0c7223 */ /* 0x000fe20000004011 */
[----:B------:R-:W-:Y:S01]  /*2b80*/  VIADD R17, R18, 0x20 ;  /* 0x0000002012117836 */ /* 0x000fe20000000000 */
[----:B------:R-:W-:Y:S02]  /*2b90*/  LOP3.LUT R16, R16, 0x800000, RZ, 0xfc, !PT ;  /* 0x0080000010107812 */ /* 0x000fe400078efcff */
[----:B------:R-:W-:-:S02]  /*2ba0*/  IADD3 R18, PT, PT, -R18, RZ, RZ ;  /* 0x000000ff12127210 */ /* 0x000fc40007ffe1ff */
[----:B------:R-:W-:Y:S02]  /*2bb0*/  SHF.L.U32 R17, R16, R17, RZ ;  /* 0x0000001110117219 */ /* 0x000fe400000006ff */
[----:B------:R-:W-:Y:S02]  /*2bc0*/  FSETP.NEU.FTZ.AND P1, PT, R13, R12, PT ;  /* 0x0000000c0d00720b */ /* 0x000fe40003f3d000 */
[----:B------:R-:W-:Y:S02]  /*2bd0*/  SEL R13, R18, RZ, P3 ;  /* 0x000000ff120d7207 */ /* 0x000fe40001800000 */
[----:B------:R-:W-:Y:S02]  /*2be0*/  ISETP.NE.AND P2, PT, R17, RZ, P2 ;  /* 0x000000ff1100720c */ /* 0x000fe40001745270 */
[----:B------:R-:W-:Y:S02]  /*2bf0*/  SHF.R.U32.HI R13, RZ, R13, R16 ;  /* 0x0000000dff0d7219 */ /* 0x000fe40000011610 */
[----:B------:R-:W-:-:S02]  /*2c00*/  PLOP3.LUT P1, PT, P1, P2, PT, 0xf8, 0x8f ;  /* 0x00000000008f781c */ /* 0x000fc40000f25f70 */
[----:B------:R-:W-:Y:S02]  /*2c10*/  SHF.R.U32.HI R17, RZ, 0x1, R13 ;  /* 0x00000001ff117819 */ /* 0x000fe4000001160d */
[----:B------:R-:W-:-:S04]  /*2c20*/  SEL R12, RZ, 0x1, !P1 ;  /* 0x00000001ff0c7807 */ /* 0x000fc80004800000 */
[----:B------:R-:W-:-:S04]  /*2c30*/  LOP3.LUT R12, R12, 0x1, R17, 0xf8, !PT ;  /* 0x000000010c0c7812 */ /* 0x000fc800078ef811 */
[----:B------:R-:W-:-:S05]  /*2c40*/  LOP3.LUT R12, R12, R13, RZ, 0xc0, !PT ;  /* 0x0000000d0c0c7212 */ /* 0x000fca00078ec0ff */
[----:B------:R-:W-:-:S05]  /*2c50*/  IMAD.IADD R12, R17, 0x1, R12 ;  /* 0x00000001110c7824 */ /* 0x000fca00078e020c */
[----:B------:R-:W-:Y:S01]  /*2c60*/  LOP3.LUT R11, R12, R11, RZ, 0xfc, !PT ;  /* 0x0000000b0c0b7212 */ /* 0x000fe200078efcff */
[----:B------:R-:W-:Y:S06]  /*2c70*/  BRA `(.L_x_102) ;  /* 0x0000000000107947 */ /* 0x000fec0003800000 */
.L_x_101:
[----:B------:R-:W-:-:S04]  /*2c80*/  LOP3.LUT R11, R11, 0x80000000, RZ, 0xc0, !PT ;  /* 0x800000000b0b7812 */ /* 0x000fc800078ec0ff */
[----:B------:R-:W-:Y:S01]  /*2c90*/  LOP3.LUT R11, R11, 0x7f800000, RZ, 0xfc, !PT ;  /* 0x7f8000000b0b7812 */ /* 0x000fe200078efcff */
[----:B------:R-:W-:Y:S06]  /*2ca0*/  BRA `(.L_x_102) ;  /* 0x0000000000047947 */ /* 0x000fec0003800000 */
.L_x_100:
[----:B------:R-:W-:-:S07]  /*2cb0*/  LEA R11, R16, R11, 0x17 ;  /* 0x0000000b100b7211 */ /* 0x000fce00078eb8ff */
.L_x_102:
[----:B------:R-:W-:Y:S05]  /*2cc0*/  BSYNC.RECONVERGENT B2 ;  /* 0x0000000000027941 */ /* 0x000fea0003800200 */
.L_x_99:
[----:B------:R-:W-:Y:S05]  /*2cd0*/  BRA `(.L_x_103) ;  /* 0x0000000000207947 */ /* 0x000fea0003800000 */
.L_x_98:
[----:B------:R-:W-:-:S04]  /*2ce0*/  LOP3.LUT R11, R12, 0x80000000, R19, 0x48, !PT ;  /* 0x800000000c0b7812 */ /* 0x000fc800078e4813 */
[----:B------:R-:W-:Y:S01]  /*2cf0*/  LOP3.LUT R11, R11, 0x7f800000, RZ, 0xfc, !PT ;  /* 0x7f8000000b0b7812 */ /* 0x000fe200078efcff */
[----:B------:R-:W-:Y:S06]  /*2d00*/  BRA `(.L_x_103) ;  /* 0x0000000000147947 */ /* 0x000fec0003800000 */
.L_x_97:
[----:B------:R-:W-:Y:S01]  /*2d10*/  LOP3.LUT R11, R12, 0x80000000, R19, 0x48, !PT ;  /* 0x800000000c0b7812 */ /* 0x000fe200078e4813 */
[----:B------:R-:W-:Y:S06]  /*2d20*/  BRA `(.L_x_103) ;  /* 0x00000000000c7947 */ /* 0x000fec0003800000 */
.L_x_96:
[----:B------:R-:W0:Y:S01]  /*2d30*/  MUFU.RSQ R11, -QNAN ;  /* 0xffc00000000b7908 */ /* 0x000e220000001400 */
[----:B------:R-:W-:Y:S05]  /*2d40*/  BRA `(.L_x_103) ;  /* 0x0000000000047947 */ /* 0x000fea0003800000 */
.L_x_95:
[----:B------:R-:W-:-:S07]  /*2d50*/  FADD.FTZ R11, R19, R12 ;  /* 0x0000000c130b7221 */ /* 0x000fce0000010000 */
.L_x_103:
[----:B------:R-:W-:Y:S05]  /*2d60*/  BSYNC.RECONVERGENT B1 ;  /* 0x0000000000017941 */ /* 0x000fea0003800200 */
.L_x_93:
[----:B------:R-:W-:Y:S02]  /*2d70*/  HFMA2 R13, -RZ, RZ, 0, 0 ;  /* 0x00000000ff0d7431 */ /* 0x000fe400000001ff */
[----:B------:R-:W-:-:S04]  /*2d80*/  IMAD.MOV.U32 R12, RZ, RZ, R14 ;  /* 0x000000ffff0c7224 */ /* 0x000fc800078e000e */
[----:B0-----:R-:W-:Y:S05]  /*2d90*/  RET.REL.NODEC R12 `(_ZN6neubee5dlnb1EmmPfS0_S0_S0_S0_) ;  /* 0xffffffd00c987950 */ /* 0x001fea0003c3ffff */
.L_x_104:
        /* <DEDUP_REMOVED lines=14> */
.L_x_323:


//--------------------- .text._ZN6neubee5dlnf1EmmPfS0_S0_S0_ --------------------------
	.section	.text._ZN6neubee5dlnf1EmmPfS0_S0_S0_,"ax",@progbits
	.align	128
        .global         _ZN6neubee5dlnf1EmmPfS0_S0_S0_
        .type           _ZN6neubee5dlnf1EmmPfS0_S0_S0_,@function
        .size           _ZN6neubee5dlnf1EmmPfS0_S0_S0_,(.L_x_325 - _ZN6neubee5dlnf1EmmPfS0_S0_S0_)
        .other          _ZN6neubee5dlnf1EmmPfS0_S0_S0_,@"STO_CUDA_ENTRY STV_DEFAULT"
_ZN6neubee5dlnf1EmmPfS0_S0_S0_:
.text._ZN6neubee5dlnf1EmmPfS0_S0_S0_:
[----:B------:R-:W-:Y:S01]  /*0000*/  LDC R1, c[0x0][0x37c] ;  /* 0x0000df00ff017b82 */ /* 0x000fe20000000800 */
[----:B------:R-:W0:Y:S07]  /*0010*/  S2R R0, SR_TID.X ;  /* 0x0000000000007919 */ /* 0x000e2e0000002100 */
[----:B------:R-:W0:Y:S01]  /*0020*/  S2UR UR4, SR_CTAID.X ;  /* 0x00000000000479c3 */ /* 0x000e220000002500 */
[----:B------:R-:W1:Y:S01]  /*0030*/  LDCU.64 UR8, c[0x0][0x390] ;  /* 0x00007200ff0877ac */ /* 0x000e620008000a00 */
[----:B------:R-:W-:Y:S01]  /*0040*/  IMAD.MOV.U32 R19, RZ, RZ, RZ ;  /* 0x000000ffff137224 */ /* 0x000fe200078e00ff */
[----:B------:R-:W2:Y:S05]  /*0050*/  LDCU.64 UR6, c[0x0][0x358] ;  /* 0x00006b00ff0677ac */ /* 0x000eaa0008000a00 */
[----:B------:R-:W0:Y:S08]  /*0060*/  LDC R13, c[0x0][0x360] ;  /* 0x0000d800ff0d7b82 */ /* 0x000e300000000800 */
[----:B------:R-:W3:Y:S01]  /*0070*/  LDC.64 R2, c[0x0][0x380] ;  /* 0x0000e000ff027b82 */ /* 0x000ee20000000a00 */
[----:B0-----:R-:W-:Y:S01]  /*0080*/  IMAD R13, R13, UR4, R0 ;  /* 0x000000040d0d7c24 */ /* 0x001fe2000f8e0200 */
[----:B---3--:R-:W-:-:S03]  /*0090*/  ISETP.NE.U32.AND P0, PT, R2, RZ, PT ;  /* 0x000000ff0200720c */ /* 0x008fc60003f05070 */
[----:B------:R-:W-:Y:S01]  /*00a0*/  IMAD.WIDE.U32 R4, R13, R2, RZ ;  /* 0x000000020d047225 */ /* 0x000fe200078e00ff */
[----:B------:R-:W-:-:S03]  /*00b0*/  ISETP.NE.AND.EX P0, PT, R3, RZ, PT, P0 ;  /* 0x000000ff0300720c */ /* 0x000fc60003f05300 */
[----:B------:R-:W-:Y:S01]  /*00c0*/  IMAD R9, R13, R3, R5 ;  /* 0x000000030d097224 */ /* 0x000fe200078e0205 */
[----:B------:R-:W-:-:S04]  /*00d0*/  SHF.L.U32 R8, R4, 0x2, RZ ;  /* 0x0000000204087819 */ /* 0x000fc800000006ff */
[----:B-1----:R-:W-:Y:S02]  /*00e0*/  IADD3 R10, P1, PT, R8, UR8, RZ ;  /* 0x00000008080a7c10 */ /* 0x002fe4000ff3e0ff */
[----:B------:R-:W-:-:S04]  /*00f0*/  SHF.L.U64.HI R11, R4, 0x2, R9 ;  /* 0x00000002040b7819 */ /* 0x000fc80000010209 */
[----:B------:R-:W-:Y:S01]  /*0100*/  IADD3.X R12, PT, PT, R11, UR9, RZ, P1, !PT ;  /* 0x000000090b0c7c10 */ /* 0x000fe20008ffe4ff */
[----:B--2---:R-:W-:Y:S06]  /*0110*/  @!P0 BRA `(.L_x_105) ;  /* 0x0000000400c88947 */ /* 0x004fec0003800000 */
[C---:B------:R-:W-:Y:S01]  /*0120*/  ISETP.GE.U32.AND P2, PT, R2.reuse, 0x10, PT ;  /* 0x000000100200780c */ /* 0x040fe20003f46070 */
[----:B------:R-:W-:Y:S01]  /*0130*/  HFMA2 R19, -RZ, RZ, 0, 0 ;  /* 0x00000000ff137431 */ /* 0x000fe200000001ff */
[----:B------:R-:W-:Y:S02]  /*0140*/  LOP3.LUT R25, R2, 0xf, RZ, 0xc0, !PT ;  /* 0x0000000f02197812 */ /* 0x000fe400078ec0ff */
[----:B------:R-:W-:Y:S02]  /*0150*/  CS2R R14, SRZ ;  /* 0x00000000000e7805 */ /* 0x000fe4000001ff00 */
[----:B------:R-:W-:Y:S02]  /*0160*/  ISETP.GE.U32.AND.EX P2, PT, R3, RZ, PT, P2 ;  /* 0x000000ff0300720c */ /* 0x000fe40003f46120 */
[----:B------:R-:W-:-:S04]  /*0170*/  ISETP.NE.U32.AND P1, PT, R25, RZ, PT ;  /* 0x000000ff1900720c */ /* 0x000fc80003f25070 */
[----:B------:R-:W-:-:S07]  /*0180*/  ISETP.NE.AND.EX P1, PT, RZ, RZ, PT, P1 ;  /* 0x000000ffff00720c */ /* 0x000fce0003f25310 */
[----:B------:R-:W-:Y:S06]  /*0190*/  @!P2 BRA `(.L_x_106) ;  /* 0x0000000000b8a947 */ /* 0x000fec0003800000 */
[----:B------:R-:W0:Y:S01]  /*01a0*/  LDC R14, c[0x0][0x384] ;  /* 0x0000e100ff0e7b82 */ /* 0x000e220000000800 */
[----:B------:R-:W-:Y:S01]  /*01b0*/  LOP3.LUT R15, R2, 0xfffffff0, RZ, 0xc0, !PT ;  /* 0xfffffff0020f7812 */ /* 0x000fe200078ec0ff */
[----:B------:R-:W-:Y:S01]  /*01c0*/  IMAD.MOV.U32 R19, RZ, RZ, RZ ;  /* 0x000000ffff137224 */ /* 0x000fe200078e00ff */
[----:B------:R-:W-:-:S03]  /*01d0*/  IADD3 R6, P2, PT, R10, 0x20, RZ ;  /* 0x000000200a067810 */ /* 0x000fc60007f5e0ff */
[----:B------:R-:W-:Y:S01]  /*01e0*/  IMAD.MOV.U32 R3, RZ, RZ, R15 ;  /* 0x000000ffff037224 */ /* 0x000fe200078e000f */
[----:B------:R-:W-:Y:S02]  /*01f0*/  IADD3.X R7, PT, PT, RZ, R12, RZ, P2, !PT ;  /* 0x0000000cff077210 */ /* 0x000fe400017fe4ff */
[----:B0-----:R-:W-:-:S07]  /*0200*/  MOV R0, R14 ;  /* 0x0000000e00007202 */ /* 0x001fce0000000f00 */
.L_x_107:
[----:B------:R-:W2:Y:S04]  /*0210*/  LDG.E R20, desc[UR6][R6.64+-0x20] ;  /* 0xffffe00606147981 */ /* 0x000ea8000c1e1900 */
[----:B------:R-:W3:Y:S04]  /*0220*/  LDG.E R26, desc[UR6][R6.64+-0x1c] ;  /* 0xffffe406061a7981 */ /* 0x000ee8000c1e1900 */
[----:B------:R-:W4:Y:S04]  /*0230*/  LDG.E R24, desc[UR6][R6.64+-0x18] ;  /* 0xffffe80606187981 */ /* 0x000f28000c1e1900 */
[----:B------:R-:W5:Y:S04]  /*0240*/  LDG.E R23, desc[UR6][R6.64+-0x14] ;  /* 0xffffec0606177981 */ /* 0x000f68000c1e1900 */
[----:B------:R-:W5:Y:S04]  /*0250*/  LDG.E R22, desc[UR6][R6.64+-0x10] ;  /* 0xfffff00606167981 */ /* 0x000f68000c1e1900 */
[----:B------:R-:W5:Y:S04]  /*0260*/  LDG.E R21, desc[UR6][R6.64+-0xc] ;  /* 0xfffff40606157981 */ /* 0x000f68000c1e1900 */
[----:B------:R-:W5:Y:S04]  /*0270*/  LDG.E R18, desc[UR6][R6.64+-0x8] ;  /* 0xfffff80606127981 */ /* 0x000f68000c1e1900 */
[----:B------:R-:W5:Y:S04]  /*0280*/  LDG.E R16, desc[UR6][R6.64+-0x4] ;  /* 0xfffffc0606107981 */ /* 0x000f68000c1e1900 */
[----:B------:R-:W5:Y:S01]  /*0290*/  LDG.E R17, desc[UR6][R6.64] ;  /* 0x0000000606117981 */ /* 0x000f62000c1e1900 */
[----:B--2---:R-:W-:-:S03]  /*02a0*/  FADD R19, R20, R19 ;  /* 0x0000001314137221 */ /* 0x004fc60000000000 */
[----:B------:R-:W2:Y:S01]  /*02b0*/  LDG.E R20, desc[UR6][R6.64+0x4] ;  /* 0x0000040606147981 */ /* 0x000ea2000c1e1900 */
[----:B---3--:R-:W-:-:S03]  /*02c0*/  FADD R27, R19, R26 ;  /* 0x0000001a131b7221 */ /* 0x008fc60000000000 */
[----:B------:R-:W3:Y:S01]  /*02d0*/  LDG.E R19, desc[UR6][R6.64+0x8] ;  /* 0x0000080606137981 */ /* 0x000ee2000c1e1900 */
[----:B----4-:R-:W-:-:S03]  /*02e0*/  FADD R26, R27, R24 ;  /* 0x000000181b1a7221 */ /* 0x010fc60000000000 */
[----:B------:R-:W4:Y:S01]  /*02f0*/  LDG.E R24, desc[UR6][R6.64+0xc] ;  /* 0x00000c0606187981 */ /* 0x000f22000c1e1900 */
[----:B-----5:R-:W-:-:S03]  /*0300*/  FADD R27, R26, R23 ;  /* 0x000000171a1b7221 */ /* 0x020fc60000000000 */
[----:B------:R-:W5:Y:S01]  /*0310*/  LDG.E R23, desc[UR6][R6.64+0x10] ;  /* 0x0000100606177981 */ /* 0x000f62000c1e1900 */
[----:B------:R-:W-:-:S03]  /*0320*/  FADD R26, R27, R22 ;  /* 0x000000161b1a7221 */ /* 0x000fc60000000000 */
[----:B------:R-:W5:Y:S01]  /*0330*/  LDG.E R22, desc[UR6][R6.64+0x14] ;  /* 0x0000140606167981 */ /* 0x000f62000c1e1900 */
[----:B------:R-:W-:-:S03]  /*0340*/  FADD R27, R26, R21 ;  /* 0x000000151a1b7221 */ /* 0x000fc60000000000 */
[----:B------:R-:W5:Y:S01]  /*0350*/  LDG.E R21, desc[UR6][R6.64+0x18] ;  /* 0x0000180606157981 */ /* 0x000f62000c1e1900 */
[----:B------:R-:W-:-:S03]  /*0360*/  FADD R27, R27, R18 ;  /* 0x000000121b1b7221 */ /* 0x000fc60000000000 */
[----:B------:R0:W5:Y:S01]  /*0370*/  LDG.E R18, desc[UR6][R6.64+0x1c] ;  /* 0x00001c0606127981 */ /* 0x000162000c1e1900 */
[----:B------:R-:W-:Y:S01]  /*0380*/  IADD3 R3, P2, PT, R3, -0x10, RZ ;  /* 0xfffffff003037810 */ /* 0x000fe20007f5e0ff */
[----:B------:R-:W-:-:S03]  /*0390*/  FADD R16, R27, R16 ;  /* 0x000000101b107221 */ /* 0x000fc60000000000 */
[----:B------:R-:W-:Y:S01]  /*03a0*/  IADD3.X R0, PT, PT, R0, -0x1, RZ, P2, !PT ;  /* 0xffffffff00007810 */ /* 0x000fe200017fe4ff */
[----:B------:R-:W-:Y:S01]  /*03b0*/  FADD R17, R16, R17 ;  /* 0x0000001110117221 */ /* 0x000fe20000000000 */
[----:B------:R-:W-:Y:S02]  /*03c0*/  ISETP.NE.U32.AND P2, PT, R3, RZ, PT ;  /* 0x000000ff0300720c */ /* 0x000fe40003f45070 */
[----:B0-----:R-:W-:Y:S02]  /*03d0*/  IADD3 R6, P3, PT, R6, 0x40, RZ ;  /* 0x0000004006067810 */ /* 0x001fe40007f7e0ff */
[----:B------:R-:W-:-:S03]  /*03e0*/  ISETP.NE.AND.EX P2, PT, R0, RZ, PT, P2 ;  /* 0x000000ff0000720c */ /* 0x000fc60003f45320 */
[----:B------:R-:W-:Y:S02]  /*03f0*/  IMAD.X R7, RZ, RZ, R7, P3 ;  /* 0x000000ffff077224 */ /* 0x000fe400018e0607 */
[----:B--2---:R-:W-:-:S04]  /*0400*/  FADD R20, R17, R20 ;  /* 0x0000001411147221 */ /* 0x004fc80000000000 */
[----:B---3--:R-:W-:-:S04]  /*0410*/  FADD R19, R20, R19 ;  /* 0x0000001314137221 */ /* 0x008fc80000000000 */
[----:B----4-:R-:W-:-:S04]  /*0420*/  FADD R24, R19, R24 ;  /* 0x0000001813187221 */ /* 0x010fc80000000000 */
[----:B-----5:R-:W-:-:S04]  /*0430*/  FADD R23, R24, R23 ;  /* 0x0000001718177221 */ /* 0x020fc80000000000 */
[----:B------:R-:W-:-:S04]  /*0440*/  FADD R22, R23, R22 ;  /* 0x0000001617167221 */ /* 0x000fc80000000000 */
[----:B------:R-:W-:-:S04]  /*0450*/  FADD R21, R22, R21 ;  /* 0x0000001516157221 */ /* 0x000fc80000000000 */
[----:B------:R-:W-:Y:S01]  /*0460*/  FADD R19, R21, R18 ;  /* 0x0000001215137221 */ /* 0x000fe20000000000 */
[----:B------:R-:W-:Y:S06]  /*0470*/  @P2 BRA `(.L_x_107) ;  /* 0xfffffffc00642947 */ /* 0x000fec000383ffff */
.L_x_106:
[----:B------:R-:W-:Y:S05]  /*0480*/  @!P1 BRA `(.L_x_105) ;  /* 0x0000000000ec9947 */ /* 0x000fea0003800000 */
[----:B------:R-:W-:Y:S02]  /*0490*/  ISETP.GE.U32.AND P1, PT, R25, 0x8, PT ;  /* 0x000000081900780c */ /* 0x000fe40003f26070 */
[----:B------:R-:W-:Y:S02]  /*04a0*/  LOP3.LUT R16, R2, 0x7, RZ, 0xc0, !PT ;  /* 0x0000000702107812 */ /* 0x000fe400078ec0ff */
[----:B------:R-:W-:Y:S02]  /*04b0*/  ISETP.GE.U32.AND.EX P1, PT, RZ, RZ, PT, P1 ;  /* 0x000000ffff00720c */ /* 0x000fe40003f26110 */
[----:B------:R-:W-:-:S04]  /*04c0*/  ISETP.NE.U32.AND P2, PT, R16, RZ, PT ;  /* 0x000000ff1000720c */ /* 0x000fc80003f45070 */
[----:B------:R-:W-:-:S07]  /*04d0*/  ISETP.NE.AND.EX P2, PT, RZ, RZ, PT, P2 ;  /* 0x000000ffff00720c */ /* 0x000fce0003f45320 */
[----:B------:R-:W-:Y:S06]  /*04e0*/  @!P1 BRA `(.L_x_108) ;  /* 0x0000000000509947 */ /* 0x000fec0003800000 */
[----:B------:R-:W-:-:S04]  /*04f0*/  LEA R6, P1, R15, R10, 0x2 ;  /* 0x0000000a0f067211 */ /* 0x000fc800078210ff */
[----:B------:R-:W-:-:S05]  /*0500*/  LEA.HI.X R7, R15, R12, R14, 0x2, P1 ;  /* 0x0000000c0f077211 */ /* 0x000fca00008f140e */
[----:B------:R-:W2:Y:S04]  /*0510*/  LDG.E R0, desc[UR6][R6.64] ;  /* 0x0000000606007981 */ /* 0x000ea8000c1e1900 */
[----:B------:R-:W3:Y:S04]  /*0520*/  LDG.E R3, desc[UR6][R6.64+0x4] ;  /* 0x0000040606037981 */ /* 0x000ee8000c1e1900 */
[----:B------:R-:W4:Y:S04]  /*0530*/  LDG.E R17, desc[UR6][R6.64+0x8] ;  /* 0x0000080606117981 */ /* 0x000f28000c1e1900 */
[----:B------:R-:W5:Y:S04]  /*0540*/  LDG.E R21, desc[UR6][R6.64+0xc] ;  /* 0x00000c0606157981 */ /* 0x000f68000c1e1900 */
[----:B------:R-:W5:Y:S04]  /*0550*/  LDG.E R23, desc[UR6][R6.64+0x10] ;  /* 0x0000100606177981 */ /* 0x000f68000c1e1900 */
[----:B------:R-:W5:Y:S04]  /*0560*/  LDG.E R25, desc[UR6][R6.64+0x14] ;  /* 0x0000140606197981 */ /* 0x000f68000c1e1900 */
[----:B------:R-:W5:Y:S04]  /*0570*/  LDG.E R27, desc[UR6][R6.64+0x18] ;  /* 0x00001806061b7981 */ /* 0x000f68000c1e1900 */
[----:B------:R-:W5:Y:S01]  /*0580*/  LDG.E R29, desc[UR6][R6.64+0x1c] ;  /* 0x00001c06061d7981 */ /* 0x000f62000c1e1900 */
[----:B------:R-:W-:-:S04]  /*0590*/  IADD3 R15, P1, PT, R15, 0x8, RZ ;  /* 0x000000080f0f7810 */ /* 0x000fc80007f3e0ff */
[----:B------:R-:W-:Y:S01]  /*05a0*/  IADD3.X R14, PT, PT, RZ, R14, RZ, P1, !PT ;  /* 0x0000000eff0e7210 */ /* 0x000fe20000ffe4ff */
[----:B--2---:R-:W-:-:S04]  /*05b0*/  FADD R0, R19, R0 ;  /* 0x0000000013007221 */ /* 0x004fc80000000000 */
[----:B---3--:R-:W-:-:S04]  /*05c0*/  FADD R0, R0, R3 ;  /* 0x0000000300007221 */ /* 0x008fc80000000000 */
[----:B----4-:R-:W-:-:S04]  /*05d0*/  FADD R0, R0, R17 ;  /* 0x0000001100007221 */ /* 0x010fc80000000000 */
[----:B-----5:R-:W-:-:S04]  /*05e0*/  FADD R0, R0, R21 ;  /* 0x0000001500007221 */ /* 0x020fc80000000000 */
[----:B------:R-:W-:-:S04]  /*05f0*/  FADD R0, R0, R23 ;  /* 0x0000001700007221 */ /* 0x000fc80000000000 */
[----:B------:R-:W-:-:S04]  /*0600*/  FADD R0, R0, R25 ;  /* 0x0000001900007221 */ /* 0x000fc80000000000 */
[----:B------:R-:W-:-:S04]  /*0610*/  FADD R0, R0, R27 ;  /* 0x0000001b00007221 */ /* 0x000fc80000000000 */
[----:B------:R-:W-:-:S07]  /*0620*/  FADD R19, R0, R29 ;  /* 0x0000001d00137221 */ /* 0x000fce0000000000 */
.L_x_108:
[----:B------:R-:W-:Y:S05]  /*0630*/  @!P2 BRA `(.L_x_105) ;  /* 0x000000000080a947 */ /* 0x000fea0003800000 */
[----:B------:R-:W-:-:S04]  /*0640*/  ISETP.GE.U32.AND P1, PT, R16, 0x4, PT ;  /* 0x000000041000780c */ /* 0x000fc80003f26070 */
[----:B------:R-:W-:-:S13]  /*0650*/  ISETP.GE.U32.AND.EX P1, PT, RZ, RZ, PT, P1 ;  /* 0x000000ffff00720c */ /* 0x000fda0003f26110 */
[----:B------:R-:W-:-:S04]  /*0660*/  @P1 LEA R6, P2, R15, R10, 0x2 ;  /* 0x0000000a0f061211 */ /* 0x000fc800078410ff */
[----:B------:R-:W-:-:S05]  /*0670*/  @P1 LEA.HI.X R7, R15, R12, R14, 0x2, P2 ;  /* 0x0000000c0f071211 */ /* 0x000fca00010f140e */
[----:B------:R-:W2:Y:S04]  /*0680*/  @P1 LDG.E R0, desc[UR6][R6.64] ;  /* 0x0000000606001981 */ /* 0x000ea8000c1e1900 */
[----:B------:R-:W3:Y:S04]  /*0690*/  @P1 LDG.E R3, desc[UR6][R6.64+0x4] ;  /* 0x0000040606031981 */ /* 0x000ee8000c1e1900 */
[----:B------:R-:W4:Y:S04]  /*06a0*/  @P1 LDG.E R21, desc[UR6][R6.64+0x8] ;  /* 0x0000080606151981 */ /* 0x000f28000c1e1900 */
[----:B------:R-:W5:Y:S01]  /*06b0*/  @P1 LDG.E R23, desc[UR6][R6.64+0xc] ;  /* 0x00000c0606171981 */ /* 0x000f62000c1e1900 */
[----:B------:R-:W-:Y:S01]  /*06c0*/  LOP3.LUT R16, R2, 0x3, RZ, 0xc0, !PT ;  /* 0x0000000302107812 */ /* 0x000fe200078ec0ff */
[----:B------:R-:W-:Y:S01]  /*06d0*/  IMAD.MOV.U32 R17, RZ, RZ, RZ ;  /* 0x000000ffff117224 */ /* 0x000fe200078e00ff */
[----:B------:R-:W-:-:S02]  /*06e0*/  @P1 IADD3 R15, P3, PT, R15, 0x4, RZ ;  /* 0x000000040f0f1810 */ /* 0x000fc40007f7e0ff */
[----:B------:R-:W-:Y:S02]  /*06f0*/  ISETP.NE.U32.AND P2, PT, R16, RZ, PT ;  /* 0x000000ff1000720c */ /* 0x000fe40003f45070 */
[----:B------:R-:W-:Y:S02]  /*0700*/  @P1 IADD3.X R14, PT, PT, RZ, R14, RZ, P3, !PT ;  /* 0x0000000eff0e1210 */ /* 0x000fe40001ffe4ff */
[----:B------:R-:W-:Y:S01]  /*0710*/  ISETP.NE.AND.EX P2, PT, R17, RZ, PT, P2 ;  /* 0x000000ff1100720c */ /* 0x000fe20003f45320 */
[----:B--2---:R-:W-:-:S04]  /*0720*/  @P1 FADD R0, R19, R0 ;  /* 0x0000000013001221 */ /* 0x004fc80000000000 */
[----:B---3--:R-:W-:-:S04]  /*0730*/  @P1 FADD R0, R0, R3 ;  /* 0x0000000300001221 */ /* 0x008fc80000000000 */
[----:B----4-:R-:W-:-:S04]  /*0740*/  @P1 FADD R0, R0, R21 ;  /* 0x0000001500001221 */ /* 0x010fc80000000000 */
[----:B-----5:R-:W-:Y:S01]  /*0750*/  @P1 FADD R19, R0, R23 ;  /* 0x0000001700131221 */ /* 0x020fe20000000000 */
[----:B------:R-:W-:Y:S06]  /*0760*/  @!P2 BRA `(.L_x_105) ;  /* 0x000000000034a947 */ /* 0x000fec0003800000 */
[----:B------:R-:W-:-:S04]  /*0770*/  LEA R2, P1, R15, R8, 0x2 ;  /* 0x000000080f027211 */ /* 0x000fc800078210ff */
[----:B------:R-:W-:Y:S02]  /*0780*/  IADD3 R2, P2, PT, R2, UR8, RZ ;  /* 0x0000000802027c10 */ /* 0x000fe4000ff5e0ff */
[----:B------:R-:W-:-:S04]  /*0790*/  LEA.HI.X R3, R15, R11, R14, 0x2, P1 ;  /* 0x0000000b0f037211 */ /* 0x000fc800008f140e */
[----:B------:R-:W-:-:S07]  /*07a0*/  IADD3.X R3, PT, PT, R3, UR9, RZ, P2, !PT ;  /* 0x0000000903037c10 */ /* 0x000fce00097fe4ff */
.L_x_109:
[----:B------:R0:W2:Y:S01]  /*07b0*/  LDG.E R0, desc[UR6][R2.64] ;  /* 0x0000000602007981 */ /* 0x0000a2000c1e1900 */
[----:B------:R-:W-:-:S04]  /*07c0*/  IADD3 R16, P1, PT, R16, -0x1, RZ ;  /* 0xffffffff10107810 */ /* 0x000fc80007f3e0ff */
[----:B------:R-:W-:Y:S02]  /*07d0*/  IADD3.X R17, PT, PT, R17, -0x1, RZ, P1, !PT ;  /* 0xffffffff11117810 */ /* 0x000fe40000ffe4ff */
[----:B------:R-:W-:Y:S02]  /*07e0*/  ISETP.NE.U32.AND P1, PT, R16, RZ, PT ;  /* 0x000000ff1000720c */ /* 0x000fe40003f25070 */
[----:B0-----:R-:W-:Y:S02]  /*07f0*/  IADD3 R2, P2, PT, R2, 0x4, RZ ;  /* 0x0000000402027810 */ /* 0x001fe40007f5e0ff */
[----:B------:R-:W-:-:S03]  /*0800*/  ISETP.NE.AND.EX P1, PT, R17, RZ, PT, P1 ;  /* 0x000000ff1100720c */ /* 0x000fc60003f25310 */
[----:B------:R-:W-:Y:S02]  /*0810*/  IMAD.X R3, RZ, RZ, R3, P2 ;  /* 0x000000ffff037224 */ /* 0x000fe400010e0603 */
[----:B--2---:R-:W-:-:S08]  /*0820*/  FADD R19, R0, R19 ;  /* 0x0000001300137221 */ /* 0x004fd00000000000 */
[----:B------:R-:W-:Y:S05]  /*0830*/  @P1 BRA `(.L_x_109) ;  /* 0xfffffffc00dc1947 */ /* 0x000fea000383ffff */
.L_x_105:
[----:B------:R-:W0:Y:S01]  /*0840*/  LDCU.64 UR4, c[0x0][0x380] ;  /* 0x00007000ff0477ac */ /* 0x000e220008000a00 */
[----:B------:R-:W-:Y:S01]  /*0850*/  BSSY.RECONVERGENT B0, `(.L_x_110) ;  /* 0x000000e000007945 */ /* 0x000fe20003800200 */
[----:B0-----:R-:W0:Y:S08]  /*0860*/  I2F.U64 R0, UR4 ;  /* 0x0000000400007d12 */ /* 0x001e300008301000 */
[----:B0-----:R-:W0:Y:S08]  /*0870*/  MUFU.RCP R3, R0 ;  /* 0x0000000000037308 */ /* 0x001e300000001000 */
[----:B------:R-:W1:Y:S01]  /*0880*/  FCHK P1, R19, R0 ;  /* 0x0000000013007302 */ /* 0x000e620000020000 */
[----:B0-----:R-:W-:-:S04]  /*0890*/  FFMA R2, -R0, R3, 1 ;  /* 0x3f80000000027423 */ /* 0x001fc80000000103 */
[----:B------:R-:W-:-:S04]  /*08a0*/  FFMA R2, R3, R2, R3 ;  /* 0x0000000203027223 */ /* 0x000fc80000000003 */
[----:B------:R-:W-:-:S04]  /*08b0*/  FFMA R3, R2, R19, RZ ;  /* 0x0000001302037223 */ /* 0x000fc800000000ff */
[----:B------:R-:W-:-:S04]  /*08c0*/  FFMA R14, -R0, R3, R19 ;  /* 0x00000003000e7223 */ /* 0x000fc80000000113 */
[----:B------:R-:W-:Y:S01]  /*08d0*/  FFMA R14, R2, R14, R3 ;  /* 0x0000000e020e7223 */ /* 0x000fe20000000003 */
[----:B-1----:R-:W-:Y:S06]  /*08e0*/  @!P1 BRA `(.L_x_111) ;  /* 0x0000000000109947 */ /* 0x002fec0003800000 */
[----:B------:R-:W-:Y:S02]  /*08f0*/  MOV R2, R19 ;  /* 0x0000001300027202 */ /* 0x000fe40000000f00 */
[----:B------:R-:W-:-:S07]  /*0900*/  MOV R6, 0x920 ;  /* 0x0000092000067802 */ /* 0x000fce0000000f00 */
[----:B------:R-:W-:Y:S05]  /*0910*/  CALL.REL.NOINC `($__internal_7_$__cuda_sm3x_div_rn_noftz_f32_slowpath) ;  /* 0x00000018008c7944 */ /* 0x000fea0003c00000 */
[----:B------:R-:W-:-:S07]  /*0920*/  IMAD.MOV.U32 R14, RZ, RZ, R2 ;  /* 0x000000ffff0e7224 */ /* 0x000fce00078e0002 */
.L_x_111:
[----:B------:R-:W-:Y:S05]  /*0930*/  BSYNC.RECONVERGENT B0 ;  /* 0x0000000000007941 */ /* 0x000fea0003800200 */
.L_x_110:
[----:B------:R-:W-:Y:S01]  /*0940*/  HFMA2 R19, -RZ, RZ, 0, 0 ;  /* 0x00000000ff137431 */ /* 0x000fe200000001ff */
[----:B------:R-:W-:Y:S06]  /*0950*/  @!P0 BRA `(.L_x_112) ;  /* 0x00000008004c8947 */ /* 0x000fec0003800000 */
[----:B------:R-:W0:Y:S01]  /*0960*/  LDC.64 R2, c[0x0][0x380] ;  /* 0x0000e000ff027b82 */ /* 0x000e220000000a00 */
[----:B------:R-:W-:Y:S02]  /*0970*/  IMAD.MOV.U32 R19, RZ, RZ, RZ ;  /* 0x000000ffff137224 */ /* 0x000fe400078e00ff */
[----:B------:R-:W-:Y:S01]  /*0980*/  IMAD.MOV.U32 R16, RZ, RZ, RZ ;  /* 0x000000ffff107224 */ /* 0x000fe200078e00ff */
[C---:B0-----:R-:W-:Y:S02]  /*0990*/  ISETP.GE.U32.AND P0, PT, R2.reuse, 0x10, PT ;  /* 0x000000100200780c */ /* 0x041fe40003f06070 */
[----:B------:R-:W-:Y:S02]  /*09a0*/  LOP3.LUT R20, R2, 0xf, RZ, 0xc0, !PT ;  /* 0x0000000f02147812 */ /* 0x000fe400078ec0ff */
[----:B------:R-:W-:Y:S02]  /*09b0*/  ISETP.GE.U32.AND.EX P1, PT, R3, RZ, PT, P0 ;  /* 0x000000ff0300720c */ /* 0x000fe40003f26100 */
[----:B------:R-:W-:-:S02]  /*09c0*/  ISETP.NE.U32.AND P2, PT, R20, RZ, PT ;  /* 0x000000ff1400720c */ /* 0x000fc40003f45070 */
[----:B------:R-:W-:Y:S02]  /*09d0*/  MOV R3, RZ ;  /* 0x000000ff00037202 */ /* 0x000fe40000000f00 */
[----:B------:R-:W-:-:S07]  /*09e0*/  ISETP.NE.AND.EX P0, PT, RZ, RZ, PT, P2 ;  /* 0x000000ffff00720c */ /* 0x000fce0003f05320 */
[----:B------:R-:W-:Y:S06]  /*09f0*/  @!P1 BRA `(.L_x_113) ;  /* 0x0000000000f89947 */ /* 0x000fec0003800000 */
[----:B------:R-:W0:Y:S01]  /*0a00*/  LDC R16, c[0x0][0x384] ;  /* 0x0000e100ff107b82 */ /* 0x000e220000000800 */
[----:B------:R-:W-:Y:S01]  /*0a10*/  IADD3 R6, P1, PT, R10, 0x20, RZ ;  /* 0x000000200a067810 */ /* 0x000fe20007f3e0ff */
[----:B------:R-:W-:Y:S01]  /*0a20*/  HFMA2 R19, -RZ, RZ, 0, 0 ;  /* 0x00000000ff137431 */ /* 0x000fe200000001ff */
[----:B------:R-:W-:-:S03]  /*0a30*/  LOP3.LUT R3, R2, 0xfffffff0, RZ, 0xc0, !PT ;  /* 0xfffffff002037812 */ /* 0x000fc600078ec0ff */
[----:B------:R-:W-:Y:S01]  /*0a40*/  IMAD.X R7, RZ, RZ, R12, P1 ;  /* 0x000000ffff077224 */ /* 0x000fe200008e060c */
[----:B------:R-:W-:Y:S01]  /*0a50*/  MOV R17, R3 ;  /* 0x0000000300117202 */ /* 0x000fe20000000f00 */
[----:B0-----:R-:W-:-:S07]  /*0a60*/  IMAD.MOV.U32 R15, RZ, RZ, R16 ;  /* 0x000000ffff0f7224 */ /* 0x001fce00078e0010 */
.L_x_114:
[----:B------:R-:W2:Y:S04]  /*0a70*/  LDG.E R25, desc[UR6][R6.64+-0x20] ;  /* 0xffffe00606197981 */ /* 0x000ea8000c1e1900 */
[----:B------:R-:W3:Y:S04]  /*0a80*/  LDG.E R24, desc[UR6][R6.64+-0x1c] ;  /* 0xffffe40606187981 */ /* 0x000ee8000c1e1900 */
[----:B------:R-:W4:Y:S04]  /*0a90*/  LDG.E R27, desc[UR6][R6.64+-0x18] ;  /* 0xffffe806061b7981 */ /* 0x000f28000c1e1900 */
[----:B------:R-:W5:Y:S04]  /*0aa0*/  LDG.E R29, desc[UR6][R6.64+-0x14] ;  /* 0xffffec06061d7981 */ /* 0x000f68000c1e1900 */
[----:B------:R-:W5:Y:S04]  /*0ab0*/  LDG.E R18, desc[UR6][R6.64+-0x10] ;  /* 0xfffff00606127981 */ /* 0x000f68000c1e1900 */
[----:B------:R-:W5:Y:S04]  /*0ac0*/  LDG.E R23, desc[UR6][R6.64+-0xc] ;  /* 0xfffff40606177981 */ /* 0x000f68000c1e1900 */
[----:B------:R-:W5:Y:S01]  /*0ad0*/  LDG.E R21, desc[UR6][R6.64+-0x8] ;  /* 0xfffff80606157981 */ /* 0x000f62000c1e1900 */
[----:B--2---:R-:W-:-:S03]  /*0ae0*/  FADD R22, R25, -R14 ;  /* 0x8000000e19167221 */ /* 0x004fc60000000000 */
[----:B------:R-:W2:Y:S01]  /*0af0*/  LDG.E R25, desc[UR6][R6.64+-0x4] ;  /* 0xfffffc0606197981 */ /* 0x000ea2000c1e1900 */
[----:B------:R-:W-:Y:S01]  /*0b00*/  FFMA R19, R22, R22, R19 ;  /* 0x0000001616137223 */ /* 0x000fe20000000013 */
[----:B---3--:R-:W-:-:S04]  /*0b10*/  FADD R24, R24, -R14 ;  /* 0x8000000e18187221 */ /* 0x008fc80000000000 */
[----:B------:R-:W-:Y:S02]  /*0b20*/  FFMA R24, R24, R24, R19 ;  /* 0x0000001818187223 */ /* 0x000fe40000000013 */
[----:B------:R-:W3:Y:S01]  /*0b30*/  LDG.E R19, desc[UR6][R6.64] ;  /* 0x0000000606137981 */ /* 0x000ee2000c1e1900 */
[--C-:B----4-:R-:W-:Y:S01]  /*0b40*/  FADD R27, R27, -R14.reuse ;  /* 0x8000000e1b1b7221 */ /* 0x110fe20000000000 */
[----:B-----5:R-:W-:-:S03]  /*0b50*/  FADD R29, R29, -R14 ;  /* 0x8000000e1d1d7221 */ /* 0x020fc60000000000 */
[----:B------:R-:W-:Y:S02]  /*0b60*/  FFMA R24, R27, R27, R24 ;  /* 0x0000001b1b187223 */ /* 0x000fe40000000018 */
[----:B------:R-:W4:Y:S02]  /*0b70*/  LDG.E R27, desc[UR6][R6.64+0x4] ;  /* 0x00000406061b7981 */ /* 0x000f24000c1e1900 */
[----:B------:R-:W-:Y:S01]  /*0b80*/  FFMA R24, R29, R29, R24 ;  /* 0x0000001d1d187223 */ /* 0x000fe20000000018 */
[----:B------:R-:W-:-:S04]  /*0b90*/  FADD R29, R18, -R14 ;  /* 0x8000000e121d7221 */ /* 0x000fc80000000000 */
[----:B------:R-:W-:Y:S01]  /*0ba0*/  FFMA R24, R29, R29, R24 ;  /* 0x0000001d1d187223 */ /* 0x000fe20000000018 */
[----:B------:R-:W-:Y:S02]  /*0bb0*/  FADD R29, R23, -R14 ;  /* 0x8000000e171d7221 */ /* 0x000fe40000000000 */
[----:B------:R-:W5:Y:S02]  /*0bc0*/  LDG.E R23, desc[UR6][R6.64+0x8] ;  /* 0x0000080606177981 */ /* 0x000f64000c1e1900 */
[----:B------:R-:W-:Y:S01]  /*0bd0*/  FFMA R24, R29, R29, R24 ;  /* 0x0000001d1d187223 */ /* 0x000fe20000000018 */
[----:B------:R-:W-:Y:S02]  /*0be0*/  FADD R29, R21, -R14 ;  /* 0x8000000e151d7221 */ /* 0x000fe40000000000 */
[----:B------:R-:W5:Y:S02]  /*0bf0*/  LDG.E R21, desc[UR6][R6.64+0xc] ;  /* 0x00000c0606157981 */ /* 0x000f64000c1e1900 */
[----:B------:R-:W-:-:S02]  /*0c00*/  FFMA R24, R29, R29, R24 ;  /* 0x0000001d1d187223 */ /* 0x000fc40000000018 */
[----:B------:R-:W5:Y:S01]  /*0c10*/  LDG.E R29, desc[UR6][R6.64+0x10] ;  /* 0x00001006061d7981 */ /* 0x000f62000c1e1900 */
[----:B--2---:R-:W-:-:S03]  /*0c20*/  FADD R18, R25, -R14 ;  /* 0x8000000e19127221 */ /* 0x004fc60000000000 */
[----:B------:R-:W2:Y:S01]  /*0c30*/  LDG.E R25, desc[UR6][R6.64+0x14] ;  /* 0x0000140606197981 */ /* 0x000ea2000c1e1900 */
[----:B------:R-:W-:Y:S01]  /*0c40*/  FFMA R24, R18, R18, R24 ;  /* 0x0000001212187223 */ /* 0x000fe20000000018 */
[----:B---3--:R-:W-:Y:S02]  /*0c50*/  FADD R18, R19, -R14 ;  /* 0x8000000e13127221 */ /* 0x008fe40000000000 */
[----:B------:R-:W3:Y:S02]  /*0c60*/  LDG.E R19, desc[UR6][R6.64+0x18] ;  /* 0x0000180606137981 */ /* 0x000ee4000c1e1900 */
[----:B------:R-:W-:Y:S02]  /*0c70*/  FFMA R24, R18, R18, R24 ;  /* 0x0000001212187223 */ /* 0x000fe40000000018 */
[----:B------:R0:W3:Y:S01]  /*0c80*/  LDG.E R18, desc[UR6][R6.64+0x1c] ;  /* 0x00001c0606127981 */ /* 0x0000e2000c1e1900 */
[----:B----4-:R-:W-:Y:S01]  /*0c90*/  FADD R27, R27, -R14 ;  /* 0x8000000e1b1b7221 */ /* 0x010fe20000000000 */
[----:B------:R-:W-:-:S03]  /*0ca0*/  IADD3 R17, P1, PT, R17, -0x10, RZ ;  /* 0xfffffff011117810 */ /* 0x000fc60007f3e0ff */
[----:B------:R-:W-:Y:S01]  /*0cb0*/  FFMA R24, R27, R27, R24 ;  /* 0x0000001b1b187223 */ /* 0x000fe20000000018 */
[----:B------:R-:W-:Y:S01]  /*0cc0*/  IADD3.X R15, PT, PT, R15, -0x1, RZ, P1, !PT ;  /* 0xffffffff0f0f7810 */ /* 0x000fe20000ffe4ff */
[----:B-----5:R-:W-:Y:S01]  /*0cd0*/  FADD R23, R23, -R14 ;  /* 0x8000000e17177221 */ /* 0x020fe20000000000 */
[----:B------:R-:W-:-:S03]  /*0ce0*/  ISETP.NE.U32.AND P1, PT, R17, RZ, PT ;  /* 0x000000ff1100720c */ /* 0x000fc60003f25070 */
[----:B------:R-:W-:Y:S01]  /*0cf0*/  FFMA R24, R23, R23, R24 ;  /* 0x0000001717187223 */ /* 0x000fe20000000018 */
[----:B------:R-:W-:Y:S01]  /*0d00*/  FADD R21, R21, -R14 ;  /* 0x8000000e15157221 */ /* 0x000fe20000000000 */
[----:B------:R-:W-:-:S03]  /*0d10*/  ISETP.NE.AND.EX P1, PT, R15, RZ, PT, P1 ;  /* 0x000000ff0f00720c */ /* 0x000fc60003f25310 */
[----:B------:R-:W-:Y:S01]  /*0d20*/  FFMA R24, R21, R21, R24 ;  /* 0x0000001515187223 */ /* 0x000fe20000000018 */
[----:B------:R-:W-:-:S04]  /*0d30*/  FADD R29, R29, -R14 ;  /* 0x8000000e1d1d7221 */ /* 0x000fc80000000000 */
[----:B------:R-:W-:Y:S01]  /*0d40*/  FFMA R24, R29, R29, R24 ;  /* 0x0000001d1d187223 */ /* 0x000fe20000000018 */
[----:B0-----:R-:W-:-:S04]  /*0d50*/  IADD3 R6, P2, PT, R6, 0x40, RZ ;  /* 0x0000004006067810 */ /* 0x001fc80007f5e0ff */
[----:B------:R-:W-:Y:S01]  /*0d60*/  IADD3.X R7, PT, PT, RZ, R7, RZ, P2, !PT ;  /* 0x00000007ff077210 */ /* 0x000fe200017fe4ff */
[----:B--2---:R-:W-:-:S04]  /*0d70*/  FADD R25, R25, -R14 ;  /* 0x8000000e19197221 */ /* 0x004fc80000000000 */
[----:B------:R-:W-:Y:S01]  /*0d80*/  FFMA R24, R25, R25, R24 ;  /* 0x0000001919187223 */ /* 0x000fe20000000018 */
[----:B---3--:R-:W-:-:S04]  /*0d90*/  FADD R19, R19, -R14 ;  /* 0x8000000e13137221 */ /* 0x008fc80000000000 */
[----:B------:R-:W-:Y:S01]  /*0da0*/  FFMA R19, R19, R19, R24 ;  /* 0x0000001313137223 */ /* 0x000fe20000000018 */
[----:B------:R-:W-:-:S04]  /*0db0*/  FADD R18, R18, -R14 ;  /* 0x8000000e12127221 */ /* 0x000fc80000000000 */
[----:B------:R-:W-:Y:S01]  /*0dc0*/  FFMA R19, R18, R18, R19 ;  /* 0x0000001212137223 */ /* 0x000fe20000000013 */
[----:B------:R-:W-:Y:S06]  /*0dd0*/  @P1 BRA `(.L_x_114) ;  /* 0xfffffffc00241947 */ /* 0x000fec000383ffff */
.L_x_113:
        /* <DEDUP_REMOVED lines=17> */
[----:B------:R-:W-:-:S05]  /*0ef0*/  IADD3 R3, P0, PT, R3, 0x8, RZ ;  /* 0x0000000803037810 */ /* 0x000fca0007f1e0ff */
[----:B------:R-:W-:Y:S02]  /*0f00*/  IMAD.X R16, RZ, RZ, R16, P0 ;  /* 0x000000ffff107224 */ /* 0x000fe400000e0610 */
[----:B--2---:R-:W-:-:S04]  /*0f10*/  FADD R18, R27, -R14 ;  /* 0x8000000e1b127221 */ /* 0x004fc80000000000 */
[----:B------:R-:W-:Y:S01]  /*0f20*/  FFMA R18, R18, R18, R19 ;  /* 0x0000001212127223 */ /* 0x000fe20000000013 */
[--C-:B---3--:R-:W-:Y:S01]  /*0f30*/  FADD R29, R29, -R14.reuse ;  /* 0x8000000e1d1d7221 */ /* 0x108fe20000000000 */
[----:B----4-:R-:W-:-:S03]  /*0f40*/  FADD R19, R20, -R14 ;  /* 0x8000000e14137221 */ /* 0x010fc60000000000 */
[----:B------:R-:W-:Y:S01]  /*0f50*/  FFMA R18, R29, R29, R18 ;  /* 0x0000001d1d127223 */ /* 0x000fe20000000012 */
[----:B-----5:R-:W-:-:S03]  /*0f60*/  FADD R23, R23, -R14 ;  /* 0x8000000e17177221 */ /* 0x020fc60000000000 */
[----:B------:R-:W-:Y:S01]  /*0f70*/  FFMA R18, R19, R19, R18 ;  /* 0x0000001313127223 */ /* 0x000fe20000000012 */
[----:B------:R-:W-:-:S03]  /*0f80*/  FADD R21, R21, -R14 ;  /* 0x8000000e15157221 */ /* 0x000fc60000000000 */
[----:B------:R-:W-:Y:S01]  /*0f90*/  FFMA R18, R23, R23, R18 ;  /* 0x0000001717127223 */ /* 0x000fe20000000012 */
[----:B------:R-:W-:-:S03]  /*0fa0*/  FADD R15, R15, -R14 ;  /* 0x8000000e0f0f7221 */ /* 0x000fc60000000000 */
[----:B------:R-:W-:Y:S01]  /*0fb0*/  FFMA R18, R21, R21, R18 ;  /* 0x0000001515127223 */ /* 0x000fe20000000012 */
[----:B------:R-:W-:-:S03]  /*0fc0*/  FADD R17, R17, -R14 ;  /* 0x8000000e11117221 */ /* 0x000fc60000000000 */
[----:B------:R-:W-:Y:S01]  /*0fd0*/  FFMA R18, R15, R15, R18 ;  /* 0x0000000f0f127223 */ /* 0x000fe20000000012 */
[----:B------:R-:W-:-:S03]  /*0fe0*/  FADD R25, R25, -R14 ;  /* 0x8000000e19197221 */ /* 0x000fc60000000000 */
[----:B------:R-:W-:-:S04]  /*0ff0*/  FFMA R18, R17, R17, R18 ;  /* 0x0000001111127223 */ /* 0x000fc80000000012 */
[----:B------:R-:W-:-:S07]  /*1000*/  FFMA R19, R25, R25, R18 ;  /* 0x0000001919137223 */ /* 0x000fce0000000012 */
.L_x_115:
        /* <DEDUP_REMOVED lines=9> */
[----:B------:R-:W-:-:S05]  /*10a0*/  @P1 IADD3 R3, P2, PT, R3, 0x4, RZ ;  /* 0x0000000403031810 */ /* 0x000fca0007f5e0ff */
[----:B------:R-:W-:Y:S02]  /*10b0*/  @P1 IMAD.X R16, RZ, RZ, R16, P2 ;  /* 0x000000ffff101224 */ /* 0x000fe400010e0610 */
[--C-:B--2---:R-:W-:Y:S01]  /*10c0*/  @P1 FADD R21, R17, -R14.reuse ;  /* 0x8000000e11151221 */ /* 0x104fe20000000000 */
[----:B------:R-:W-:Y:S02]  /*10d0*/  HFMA2 R17, -RZ, RZ, 0, 0 ;  /* 0x00000000ff117431 */ /* 0x000fe400000001ff */
[----:B---3--:R-:W-:Y:S01]  /*10e0*/  @P1 FADD R18, R15, -R14 ;  /* 0x8000000e0f121221 */ /* 0x008fe20000000000 */
[----:B------:R-:W-:-:S04]  /*10f0*/  LOP3.LUT R15, R2, 0x3, RZ, 0xc0, !PT ;  /* 0x00000003020f7812 */ /* 0x000fc800078ec0ff */
[----:B------:R-:W-:Y:S01]  /*1100*/  ISETP.NE.U32.AND P0, PT, R15, RZ, PT ;  /* 0x000000ff0f00720c */ /* 0x000fe20003f05070 */
[----:B------:R-:W-:-:S03]  /*1110*/  @P1 FFMA R18, R18, R18, R19 ;  /* 0x0000001212121223 */ /* 0x000fc60000000013 */
[----:B------:R-:W-:Y:S01]  /*1120*/  ISETP.NE.AND.EX P0, PT, R17, RZ, PT, P0 ;  /* 0x000000ff1100720c */ /* 0x000fe20003f05300 */
[----:B------:R-:W-:Y:S01]  /*1130*/  @P1 FFMA R18, R21, R21, R18 ;  /* 0x0000001515121223 */ /* 0x000fe20000000012 */
[--C-:B----4-:R-:W-:Y:S01]  /*1140*/  @P1 FADD R23, R23, -R14.reuse ;  /* 0x8000000e17171221 */ /* 0x110fe20000000000 */
[----:B-----5:R-:W-:-:S03]  /*1150*/  @P1 FADD R25, R25, -R14 ;  /* 0x8000000e19191221 */ /* 0x020fc60000000000 */
[----:B------:R-:W-:-:S04]  /*1160*/  @P1 FFMA R18, R23, R23, R18 ;  /* 0x0000001717121223 */ /* 0x000fc80000000012 */
[----:B------:R-:W-:-:S03]  /*1170*/  @P1 FFMA R19, R25, R25, R18 ;  /* 0x0000001919131223 */ /* 0x000fc60000000012 */
[----:B------:R-:W-:Y:S05]  /*1180*/  @!P0 BRA `(.L_x_112) ;  /* 0x0000000000408947 */ /* 0x000fea0003800000 */
[----:B------:R-:W0:Y:S01]  /*1190*/  LDCU.64 UR4, c[0x0][0x390] ;  /* 0x00007200ff0477ac */ /* 0x000e220008000a00 */
[----:B------:R-:W-:-:S04]  /*11a0*/  LEA R2, P0, R3, R8, 0x2 ;  /* 0x0000000803027211 */ /* 0x000fc800078010ff */
[----:B------:R-:W-:Y:S02]  /*11b0*/  LEA.HI.X R3, R3, R11, R16, 0x2, P0 ;  /* 0x0000000b03037211 */ /* 0x000fe400000f1410 */
[----:B0-----:R-:W-:-:S04]  /*11c0*/  IADD3 R2, P1, PT, R2, UR4, RZ ;  /* 0x0000000402027c10 */ /* 0x001fc8000ff3e0ff */
[----:B------:R-:W-:-:S09]  /*11d0*/  IADD3.X R7, PT, PT, R3, UR5, RZ, P1, !PT ;  /* 0x0000000503077c10 */ /* 0x000fd20008ffe4ff */
.L_x_116:
[----:B------:R-:W-:-:S06]  /*11e0*/  MOV R3, R7 ;  /* 0x0000000700037202 */ /* 0x000fcc0000000f00 */
[----:B------:R0:W2:Y:S01]  /*11f0*/  LDG.E R3, desc[UR6][R2.64] ;  /* 0x0000000602037981 */ /* 0x0000a2000c1e1900 */
[----:B------:R-:W-:-:S04]  /*1200*/  IADD3 R15, P0, PT, R15, -0x1, RZ ;  /* 0xffffffff0f0f7810 */ /* 0x000fc80007f1e0ff */
[----:B------:R-:W-:Y:S02]  /*1210*/  IADD3.X R17, PT, PT, R17, -0x1, RZ, P0, !PT ;  /* 0xffffffff11117810 */ /* 0x000fe400007fe4ff */
[----:B------:R-:W-:Y:S02]  /*1220*/  ISETP.NE.U32.AND P0, PT, R15, RZ, PT ;  /* 0x000000ff0f00720c */ /* 0x000fe40003f05070 */
[----:B0-----:R-:W-:Y:S02]  /*1230*/  IADD3 R2, P1, PT, R2, 0x4, RZ ;  /* 0x0000000402027810 */ /* 0x001fe40007f3e0ff */
[----:B------:R-:W-:-:S03]  /*1240*/  ISETP.NE.AND.EX P0, PT, R17, RZ, PT, P0 ;  /* 0x000000ff1100720c */ /* 0x000fc60003f05300 */
[----:B------:R-:W-:Y:S02]  /*1250*/  IMAD.X R7, RZ, RZ, R7, P1 ;  /* 0x000000ffff077224 */ /* 0x000fe400008e0607 */
[----:B--2---:R-:W-:-:S04]  /*1260*/  FADD R6, R3, -R14 ;  /* 0x8000000e03067221 */ /* 0x004fc80000000000 */
[----:B------:R-:W-:-:S04]  /*1270*/  FFMA R19, R6, R6, R19 ;  /* 0x0000000606137223 */ /* 0x000fc80000000013 */
[----:B------:R-:W-:Y:S05]  /*1280*/  @P0 BRA `(.L_x_116) ;  /* 0xfffffffc00d40947 */ /* 0x000fea000383ffff */
.L_x_112:
[----:B------:R-:W0:Y:S01]  /*1290*/  LDCU.64 UR4, c[0x0][0x3a0] ;  /* 0x00007400ff0477ac */ /* 0x000e220008000a00 */
[----:B------:R-:W1:Y:S01]  /*12a0*/  MUFU.RCP R6, R19 ;  /* 0x0000001300067308 */ /* 0x000e620000001000 */
[----:B------:R-:W-:Y:S01]  /*12b0*/  BSSY.RECONVERGENT B0, `(.L_x_117) ;  /* 0x0000013000007945 */ /* 0x000fe20003800200 */
[----:B------:R-:W2:Y:S06]  /*12c0*/  LDCU.64 UR8, c[0x0][0x380] ;  /* 0x00007000ff0877ac */ /* 0x000eac0008000a00 */
[----:B------:R-:W3:Y:S01]  /*12d0*/  FCHK P1, R0, R19 ;  /* 0x0000001300007302 */ /* 0x000ee20000020000 */
[----:B0-----:R-:W-:Y:S01]  /*12e0*/  LEA R2, P0, R13, UR4, 0x2 ;  /* 0x000000040d027c11 */ /* 0x001fe2000f8010ff */
[----:B-1----:R-:W-:-:S03]  /*12f0*/  FFMA R7, R6, -R19, 1 ;  /* 0x3f80000006077423 */ /* 0x002fc60000000813 */
[----:B------:R-:W-:Y:S01]  /*1300*/  LEA.HI.X R3, R13, UR5, RZ, 0x2, P0 ;  /* 0x000000050d037c11 */ /* 0x000fe200080f14ff */
[----:B------:R-:W-:Y:S01]  /*1310*/  FFMA R7, R6, R7, R6 ;  /* 0x0000000706077223 */ /* 0x000fe20000000006 */
[----:B--2---:R-:W-:-:S03]  /*1320*/  ISETP.NE.U32.AND P0, PT, RZ, UR8, PT ;  /* 0x00000008ff007c0c */ /* 0x004fc6000bf05070 */
[----:B------:R0:W-:Y:S01]  /*1330*/  STG.E desc[UR6][R2.64], R19 ;  /* 0x0000001302007986 */ /* 0x0001e2000c101906 */
[----:B------:R-:W-:Y:S01]  /*1340*/  FFMA R6, R0, R7, RZ ;  /* 0x0000000700067223 */ /* 0x000fe200000000ff */
[----:B------:R-:W-:-:S03]  /*1350*/  ISETP.NE.AND.EX P0, PT, RZ, UR9, PT, P0 ;  /* 0x00000009ff007c0c */ /* 0x000fc6000bf05300 */
[----:B------:R-:W-:-:S04]  /*1360*/  FFMA R13, R6, -R19, R0 ;  /* 0x80000013060d7223 */ /* 0x000fc80000000000 */
[----:B------:R-:W-:Y:S01]  /*1370*/  FFMA R6, R7, R13, R6 ;  /* 0x0000000d07067223 */ /* 0x000fe20000000006 */
[----:B---3--:R-:W-:Y:S06]  /*1380*/  @!P1 BRA `(.L_x_118) ;  /* 0x0000000000149947 */ /* 0x008fec0003800000 */
[----:B0-----:R-:W-:Y:S01]  /*1390*/  MOV R2, R0 ;  /* 0x0000000000027202 */ /* 0x001fe20000000f00 */
[----:B------:R-:W-:Y:S01]  /*13a0*/  IMAD.MOV.U32 R0, RZ, RZ, R19 ;  /* 0x000000ffff007224 */ /* 0x000fe200078e0013 */
[----:B------:R-:W-:-:S07]  /*13b0*/  MOV R6, 0x13d0 ;  /* 0x000013d000067802 */ /* 0x000fce0000000f00 */
[----:B------:R-:W-:Y:S05]  /*13c0*/  CALL.REL.NOINC `($__internal_7_$__cuda_sm3x_div_rn_noftz_f32_slowpath) ;  /* 0x0000000c00e07944 */ /* 0x000fea0003c00000 */
[----:B------:R-:W-:-:S07]  /*13d0*/  MOV R6, R2 ;  /* 0x0000000200067202 */ /* 0x000fce0000000f00 */
.L_x_118:
[----:B------:R-:W-:Y:S05]  /*13e0*/  BSYNC.RECONVERGENT B0 ;  /* 0x0000000000007941 */ /* 0x000fea0003800200 */
.L_x_117:
[----:B------:R-:W-:Y:S01]  /*13f0*/  VIADD R0, R6, 0xf3000000 ;  /* 0xf300000006007836 */ /* 0x000fe20000000000 */
[----:B------:R1:W2:Y:S01]  /*1400*/  MUFU.RSQ R7, R6 ;  /* 0x0000000600077308 */ /* 0x0002a20000001400 */
[----:B------:R-:W-:Y:S03]  /*1410*/  BSSY.RECONVERGENT B0, `(.L_x_119) ;  /* 0x000000b000007945 */ /* 0x000fe60003800200 */
[----:B------:R-:W-:-:S13]  /*1420*/  ISETP.GT.U32.AND P1, PT, R0, 0x727fffff, PT ;  /* 0x727fffff0000780c */ /* 0x000fda0003f24070 */
[----:B-12---:R-:W-:Y:S05]  /*1430*/  @!P1 BRA `(.L_x_120) ;  /* 0x0000000000109947 */ /* 0x006fea0003800000 */
[----:B------:R-:W-:Y:S02]  /*1440*/  MOV R0, R6 ;  /* 0x0000000600007202 */ /* 0x000fe40000000f00 */
[----:B------:R-:W-:-:S07]  /*1450*/  MOV R15, 0x1470 ;  /* 0x00001470000f7802 */ /* 0x000fce0000000f00 */
[----:B0-----:R-:W-:Y:S05]  /*1460*/  CALL.REL.NOINC `($__internal_6_$__cuda_sm20_sqrt_rn_f32_slowpath) ;  /* 0x0000000c005c7944 */ /* 0x001fea0003c00000 */
[----:B------:R-:W-:Y:S05]  /*1470*/  BRA `(.L_x_121) ;  /* 0x0000000000107947 */ /* 0x000fea0003800000 */
.L_x_120:
[C---:B0-----:R-:W-:Y:S01]  /*1480*/  FMUL.FTZ R3, R7.reuse, R6 ;  /* 0x0000000607037220 */ /* 0x041fe20000410000 */
[----:B------:R-:W-:-:S03]  /*1490*/  FMUL.FTZ R2, R7, 0.5 ;  /* 0x3f00000007027820 */ /* 0x000fc60000410000 */
[----:B------:R-:W-:-:S04]  /*14a0*/  FFMA R0, -R3, R3, R6 ;  /* 0x0000000303007223 */ /* 0x000fc80000000106 */
[----:B------:R-:W-:-:S07]  /*14b0*/  FFMA R0, R0, R2, R3 ;  /* 0x0000000200007223 */ /* 0x000fce0000000003 */
.L_x_121:
[----:B------:R-:W-:Y:S05]  /*14c0*/  BSYNC.RECONVERGENT B0 ;  /* 0x0000000000007941 */ /* 0x000fea0003800200 */
.L_x_119:
[----:B------:R-:W0:Y:S02]  /*14d0*/  LDC.64 R2, c[0x0][0x3a8] ;  /* 0x0000ea00ff027b82 */ /* 0x000e240000000a00 */
[----:B0-----:R0:W5:Y:S01]  /*14e0*/  LDG.E R3, desc[UR6][R2.64] ;  /* 0x0000000602037981 */ /* 0x001162000c1e1900 */
[----:B------:R-:W-:Y:S05]  /*14f0*/  @!P0 EXIT ;  /* 0x000000000000894d */ /* 0x000fea0003800000 */
[----:B------:R-:W1:Y:S01]  /*1500*/  LDCU.64 UR4, c[0x0][0x380] ;  /* 0x00007000ff0477ac */ /* 0x000e620008000a00 */
[----:B------:R-:W-:Y:S02]  /*1510*/  HFMA2 R16, -RZ, RZ, 0, 0 ;  /* 0x00000000ff107431 */ /* 0x000fe400000001ff */
[----:B-----5:R-:W-:Y:S01]  /*1520*/  FMUL R0, R3, R0 ;  /* 0x0000000003007220 */ /* 0x020fe20000400000 */
[----:B------:R-:W-:Y:S01]  /*1530*/  IMAD.MOV.U32 R13, RZ, RZ, RZ ;  /* 0x000000ffff0d7224 */ /* 0x000fe200078e00ff */
[----:B-1----:R-:W-:Y:S02]  /*1540*/  UISETP.GE.U32.AND UP0, UPT, UR4, 0x10, UPT ;  /* 0x000000100400788c */ /* 0x002fe4000bf06070 */
[----:B------:R-:W-:Y:S02]  /*1550*/  ULOP3.LUT UR8, UR4, 0xf, URZ, 0xc0, !UPT ;  /* 0x0000000f04087892 */ /* 0x000fe4000f8ec0ff */
[----:B------:R-:W-:-:S04]  /*1560*/  UISETP.GE.U32.AND.EX UP0, UPT, UR5, URZ, UPT, UP0 ;  /* 0x000000ff0500728c */ /* 0x000fc8000bf06100 */
[----:B------:R-:W-:-:S04]  /*1570*/  ISETP.NE.U32.AND P0, PT, RZ, UR8, PT ;  /* 0x00000008ff007c0c */ /* 0x000fc8000bf05070 */
[----:B------:R-:W-:Y:S01]  /*1580*/  ISETP.NE.AND.EX P0, PT, RZ, RZ, PT, P0 ;  /* 0x000000ffff00720c */ /* 0x000fe20003f05300 */
[----:B------:R-:W-:-:S12]  /*1590*/  BRA.U !UP0, `(.L_x_122) ;  /* 0x00000005085c7547 */ /* 0x000fd8000b800000 */
[----:B------:R-:W1:Y:S01]  /*15a0*/  LDC R16, c[0x0][0x384] ;  /* 0x0000e100ff107b82 */ /* 0x000e620000000800 */
[----:B------:R-:W0:Y:S01]  /*15b0*/  LDCU.128 UR12, c[0x0][0x390] ;  /* 0x00007200ff0c77ac */ /* 0x000e220008000c00 */
[----:B------:R-:W-:Y:S01]  /*15c0*/  IADD3 R18, P1, PT, R8, 0x20, RZ ;  /* 0x0000002008127810 */ /* 0x000fe20007f3e0ff */
[----:B------:R-:W-:-:S04]  /*15d0*/  ULOP3.LUT UR5, UR4, 0xfffffff0, URZ, 0xc0, !UPT ;  /* 0xfffffff004057892 */ /* 0x000fc8000f8ec0ff */
[----:B------:R-:W-:Y:S02]  /*15e0*/  IMAD.X R21, RZ, RZ, R11, P1 ;  /* 0x000000ffff157224 */ /* 0x000fe400008e060b */
[----:B------:R-:W-:Y:S01]  /*15f0*/  MOV R13, UR5 ;  /* 0x00000005000d7c02 */ /* 0x000fe20008000f00 */
[----:B------:R-:W-:Y:S01]  /*1600*/  IMAD.U32 R17, RZ, RZ, UR5 ;  /* 0x00000005ff117e24 */ /* 0x000fe2000f8e00ff */
[C---:B0-----:R-:W-:Y:S02]  /*1610*/  IADD3 R2, P2, PT, R18.reuse, UR12, RZ ;  /* 0x0000000c12027c10 */ /* 0x041fe4000ff5e0ff */
[----:B------:R-:W-:Y:S02]  /*1620*/  IADD3 R18, P1, PT, R18, UR14, RZ ;  /* 0x0000000e12127c10 */ /* 0x000fe4000ff3e0ff */
[C---:B------:R-:W-:Y:S02]  /*1630*/  IADD3.X R3, PT, PT, R21.reuse, UR13, RZ, P2, !PT ;  /* 0x0000000d15037c10 */ /* 0x040fe400097fe4ff */
[----:B------:R-:W-:-:S02]  /*1640*/  IADD3.X R21, PT, PT, R21, UR15, RZ, P1, !PT ;  /* 0x0000000f15157c10 */ /* 0x000fc40008ffe4ff */
[----:B-1----:R-:W-:-:S07]  /*1650*/  MOV R15, R16 ;  /* 0x00000010000f7202 */ /* 0x002fce0000000f00 */
.L_x_123:
[----:B-1----:R-:W2:Y:S01]  /*1660*/  LDG.E R7, desc[UR6][R2.64+-0x20] ;  /* 0xffffe00602077981 */ /* 0x002ea2000c1e1900 */
[----:B------:R-:W-:Y:S02]  /*1670*/  IMAD.MOV.U32 R6, RZ, RZ, R18 ;  /* 0x000000ffff067224 */ /* 0x000fe400078e0012 */
[----:B--2---:R-:W-:-:S04]  /*1680*/  FADD R7, R7, -R14 ;  /* 0x8000000e07077221 */ /* 0x004fc80000000000 */
[----:B------:R-:W-:Y:S01]  /*1690*/  FMUL R19, R0, R7 ;  /* 0x0000000700137220 */ /* 0x000fe20000400000 */
[----:B------:R-:W-:-:S05]  /*16a0*/  MOV R7, R21 ;  /* 0x0000001500077202 */ /* 0x000fca0000000f00 */
[----:B------:R0:W-:Y:S04]  /*16b0*/  STG.E desc[UR6][R6.64+-0x20], R19 ;  /* 0xffffe01306007986 */ /* 0x0001e8000c101906 */
[----:B------:R-:W2:Y:S02]  /*16c0*/  LDG.E R21, desc[UR6][R2.64+-0x1c] ;  /* 0xffffe40602157981 */ /* 0x000ea4000c1e1900 */
[----:B--2---:R-:W-:-:S04]  /*16d0*/  FADD R21, R21, -R14 ;  /* 0x8000000e15157221 */ /* 0x004fc80000000000 */
[----:B------:R-:W-:-:S05]  /*16e0*/  FMUL R21, R0, R21 ;  /* 0x0000001500157220 */ /* 0x000fca0000400000 */
[----:B------:R1:W-:Y:S04]  /*16f0*/  STG.E desc[UR6][R6.64+-0x1c], R21 ;  /* 0xffffe41506007986 */ /* 0x0003e8000c101906 */
[----:B------:R-:W2:Y:S02]  /*1700*/  LDG.E R23, desc[UR6][R2.64+-0x18] ;  /* 0xffffe80602177981 */ /* 0x000ea4000c1e1900 */
[----:B--2---:R-:W-:-:S04]  /*1710*/  FADD R23, R23, -R14 ;  /* 0x8000000e17177221 */ /* 0x004fc80000000000 */
[----:B------:R-:W-:-:S05]  /*1720*/  FMUL R23, R0, R23 ;  /* 0x0000001700177220 */ /* 0x000fca0000400000 */
[----:B------:R2:W-:Y:S04]  /*1730*/  STG.E desc[UR6][R6.64+-0x18], R23 ;  /* 0xffffe81706007986 */ /* 0x0005e8000c101906 */
[----:B------:R-:W3:Y:S02]  /*1740*/  LDG.E R25, desc[UR6][R2.64+-0x14] ;  /* 0xffffec0602197981 */ /* 0x000ee4000c1e1900 */
[----:B---3--:R-:W-:-:S04]  /*1750*/  FADD R25, R25, -R14 ;  /* 0x8000000e19197221 */ /* 0x008fc80000000000 */
[----:B------:R-:W-:-:S05]  /*1760*/  FMUL R25, R0, R25 ;  /* 0x0000001900197220 */ /* 0x000fca0000400000 */
[----:B------:R3:W-:Y:S04]  /*1770*/  STG.E desc[UR6][R6.64+-0x14], R25 ;  /* 0xffffec1906007986 */ /* 0x0007e8000c101906 */
[----:B0-----:R-:W4:Y:S02]  /*1780*/  LDG.E R19, desc[UR6][R2.64+-0x10] ;  /* 0xfffff00602137981 */ /* 0x001f24000c1e1900 */
[----:B----4-:R-:W-:-:S04]  /*1790*/  FADD R19, R19, -R14 ;  /* 0x8000000e13137221 */ /* 0x010fc80000000000 */
[----:B------:R-:W-:-:S05]  /*17a0*/  FMUL R19, R0, R19 ;  /* 0x0000001300137220 */ /* 0x000fca0000400000 */
[----:B------:R0:W-:Y:S04]  /*17b0*/  STG.E desc[UR6][R6.64+-0x10], R19 ;  /* 0xfffff01306007986 */ /* 0x0001e8000c101906 */
[----:B-1----:R-:W4:Y:S02]  /*17c0*/  LDG.E R21, desc[UR6][R2.64+-0xc] ;  /* 0xfffff40602157981 */ /* 0x002f24000c1e1900 */
[----:B----4-:R-:W-:-:S04]  /*17d0*/  FADD R21, R21, -R14 ;  /* 0x8000000e15157221 */ /* 0x010fc80000000000 */
[----:B------:R-:W-:-:S05]  /*17e0*/  FMUL R21, R0, R21 ;  /* 0x0000001500157220 */ /* 0x000fca0000400000 */
[----:B------:R1:W-:Y:S04]  /*17f0*/  STG.E desc[UR6][R6.64+-0xc], R21 ;  /* 0xfffff41506007986 */ /* 0x0003e8000c101906 */
[----:B--2---:R-:W2:Y:S02]  /*1800*/  LDG.E R23, desc[UR6][R2.64+-0x8] ;  /* 0xfffff80602177981 */ /* 0x004ea4000c1e1900 */
[----:B--2---:R-:W-:-:S04]  /*1810*/  FADD R23, R23, -R14 ;  /* 0x8000000e17177221 */ /* 0x004fc80000000000 */
[----:B------:R-:W-:-:S05]  /*1820*/  FMUL R23, R0, R23 ;  /* 0x0000001700177220 */ /* 0x000fca0000400000 */
[----:B------:R2:W-:Y:S04]  /*1830*/  STG.E desc[UR6][R6.64+-0x8], R23 ;  /* 0xfffff81706007986 */ /* 0x0005e8000c101906 */
[----:B---3--:R-:W3:Y:S02]  /*1840*/  LDG.E R25, desc[UR6][R2.64+-0x4] ;  /* 0xfffffc0602197981 */ /* 0x008ee4000c1e1900 */
        /* <DEDUP_REMOVED lines=22> */
[----:B------:R-:W-:Y:S04]  /*19b0*/  STG.E desc[UR6][R6.64+0x10], R19 ;  /* 0x0000101306007986 */ /* 0x000fe8000c101906 */
        /* <DEDUP_REMOVED lines=8> */
[----:B---3--:R2:W3:Y:S01]  /*1a40*/  LDG.E R25, desc[UR6][R2.64+0x1c] ;  /* 0x00001c0602197981 */ /* 0x0084e2000c1e1900 */
[----:B------:R-:W-:Y:S02]  /*1a50*/  IADD3 R17, P1, PT, R17, -0x10, RZ ;  /* 0xfffffff011117810 */ /* 0x000fe40007f3e0ff */
[----:B------:R-:W-:Y:S02]  /*1a60*/  IADD3 R18, P3, PT, R6, 0x40, RZ ;  /* 0x0000004006127810 */ /* 0x000fe40007f7e0ff */
[----:B------:R-:W-:Y:S02]  /*1a70*/  IADD3.X R15, PT, PT, R15, -0x1, RZ, P1, !PT ;  /* 0xffffffff0f0f7810 */ /* 0x000fe40000ffe4ff */
[----:B------:R-:W-:-:S02]  /*1a80*/  ISETP.NE.U32.AND P1, PT, R17, RZ, PT ;  /* 0x000000ff1100720c */ /* 0x000fc40003f25070 */
[----:B0-----:R-:W-:Y:S02]  /*1a90*/  IADD3.X R21, PT, PT, RZ, R7, RZ, P3, !PT ;  /* 0x00000007ff157210 */ /* 0x001fe40001ffe4ff */
[----:B------:R-:W-:Y:S02]  /*1aa0*/  ISETP.NE.AND.EX P1, PT, R15, RZ, PT, P1 ;  /* 0x000000ff0f00720c */ /* 0x000fe40003f25310 */
[----:B--2---:R-:W-:-:S05]  /*1ab0*/  IADD3 R2, P2, PT, R2, 0x40, RZ ;  /* 0x0000004002027810 */ /* 0x004fca0007f5e0ff */
[----:B------:R-:W-:Y:S02]  /*1ac0*/  IMAD.X R3, RZ, RZ, R3, P2 ;  /* 0x000000ffff037224 */ /* 0x000fe400010e0603 */
[----:B---3--:R-:W-:-:S04]  /*1ad0*/  FADD R25, R25, -R14 ;  /* 0x8000000e19197221 */ /* 0x008fc80000000000 */
[----:B------:R-:W-:-:S05]  /*1ae0*/  FMUL R25, R0, R25 ;  /* 0x0000001900197220 */ /* 0x000fca0000400000 */
[----:B------:R1:W-:Y:S01]  /*1af0*/  STG.E desc[UR6][R6.64+0x1c], R25 ;  /* 0x00001c1906007986 */ /* 0x0003e2000c101906 */
[----:B------:R-:W-:Y:S05]  /*1b00*/  @P1 BRA `(.L_x_123) ;  /* 0xfffffff800d41947 */ /* 0x000fea000383ffff */
.L_x_122:
[----:B------:R-:W-:Y:S05]  /*1b10*/  @!P0 EXIT ;  /* 0x000000000000894d */ /* 0x000fea0003800000 */
[----:B------:R-:W-:Y:S02]  /*1b20*/  UISETP.GE.U32.AND UP0, UPT, UR8, 0x8, UPT ;  /* 0x000000080800788c */ /* 0x000fe4000bf06070 */
[----:B------:R-:W-:Y:S02]  /*1b30*/  ULOP3.LUT UR9, UR4, 0x7, URZ, 0xc0, !UPT ;  /* 0x0000000704097892 */ /* 0x000fe4000f8ec0ff */
[----:B------:R-:W-:-:S04]  /*1b40*/  UISETP.GE.U32.AND.EX UP0, UPT, URZ, URZ, UPT, UP0 ;  /* 0x000000ffff00728c */ /* 0x000fc8000bf06100 */
[----:B------:R-:W-:-:S04]  /*1b50*/  ISETP.NE.U32.AND P0, PT, RZ, UR9, PT ;  /* 0x00000009ff007c0c */ /* 0x000fc8000bf05070 */
[----:B------:R-:W-:Y:S01]  /*1b60*/  ISETP.NE.AND.EX P0, PT, RZ, RZ, PT, P0 ;  /* 0x000000ffff00720c */ /* 0x000fe20003f05300 */
[----:B------:R-:W-:-:S12]  /*1b70*/  BRA.U !UP0, `(.L_x_124) ;  /* 0x0000000108a47547 */ /* 0x000fd8000b800000 */
[C---:B-1----:R-:W-:Y:S01]  /*1b80*/  LEA R6, P1, R13.reuse, R10, 0x2 ;  /* 0x0000000a0d067211 */ /* 0x042fe200078210ff */
[----:B------:R-:W0:Y:S03]  /*1b90*/  LDCU.64 UR10, c[0x0][0x398] ;  /* 0x00007300ff0a77ac */ /* 0x000e260008000a00 */
[----:B------:R-:W-:-:S05]  /*1ba0*/  LEA.HI.X R7, R13, R12, R16, 0x2, P1 ;  /* 0x0000000c0d077211 */ /* 0x000fca00008f1410 */
[----:B------:R-:W2:Y:S01]  /*1bb0*/  LDG.E R3, desc[UR6][R6.64] ;  /* 0x0000000606037981 */ /* 0x000ea2000c1e1900 */
[----:B------:R-:W-:-:S05]  /*1bc0*/  IADD3 R17, P1, PT, R13, R4, RZ ;  /* 0x000000040d117210 */ /* 0x000fca0007f3e0ff */
[----:B------:R-:W-:Y:S01]  /*1bd0*/  IMAD.X R18, R16, 0x1, R9, P1 ;  /* 0x0000000110127824 */ /* 0x000fe200008e0609 */
[----:B0-----:R-:W-:Y:S01]  /*1be0*/  LEA R2, P1, R17, UR10, 0x2 ;  /* 0x0000000a11027c11 */ /* 0x001fe2000f8210ff */
[----:B--2---:R-:W-:-:S03]  /*1bf0*/  FADD R15, R3, -R14 ;  /* 0x8000000e030f7221 */ /* 0x004fc60000000000 */
[----:B------:R-:W-:Y:S01]  /*1c00*/  LEA.HI.X R3, R17, UR11, R18, 0x2, P1 ;  /* 0x0000000b11037c11 */ /* 0x000fe200088f1412 */
[----:B------:R-:W-:-:S05]  /*1c10*/  FMUL R15, R0, R15 ;  /* 0x0000000f000f7220 */ /* 0x000fca0000400000 */
        /* <DEDUP_REMOVED lines=17> */
[----:B-1----:R-:W5:Y:S02]  /*1d30*/  LDG.E R17, desc[UR6][R6.64+0x14] ;  /* 0x0000140606117981 */ /* 0x002f64000c1e1900 */
[----:B-----5:R-:W-:-:S04]  /*1d40*/  FADD R17, R17, -R14 ;  /* 0x8000000e11117221 */ /* 0x020fc80000000000 */
[----:B------:R-:W-:-:S05]  /*1d50*/  FMUL R17, R0, R17 ;  /* 0x0000001100117220 */ /* 0x000fca0000400000 */
[----:B------:R4:W-:Y:S04]  /*1d60*/  STG.E desc[UR6][R2.64+0x14], R17 ;  /* 0x0000141102007986 */ /* 0x0009e8000c101906 */
[----:B--2---:R-:W2:Y:S02]  /*1d70*/  LDG.E R19, desc[UR6][R6.64+0x18] ;  /* 0x0000180606137981 */ /* 0x004ea4000c1e1900 */
[----:B--2---:R-:W-:-:S04]  /*1d80*/  FADD R19, R19, -R14 ;  /* 0x8000000e13137221 */ /* 0x004fc80000000000 */
[----:B------:R-:W-:-:S05]  /*1d90*/  FMUL R19, R0, R19 ;  /* 0x0000001300137220 */ /* 0x000fca0000400000 */
[----:B------:R4:W-:Y:S04]  /*1da0*/  STG.E desc[UR6][R2.64+0x18], R19 ;  /* 0x0000181302007986 */ /* 0x0009e8000c101906 */
[----:B---3--:R-:W2:Y:S01]  /*1db0*/  LDG.E R21, desc[UR6][R6.64+0x1c] ;  /* 0x00001c0606157981 */ /* 0x008ea2000c1e1900 */
[----:B------:R-:W-:-:S04]  /*1dc0*/  IADD3 R13, P1, PT, R13, 0x8, RZ ;  /* 0x000000080d0d7810 */ /* 0x000fc80007f3e0ff */
[----:B------:R-:W-:Y:S01]  /*1dd0*/  IADD3.X R16, PT, PT, RZ, R16, RZ, P1, !PT ;  /* 0x00000010ff107210 */ /* 0x000fe20000ffe4ff */
[----:B--2---:R-:W-:-:S04]  /*1de0*/  FADD R21, R21, -R14 ;  /* 0x8000000e15157221 */ /* 0x004fc80000000000 */
[----:B------:R-:W-:-:S05]  /*1df0*/  FMUL R21, R0, R21 ;  /* 0x0000001500157220 */ /* 0x000fca0000400000 */
[----:B------:R4:W-:Y:S02]  /*1e00*/  STG.E desc[UR6][R2.64+0x1c], R21 ;  /* 0x00001c1502007986 */ /* 0x0009e4000c101906 */
.L_x_124:
[----:B------:R-:W-:Y:S05]  /*1e10*/  @!P0 EXIT ;  /* 0x000000000000894d */ /* 0x000fea0003800000 */
[----:B------:R-:W-:Y:S02]  /*1e20*/  UISETP.GE.U32.AND UP0, UPT, UR9, 0x4, UPT ;  /* 0x000000040900788c */ /* 0x000fe4000bf06070 */
[----:B------:R-:W-:Y:S02]  /*1e30*/  ULOP3.LUT UR5, UR4, 0x3, URZ, 0xc0, !UPT ;  /* 0x0000000304057892 */ /* 0x000fe4000f8ec0ff */
[----:B------:R-:W-:Y:S01]  /*1e40*/  UISETP.GE.U32.AND.EX UP0, UPT, URZ, URZ, UPT, UP0 ;  /* 0x000000ffff00728c */ /* 0x000fe2000bf06100 */
[----:B------:R-:W-:-:S03]  /*1e50*/  UMOV UR4, URZ ;  /* 0x000000ff00047c82 */ /* 0x000fc60008000000 */
[----:B------:R-:W-:-:S04]  /*1e60*/  ISETP.NE.U32.AND P0, PT, RZ, UR5, PT ;  /* 0x00000005ff007c0c */ /* 0x000fc8000bf05070 */
[----:B------:R-:W-:Y:S01]  /*1e70*/  ISETP.NE.AND.EX P0, PT, RZ, UR4, PT, P0 ;  /* 0x00000004ff007c0c */ /* 0x000fe2000bf05300 */
[----:B------:R-:W-:-:S12]  /*1e80*/  BRA.U !UP0, `(.L_x_125) ;  /* 0x0000000108647547 */ /* 0x000fd8000b800000 */
[C---:B0---4-:R-:W-:Y:S01]  /*1e90*/  LEA R2, P1, R13.reuse, R10, 0x2 ;  /* 0x0000000a0d027211 */ /* 0x051fe200078210ff */
[----:B------:R-:W0:Y:S03]  /*1ea0*/  LDCU.64 UR8, c[0x0][0x398] ;  /* 0x00007300ff0877ac */ /* 0x000e260008000a00 */
[----:B------:R-:W-:-:S05]  /*1eb0*/  LEA.HI.X R3, R13, R12, R16, 0x2, P1 ;  /* 0x0000000c0d037211 */ /* 0x000fca00008f1410 */
[----:B-1----:R-:W2:Y:S01]  /*1ec0*/  LDG.E R7, desc[UR6][R2.64] ;  /* 0x0000000602077981 */ /* 0x002ea2000c1e1900 */
[----:B------:R-:W-:-:S05]  /*1ed0*/  IADD3 R10, P1, PT, R13, R4, RZ ;  /* 0x000000040d0a7210 */ /* 0x000fca0007f3e0ff */
[----:B------:R-:W-:Y:S01]  /*1ee0*/  IMAD.X R17, R16, 0x1, R9, P1 ;  /* 0x0000000110117824 */ /* 0x000fe200008e0609 */
[----:B0-----:R-:W-:Y:S01]  /*1ef0*/  LEA R6, P1, R10, UR8, 0x2 ;  /* 0x000000080a067c11 */ /* 0x001fe2000f8210ff */
[----:B--2---:R-:W-:-:S03]  /*1f00*/  FADD R15, R7, -R14 ;  /* 0x8000000e070f7221 */ /* 0x004fc60000000000 */
[----:B------:R-:W-:Y:S01]  /*1f10*/  LEA.HI.X R7, R10, UR9, R17, 0x2, P1 ;  /* 0x000000090a077c11 */ /* 0x000fe200088f1411 */
[----:B------:R-:W-:-:S05]  /*1f20*/  FMUL R15, R0, R15 ;  /* 0x0000000f000f7220 */ /* 0x000fca0000400000 */
[----:B------:R2:W-:Y:S04]  /*1f30*/  STG.E desc[UR6][R6.64], R15 ;  /* 0x0000000f06007986 */ /* 0x0005e8000c101906 */
[----:B------:R-:W3:Y:S02]  /*1f40*/  LDG.E R17, desc[UR6][R2.64+0x4] ;  /* 0x0000040602117981 */ /* 0x000ee4000c1e1900 */
[----:B---3--:R-:W-:-:S04]  /*1f50*/  FADD R17, R17, -R14 ;  /* 0x8000000e11117221 */ /* 0x008fc80000000000 */
[----:B------:R-:W-:-:S05]  /*1f60*/  FMUL R17, R0, R17 ;  /* 0x0000001100117220 */ /* 0x000fca0000400000 */
[----:B------:R2:W-:Y:S04]  /*1f70*/  STG.E desc[UR6][R6.64+0x4], R17 ;  /* 0x0000041106007986 */ /* 0x0005e8000c101906 */
[----:B------:R-:W3:Y:S02]  /*1f80*/  LDG.E R19, desc[UR6][R2.64+0x8] ;  /* 0x0000080602137981 */ /* 0x000ee4000c1e1900 */
[----:B---3--:R-:W-:-:S04]  /*1f90*/  FADD R19, R19, -R14 ;  /* 0x8000000e13137221 */ /* 0x008fc80000000000 */
[----:B------:R-:W-:-:S05]  /*1fa0*/  FMUL R19, R0, R19 ;  /* 0x0000001300137220 */ /* 0x000fca0000400000 */
[----:B------:R2:W-:Y:S04]  /*1fb0*/  STG.E desc[UR6][R6.64+0x8], R19 ;  /* 0x0000081306007986 */ /* 0x0005e8000c101906 */
[----:B------:R-:W3:Y:S01]  /*1fc0*/  LDG.E R21, desc[UR6][R2.64+0xc] ;  /* 0x00000c0602157981 */ /* 0x000ee2000c1e1900 */
[----:B------:R-:W-:-:S04]  /*1fd0*/  IADD3 R13, P1, PT, R13, 0x4, RZ ;  /* 0x000000040d0d7810 */ /* 0x000fc80007f3e0ff */
[----:B------:R-:W-:Y:S01]  /*1fe0*/  IADD3.X R16, PT, PT, RZ, R16, RZ, P1, !PT ;  /* 0x00000010ff107210 */ /* 0x000fe20000ffe4ff */
[----:B---3--:R-:W-:-:S04]  /*1ff0*/  FADD R21, R21, -R14 ;  /* 0x8000000e15157221 */ /* 0x008fc80000000000 */
[----:B------:R-:W-:-:S05]  /*2000*/  FMUL R21, R0, R21 ;  /* 0x0000001500157220 */ /* 0x000fca0000400000 */
[----:B------:R2:W-:Y:S02]  /*2010*/  STG.E desc[UR6][R6.64+0xc], R21 ;  /* 0x00000c1506007986 */ /* 0x0005e4000c101906 */
.L_x_125:
[----:B------:R-:W-:Y:S05]  /*2020*/  @!P0 EXIT ;  /* 0x000000000000894d */ /* 0x000fea0003800000 */
[----:B------:R-:W3:Y:S01]  /*2030*/  LDCU.128 UR8, c[0x0][0x390] ;  /* 0x00007200ff0877ac */ /* 0x000ee20008000c00 */
[C---:B------:R-:W-:Y:S02]  /*2040*/  IADD3 R5, P0, PT, R13.reuse, R4, RZ ;  /* 0x000000040d057210 */ /* 0x040fe40007f1e0ff */
[----:B------:R-:W-:-:S03]  /*2050*/  LEA R8, P2, R13, R8, 0x2 ;  /* 0x000000080d087211 */ /* 0x000fc600078410ff */
[----:B0---4-:R-:W-:Y:S01]  /*2060*/  IMAD.X R2, R16, 0x1, R9, P0 ;  /* 0x0000000110027824 */ /* 0x011fe200000e0609 */
[----:B-12---:R-:W-:Y:S02]  /*2070*/  LEA.HI.X R7, R13, R11, R16, 0x2, P2 ;  /* 0x0000000b0d077211 */ /* 0x006fe400010f1410 */
[----:B---3--:R-:W-:Y:S02]  /*2080*/  IADD3 R4, P3, PT, R8, UR8, RZ ;  /* 0x0000000808047c10 */ /* 0x008fe4000ff7e0ff */
[----:B------:R-:W-:Y:S02]  /*2090*/  LEA R6, P1, R5, UR10, 0x2 ;  /* 0x0000000a05067c11 */ /* 0x000fe4000f8210ff */
[----:B------:R-:W-:Y:S02]  /*20a0*/  IADD3.X R7, PT, PT, R7, UR9, RZ, P3, !PT ;  /* 0x0000000907077c10 */ /* 0x000fe40009ffe4ff */
[----:B------:R-:W-:-:S09]  /*20b0*/  LEA.HI.X R9, R5, UR11, R2, 0x2, P1 ;  /* 0x0000000b05097c11 */ /* 0x000fd200088f1402 */
.L_x_126:
[----:B0-----:R-:W-:Y:S01]  /*20c0*/  IMAD.MOV.U32 R3, RZ, RZ, R7 ;  /* 0x000000ffff037224 */ /* 0x001fe200078e0007 */
[----:B------:R-:W-:-:S05]  /*20d0*/  MOV R2, R4 ;  /* 0x0000000400027202 */ /* 0x000fca0000000f00 */
[----:B------:R0:W2:Y:S01]  /*20e0*/  LDG.E R3, desc[UR6][R2.64] ;  /* 0x0000000602037981 */ /* 0x0000a2000c1e1900 */
[----:B------:R-:W-:Y:S01]  /*20f0*/  UIADD3 UR5, UP0, UPT, UR5, -0x1, URZ ;  /* 0xffffffff05057890 */ /* 0x000fe2000ff1e0ff */
[----:B------:R-:W-:-:S03]  /*2100*/  IADD3 R4, P1, PT, R4, 0x4, RZ ;  /* 0x0000000404047810 */ /* 0x000fc60007f3e0ff */
[----:B------:R-:W-:Y:S02]  /*2110*/  UIADD3.X UR4, UPT, UPT, UR4, -0x1, URZ, UP0, !UPT ;  /* 0xffffffff04047890 */ /* 0x000fe400087fe4ff */
[----:B------:R-:W-:Y:S01]  /*2120*/  UISETP.NE.U32.AND UP0, UPT, UR5, URZ, UPT ;  /* 0x000000ff0500728c */ /* 0x000fe2000bf05070 */
[----:B------:R-:W-:Y:S01]  /*2130*/  IMAD.X R7, RZ, RZ, R7, P1 ;  /* 0x000000ffff077224 */ /* 0x000fe200008e0607 */
[----:B0-----:R-:W-:Y:S02]  /*2140*/  MOV R2, R6 ;  /* 0x0000000600027202 */ /* 0x001fe40000000f00 */
[----:B------:R-:W-:Y:S01]  /*2150*/  UISETP.NE.AND.EX UP0, UPT, UR4, URZ, UPT, UP0 ;  /* 0x000000ff0400728c */ /* 0x000fe2000bf05300 */
[----:B------:R-:W-:Y:S01]  /*2160*/  IADD3 R6, P0, PT, R6, 0x4, RZ ;  /* 0x0000000406067810 */ /* 0x000fe20007f1e0ff */
[----:B--2---:R-:W-:Y:S01]  /*2170*/  FADD R5, R3, -R14 ;  /* 0x8000000e03057221 */ /* 0x004fe20000000000 */
[----:B------:R-:W-:Y:S02]  /*2180*/  IMAD.MOV.U32 R3, RZ, RZ, R9 ;  /* 0x000000ffff037224 */ /* 0x000fe400078e0009 */
[----:B------:R-:W-:Y:S01]  /*2190*/  IADD3.X R9, PT, PT, RZ, R9, RZ, P0, !PT ;  /* 0x00000009ff097210 */ /* 0x000fe200007fe4ff */
[----:B------:R-:W-:-:S05]  /*21a0*/  FMUL R5, R0, R5 ;  /* 0x0000000500057220 */ /* 0x000fca0000400000 */
[----:B------:R0:W-:Y:S01]  /*21b0*/  STG.E desc[UR6][R2.64], R5 ;  /* 0x0000000502007986 */ /* 0x0001e2000c101906 */
[----:B------:R-:W-:Y:S05]  /*21c0*/  BRA.U UP0, `(.L_x_126) ;  /* 0xfffffffd00bc7547 */ /* 0x000fea000b83ffff */
[----:B------:R-:W-:Y:S05]  /*21d0*/  EXIT ;  /* 0x000000000000794d */ /* 0x000fea0003800000 */
        .weak           $__internal_6_$__cuda_sm20_sqrt_rn_f32_slowpath
        .type           $__internal_6_$__cuda_sm20_sqrt_rn_f32_slowpath,@function
        .size           $__internal_6_$__cuda_sm20_sqrt_rn_f32_slowpath,($__internal_7_$__cuda_sm3x_div_rn_noftz_f32_slowpath - $__internal_6_$__cuda_sm20_sqrt_rn_f32_slowpath)
$__internal_6_$__cuda_sm20_sqrt_rn_f32_slowpath:
[----:B------:R-:W-:-:S13]  /*21e0*/  LOP3.LUT P1, RZ, R0, 0x7fffffff, RZ, 0xc0, !PT ;  /* 0x7fffffff00ff7812 */ /* 0x000fda000782c0ff */
[----:B------:R-:W-:Y:S01]  /*21f0*/  @!P1 MOV R2, R0 ;  /* 0x0000000000029202 */ /* 0x000fe20000000f00 */
[----:B------:R-:W-:Y:S06]  /*2200*/  @!P1 BRA `(.L_x_127) ;  /* 0x0000000000409947 */ /* 0x000fec0003800000 */
[----:B------:R-:W-:-:S13]  /*2210*/  FSETP.GEU.FTZ.AND P1, PT, R0, RZ, PT ;  /* 0x000000ff0000720b */ /* 0x000fda0003f3e000 */
[----:B------:R-:W-:Y:S01]  /*2220*/  @!P1 MOV R2, 0x7fffffff ;  /* 0x7fffffff00029802 */ /* 0x000fe20000000f00 */
        /* <DEDUP_REMOVED lines=9> */
[----:B------:R-:W-:Y:S02]  /*22c0*/  @!P1 IMAD.MOV.U32 R2, RZ, RZ, R0 ;  /* 0x000000ffff029224 */ /* 0x000fe400078e0000 */
[----:B------:R-:W-:-:S04]  /*22d0*/  @P1 FADD.FTZ R7, -R6, -RZ ;  /* 0x800000ff06071221 */ /* 0x000fc80000010100 */
[----:B------:R-:W-:-:S04]  /*22e0*/  @P1 FFMA R7, R6, R7, R3 ;  /* 0x0000000706071223 */ /* 0x000fc80000000003 */
[----:B------:R-:W-:-:S04]  /*22f0*/  @P1 FFMA R7, R7, R13, R6 ;  /* 0x0000000d07071223 */ /* 0x000fc80000000006 */
[----:B------:R-:W-:-:S07]  /*2300*/  @P1 FMUL.FTZ R2, R7, 2.3283064365386962891e-10 ;  /* 0x2f80000007021820 */ /* 0x000fce0000410000 */
.L_x_127:
[----:B------:R-:W-:Y:S01]  /*2310*/  MOV R0, R2 ;  /* 0x0000000200007202 */ /* 0x000fe20000000f00 */
[----:B------:R-:W-:Y:S01]  /*2320*/  IMAD.MOV.U32 R3, RZ, RZ, 0x0 ;  /* 0x00000000ff037424 */ /* 0x000fe200078e00ff */
[----:B------:R-:W-:-:S04]  /*2330*/  MOV R2, R15 ;  /* 0x0000000f00027202 */ /* 0x000fc80000000f00 */
[----:B------:R-:W-:Y:S05]  /*2340*/  RET.REL.NODEC R2 `(_ZN6neubee5dlnf1EmmPfS0_S0_S0_) ;  /* 0xffffffdc022c7950 */ /* 0x000fea0003c3ffff */
        .weak           $__internal_7_$__cuda_sm3x_div_rn_noftz_f32_slowpath
        .type           $__internal_7_$__cuda_sm3x_div_rn_noftz_f32_slowpath,@function
        .size           $__internal_7_$__cuda_sm3x_div_rn_noftz_f32_slowpath,(.L_x_325 - $__internal_7_$__cuda_sm3x_div_rn_noftz_f32_slowpath)
$__internal_7_$__cuda_sm3x_div_rn_noftz_f32_slowpath:
[----:B------:R-:W-:Y:S01]  /*2350*/  SHF.R.U32.HI R7, RZ, 0x17, R0 ;  /* 0x00000017ff077819 */ /* 0x000fe20000011600 */
[----:B------:R-:W-:Y:S01]  /*2360*/  BSSY.RECONVERGENT B1, `(.L_x_128) ;  /* 0x0000063000017945 */ /* 0x000fe20003800200 */
[----:B------:R-:W-:Y:S01]  /*2370*/  SHF.R.U32.HI R3, RZ, 0x17, R2 ;  /* 0x00000017ff037819 */ /* 0x000fe20000011602 */
[----:B------:R-:W-:Y:S01]  /*2380*/  IMAD.MOV.U32 R15, RZ, RZ, R0 ;  /* 0x000000ffff0f7224 */ /* 0x000fe200078e0000 */
[----:B------:R-:W-:Y:S02]  /*2390*/  LOP3.LUT R7, R7, 0xff, RZ, 0xc0, !PT ;  /* 0x000000ff07077812 */ /* 0x000fe400078ec0ff */
[----:B------:R-:W-:Y:S02]  /*23a0*/  LOP3.LUT R18, R3, 0xff, RZ, 0xc0, !PT ;  /* 0x000000ff03127812 */ /* 0x000fe400078ec0ff */
[----:B------:R-:W-:Y:S02]  /*23b0*/  IADD3 R17, PT, PT, R7, -0x1, RZ ;  /* 0xffffffff07117810 */ /* 0x000fe40007ffe0ff */
[----:B------:R-:W-:-:S02]  /*23c0*/  IADD3 R16, PT, PT, R18, -0x1, RZ ;  /* 0xffffffff12107810 */ /* 0x000fc40007ffe0ff */
        /* <DEDUP_REMOVED lines=10> */
[----:B------:R-:W-:Y:S02]  /*2470*/  FSETP.NEU.FTZ.AND P3, PT, |R2|, +INF , PT ;  /* 0x7f8000000200780b */ /* 0x000fe40003f7d200 */
        /* <DEDUP_REMOVED lines=11> */
[----:B------:R-:W-:Y:S01]  /*2530*/  @P1 MOV R3, RZ ;  /* 0x000000ff00031202 */ /* 0x000fe20000000f00 */
[----:B------:R-:W-:Y:S02]  /*2540*/  @!P1 IMAD.MOV.U32 R3, RZ, RZ, -0x40 ;  /* 0xffffffc0ff039424 */ /* 0x000fe400078e00ff */
[----:B------:R-:W-:Y:S01]  /*2550*/  @!P1 FFMA R2, R2, 1.84467440737095516160e+19, RZ ;  /* 0x5f80000002029823 */ /* 0x000fe200000000ff */
[----:B------:R-:W-:Y:S02]  /*2560*/  @!P2 FFMA R15, R0, 1.84467440737095516160e+19, RZ ;  /* 0x5f800000000fa823 */ /* 0x000fe400000000ff */
[----:B------:R-:W-:-:S07]  /*2570*/  @!P2 IADD3 R3, PT, PT, R3, 0x40, RZ ;  /* 0x000000400303a810 */ /* 0x000fce0007ffe0ff */
.L_x_129:
[----:B------:R-:W-:Y:S01]  /*2580*/  LEA R16, R7, 0xc0800000, 0x17 ;  /* 0xc080000007107811 */ /* 0x000fe200078eb8ff */
[----:B------:R-:W-:Y:S03]  /*2590*/  BSSY.RECONVERGENT B2, `(.L_x_134) ;  /* 0x0000036000027945 */ /* 0x000fe60003800200 */
[----:B------:R-:W-:Y:S01]  /*25a0*/  IADD3 R17, PT, PT, -R16, R15, RZ ;  /* 0x0000000f10117210 */ /* 0x000fe20007ffe1ff */
[----:B------:R-:W-:-:S03]  /*25b0*/  VIADD R16, R18, 0xffffff81 ;  /* 0xffffff8112107836 */ /* 0x000fc60000000000 */
[----:B------:R-:W0:Y:S01]  /*25c0*/  MUFU.RCP R15, R17 ;  /* 0x00000011000f7308 */ /* 0x000e220000001000 */
[----:B------:R-:W-:Y:S01]  /*25d0*/  FADD.FTZ R19, -R17, -RZ ;  /* 0x800000ff11137221 */ /* 0x000fe20000010100 */
[C---:B------:R-:W-:Y:S01]  /*25e0*/  IMAD R2, R16.reuse, -0x800000, R2 ;  /* 0xff80000010027824 */ /* 0x040fe200078e0202 */
[----:B------:R-:W-:-:S04]  /*25f0*/  IADD3 R16, PT, PT, R16, 0x7f, -R7 ;  /* 0x0000007f10107810 */ /* 0x000fc80007ffe807 */
[----:B------:R-:W-:Y:S01]  /*2600*/  IADD3 R16, PT, PT, R16, R3, RZ ;  /* 0x0000000310107210 */ /* 0x000fe20007ffe0ff */
[----:B0-----:R-:W-:-:S04]  /*2610*/  FFMA R18, R15, R19, 1 ;  /* 0x3f8000000f127423 */ /* 0x001fc80000000013 */
[----:B------:R-:W-:-:S04]  /*2620*/  FFMA R15, R15, R18, R15 ;  /* 0x000000120f0f7223 */ /* 0x000fc8000000000f */
[----:B------:R-:W-:-:S04]  /*2630*/  FFMA R18, R2, R15, RZ ;  /* 0x0000000f02127223 */ /* 0x000fc800000000ff */
[----:B------:R-:W-:-:S04]  /*2640*/  FFMA R20, R19, R18, R2 ;  /* 0x0000001213147223 */ /* 0x000fc80000000002 */
[----:B------:R-:W-:-:S04]  /*2650*/  FFMA R20, R15, R20, R18 ;  /* 0x000000140f147223 */ /* 0x000fc80000000012 */
[----:B------:R-:W-:-:S04]  /*2660*/  FFMA R19, R19, R20, R2 ;  /* 0x0000001413137223 */ /* 0x000fc80000000002 */
[----:B------:R-:W-:-:S05]  /*2670*/  FFMA R2, R15, R19, R20 ;  /* 0x000000130f027223 */ /* 0x000fca0000000014 */
[----:B------:R-:W-:-:S04]  /*2680*/  SHF.R.U32.HI R7, RZ, 0x17, R2 ;  /* 0x00000017ff077819 */ /* 0x000fc80000011602 */
[----:B------:R-:W-:-:S04]  /*2690*/  LOP3.LUT R7, R7, 0xff, RZ, 0xc0, !PT ;  /* 0x000000ff07077812 */ /* 0x000fc800078ec0ff */
[----:B------:R-:W-:-:S05]  /*26a0*/  IADD3 R17, PT, PT, R7, R16, RZ ;  /* 0x0000001007117210 */ /* 0x000fca0007ffe0ff */
[----:B------:R-:W-:-:S05]  /*26b0*/  VIADD R3, R17, 0xffffffff ;  /* 0xffffffff11037836 */ /* 0x000fca0000000000 */
        /* <DEDUP_REMOVED lines=10> */
[----:B------:R-:W-:Y:S01]  /*2760*/  IADD3 R18, PT, PT, R17, 0x20, RZ ;  /* 0x0000002011127810 */ /* 0x000fe20007ffe0ff */
[-CC-:B------:R-:W-:Y:S01]  /*2770*/  FFMA.RM R16, R15, R19.reuse, R20.reuse ;  /* 0x000000130f107223 */ /* 0x180fe20000004014 */
[----:B------:R-:W-:Y:S02]  /*2780*/  ISETP.NE.AND P3, PT, R17, RZ, PT ;  /* 0x000000ff1100720c */ /* 0x000fe40003f65270 */
[----:B------:R-:W-:Y:S01]  /*2790*/  LOP3.LUT R7, R3, 0x7fffff, RZ, 0xc0, !PT ;  /* 0x007fffff03077812 */ /* 0x000fe200078ec0ff */
[----:B------:R-:W-:Y:S01]  /*27a0*/  FFMA.RP R3, R15, R19, R20 ;  /* 0x000000130f037223 */ /* 0x000fe20000008014 */
[----:B------:R-:W-:Y:S02]  /*27b0*/  ISETP.NE.AND P2, PT, R17, RZ, PT ;  /* 0x000000ff1100720c */ /* 0x000fe40003f45270 */
        /* <DEDUP_REMOVED lines=15> */
.L_x_136:
[----:B------:R-:W-:-:S04]  /*28b0*/  LOP3.LUT R2, R2, 0x80000000, RZ, 0xc0, !PT ;  /* 0x8000000002027812 */ /* 0x000fc800078ec0ff */
[----:B------:R-:W-:Y:S01]  /*28c0*/  LOP3.LUT R2, R2, 0x7f800000, RZ, 0xfc, !PT ;  /* 0x7f80000002027812 */ /* 0x000fe200078efcff */
[----:B------:R-:W-:Y:S06]  /*28d0*/  BRA `(.L_x_137) ;  /* 0x0000000000047947 */ /* 0x000fec0003800000 */
.L_x_135:
[----:B------:R-:W-:-:S07]  /*28e0*/  LEA R2, R16, R2, 0x17 ;  /* 0x0000000210027211 */ /* 0x000fce00078eb8ff */
.L_x_137:
[----:B------:R-:W-:Y:S05]  /*28f0*/  BSYNC.RECONVERGENT B2 ;  /* 0x0000000000027941 */ /* 0x000fea0003800200 */
.L_x_134:
[----:B------:R-:W-:Y:S05]  /*2900*/  BRA `(.L_x_138) ;  /* 0x0000000000207947 */ /* 0x000fea0003800000 */
.L_x_133:
[----:B------:R-:W-:-:S04]  /*2910*/  LOP3.LUT R2, R15, 0x80000000, R2, 0x48, !PT ;  /* 0x800000000f027812 */ /* 0x000fc800078e4802 */
[----:B------:R-:W-:Y:S01]  /*2920*/  LOP3.LUT R2, R2, 0x7f800000, RZ, 0xfc, !PT ;  /* 0x7f80000002027812 */ /* 0x000fe200078efcff */
[----:B------:R-:W-:Y:S06]  /*2930*/  BRA `(.L_x_138) ;  /* 0x0000000000147947 */ /* 0x000fec0003800000 */
.L_x_132:
[----:B------:R-:W-:Y:S01]  /*2940*/  LOP3.LUT R2, R15, 0x80000000, R2, 0x48, !PT ;  /* 0x800000000f027812 */ /* 0x000fe200078e4802 */
[----:B------:R-:W-:Y:S06]  /*2950*/  BRA `(.L_x_138) ;  /* 0x00000000000c7947 */ /* 0x000fec0003800000 */
.L_x_131:
[----:B------:R-:W0:Y:S01]  /*2960*/  MUFU.RSQ R2, -QNAN ;  /* 0xffc0000000027908 */ /* 0x000e220000001400 */
[----:B------:R-:W-:Y:S05]  /*2970*/  BRA `(.L_x_138) ;  /* 0x0000000000047947 */ /* 0x000fea0003800000 */
.L_x_130:
[----:B------:R-:W-:-:S07]  /*2980*/  FADD.FTZ R2, R2, R0 ;  /* 0x0000000002027221 */ /* 0x000fce0000010000 */
.L_x_138:
[----:B------:R-:W-:Y:S05]  /*2990*/  BSYNC.RECONVERGENT B1 ;  /* 0x0000000000017941 */ /* 0x000fea0003800200 */
.L_x_128:
[----:B------:R-:W-:-:S04]  /*29a0*/  HFMA2 R7, -RZ, RZ, 0, 0 ;  /* 0x00000000ff077431 */ /* 0x000fc800000001ff */
[----:B0-----:R-:W-:Y:S05]  /*29b0*/  RET.REL.NODEC R6 `(_ZN6neubee5dlnf1EmmPfS0_S0_S0_) ;  /* 0xffffffd406907950 */ /* 0x001fea0003c3ffff */
.L_x_139:
        /* <DEDUP_REMOVED lines=12> */
.L_x_325:


//--------------------- .text._ZN6neubee4dlnbEmmPfS0_S0_S0_ --------------------------
	.section	.text._ZN6neubee4dlnbEmmPfS0_S0_S0_,"ax",@progbits
	.align	128
        .global         _ZN6neubee4dlnbEmmPfS0_S0_S0_
        .type           _ZN6neubee4dlnbEmmPfS0_S0_S0_,@function
        .size           _ZN6neubee4dlnbEmmPfS0_S0_S0_,(.L_x_327 - _ZN6neubee4dlnbEmmPfS0_S0_S0_)
        .other          _ZN6neubee4dlnbEmmPfS0_S0_S0_,@"STO_CUDA_ENTRY STV_DEFAULT"
_ZN6neubee4dlnbEmmPfS0_S0_S0_:
.text._ZN6neubee4dlnbEmmPfS0_S0_S0_:
        /* <DEDUP_REMOVED lines=33> */
[----:B------:R-:W-:Y:S05]  /*0210*/  CALL.REL.NOINC `($__internal_9_$__cuda_sm3x_div_rn_noftz_f32_slowpath) ;  /* 0x0000002400387944 */ /* 0x000fea0003c00000 */
[----:B------:R-:W-:-:S07]  /*0220*/  IMAD.MOV.U32 R8, RZ, RZ, R11 ;  /* 0x000000ffff087224 */ /* 0x000fce00078e000b */
.L_x_141:
[----:B------:R-:W-:Y:S05]  /*0230*/  BSYNC.RECONVERGENT B0 ;  /* 0x0000000000007941 */ /* 0x000fea0003800200 */
.L_x_140:
[----:B------:R-:W-:Y:S01]  /*0240*/  VIADD R9, R8, 0xf3000000 ;  /* 0xf300000008097836 */ /* 0x000fe20000000000 */
[----:B------:R0:W1:Y:S01]  /*0250*/  MUFU.RSQ R11, R8 ;  /* 0x00000008000b7308 */ /* 0x0000620000001400 */
[----:B------:R-:W-:Y:S03]  /*0260*/  BSSY.RECONVERGENT B0, `(.L_x_142) ;  /* 0x000000d000007945 */ /* 0x000fe60003800200 */
[----:B------:R-:W-:-:S13]  /*0270*/  ISETP.GT.U32.AND P0, PT, R9, 0x727fffff, PT ;  /* 0x727fffff0900780c */ /* 0x000fda0003f04070 */
[----:B01----:R-:W-:Y:S05]  /*0280*/  @!P0 BRA `(.L_x_143) ;  /* 0x0000000000188947 */ /* 0x003fea0003800000 */
[----:B------:R-:W-:Y:S01]  /*0290*/  BSSY.RECONVERGENT B1, `(.L_x_144) ;  /* 0x0000003000017945 */ /* 0x000fe20003800200 */
[----:B------:R-:W-:-:S07]  /*02a0*/  MOV R14, 0x2c0 ;  /* 0x000002c0000e7802 */ /* 0x000fce0000000f00 */
[----:B------:R-:W-:Y:S05]  /*02b0*/  CALL.REL.NOINC `($__internal_8_$__cuda_sm20_sqrt_rn_f32_slowpath) ;  /* 0x0000002000b47944 */ /* 0x000fea0003c00000 */
[----:B------:R-:W-:Y:S05]  /*02c0*/  BSYNC.RECONVERGENT B1 ;  /* 0x0000000000017941 */ /* 0x000fea0003800200 */
.L_x_144:
[----:B------:R-:W-:Y:S01]  /*02d0*/  MOV R8, R10 ;  /* 0x0000000a00087202 */ /* 0x000fe20000000f00 */
[----:B------:R-:W-:Y:S06]  /*02e0*/  BRA `(.L_x_145) ;  /* 0x0000000000107947 */ /* 0x000fec0003800000 */
.L_x_143:
[C---:B------:R-:W-:Y:S01]  /*02f0*/  FMUL.FTZ R9, R11.reuse, R8 ;  /* 0x000000080b097220 */ /* 0x040fe20000410000 */
[----:B------:R-:W-:-:S03]  /*0300*/  FMUL.FTZ R10, R11, 0.5 ;  /* 0x3f0000000b0a7820 */ /* 0x000fc60000410000 */
[----:B------:R-:W-:-:S04]  /*0310*/  FFMA R8, -R9, R9, R8 ;  /* 0x0000000909087223 */ /* 0x000fc80000000108 */
[----:B------:R-:W-:-:S07]  /*0320*/  FFMA R8, R8, R10, R9 ;  /* 0x0000000a08087223 */ /* 0x000fce0000000009 */
.L_x_145:
[----:B------:R-:W-:Y:S05]  /*0330*/  BSYNC.RECONVERGENT B0 ;  /* 0x0000000000007941 */ /* 0x000fea0003800200 */
.L_x_142:
[----:B------:R-:W0:Y:S01]  /*0340*/  LDCU.64 UR4, c[0x0][0x380] ;  /* 0x00007000ff0477ac */ /* 0x000e220008000a00 */
[----:B------:R-:W-:Y:S01]  /*0350*/  IMAD.MOV.U32 R19, RZ, RZ, RZ ;  /* 0x000000ffff137224 */ /* 0x000fe200078e00ff */
[----:B0-----:R-:W-:-:S04]  /*0360*/  UISETP.NE.U32.AND UP0, UPT, UR4, URZ, UPT ;  /* 0x000000ff0400728c */ /* 0x001fc8000bf05070 */
[----:B------:R-:W-:-:S09]  /*0370*/  UISETP.NE.AND.EX UP0, UPT, UR5, URZ, UPT, UP0 ;  /* 0x000000ff0500728c */ /* 0x000fd2000bf05300 */
        /* <DEDUP_REMOVED lines=12> */
[----:B------:R-:W-:Y:S02]  /*0440*/  IADD3 R22, P0, PT, R2, 0x20, RZ ;  /* 0x0000002002167810 */ /* 0x000fe40007f1e0ff */
[----:B------:R-:W-:Y:S01]  /*0450*/  MOV R19, RZ ;  /* 0x000000ff00137202 */ /* 0x000fe20000000f00 */
[----:B------:R-:W-:Y:S02]  /*0460*/  ULOP3.LUT UR5, UR4, 0xfffffff0, URZ, 0xc0, !UPT ;  /* 0xfffffff004057892 */ /* 0x000fe4000f8ec0ff */
[----:B------:R-:W-:-:S04]  /*0470*/  IMAD.X R13, RZ, RZ, R3, P0 ;  /* 0x000000ffff0d7224 */ /* 0x000fc800000e0603 */
[----:B------:R-:W-:Y:S02]  /*0480*/  IMAD.U32 R9, RZ, RZ, UR5 ;  /* 0x00000005ff097e24 */ /* 0x000fe4000f8e00ff */
[----:B------:R-:W-:Y:S01]  /*0490*/  IMAD.U32 R16, RZ, RZ, UR5 ;  /* 0x00000005ff107e24 */ /* 0x000fe2000f8e00ff */
[C---:B-1----:R-:W-:Y:S02]  /*04a0*/  IADD3 R18, P1, PT, R22.reuse, UR14, RZ ;  /* 0x0000000e16127c10 */ /* 0x042fe4000ff3e0ff */
[----:B------:R-:W-:Y:S02]  /*04b0*/  IADD3 R22, P0, PT, R22, UR12, RZ ;  /* 0x0000000c16167c10 */ /* 0x000fe4000ff1e0ff */
[C---:B------:R-:W-:Y:S02]  /*04c0*/  IADD3.X R11, PT, PT, R13.reuse, UR15, RZ, P1, !PT ;  /* 0x0000000f0d0b7c10 */ /* 0x040fe40008ffe4ff */
[----:B------:R-:W-:Y:S02]  /*04d0*/  IADD3.X R13, PT, PT, R13, UR13, RZ, P0, !PT ;  /* 0x0000000d0d0d7c10 */ /* 0x000fe400087fe4ff */
[----:B0-----:R-:W-:-:S07]  /*04e0*/  MOV R17, R14 ;  /* 0x0000000e00117202 */ /* 0x001fce0000000f00 */
.L_x_148:
        /* <DEDUP_REMOVED lines=59> */
.L_x_147:
        /* <DEDUP_REMOVED lines=39> */
.L_x_149:
        /* <DEDUP_REMOVED lines=28> */
.L_x_150:
        /* <DEDUP_REMOVED lines=8> */
.L_x_151:
        /* <DEDUP_REMOVED lines=14> */
.L_x_146:
        /* <DEDUP_REMOVED lines=14> */
[----:B------:R-:W-:Y:S05]  /*0f10*/  CALL.REL.NOINC `($__internal_9_$__cuda_sm3x_div_rn_noftz_f32_slowpath) ;  /* 0x0000001400f87944 */ /* 0x000fea0003c00000 */
[----:B------:R-:W-:-:S07]  /*0f20*/  MOV R13, R11 ;  /* 0x0000000b000d7202 */ /* 0x000fce0000000f00 */
.L_x_153:
[----:B------:R-:W-:Y:S05]  /*0f30*/  BSYNC.RECONVERGENT B0 ;  /* 0x0000000000007941 */ /* 0x000fea0003800200 */
.L_x_152:
[----:B------:R-:W-:Y:S01]  /*0f40*/  IMAD.MOV.U32 R19, RZ, RZ, RZ ;  /* 0x000000ffff137224 */ /* 0x000fe200078e00ff */
[----:B------:R-:W-:Y:S06]  /*0f50*/  BRA.U !UP0, `(.L_x_154) ;  /* 0x0000000908e47547 */ /* 0x000fec000b800000 */
[----:B------:R-:W0:Y:S01]  /*0f60*/  MUFU.RCP R11, R8 ;  /* 0x00000008000b7308 */ /* 0x000e220000001000 */
[----:B------:R-:W-:Y:S07]  /*0f70*/  BSSY.RECONVERGENT B0, `(.L_x_155) ;  /* 0x000000c000007945 */ /* 0x000fee0003800200 */
[----:B------:R-:W1:Y:S01]  /*0f80*/  FCHK P0, R13, R8 ;  /* 0x000000080d007302 */ /* 0x000e620000000000 */
[----:B0-----:R-:W-:-:S04]  /*0f90*/  FFMA R12, R11, -R8, 1 ;  /* 0x3f8000000b0c7423 */ /* 0x001fc80000000808 */
[----:B------:R-:W-:-:S04]  /*0fa0*/  FFMA R11, R11, R12, R11 ;  /* 0x0000000c0b0b7223 */ /* 0x000fc8000000000b */
[----:B------:R-:W-:-:S04]  /*0fb0*/  FFMA R12, R11, R13, RZ ;  /* 0x0000000d0b0c7223 */ /* 0x000fc800000000ff */
[----:B------:R-:W-:-:S04]  /*0fc0*/  FFMA R15, R12, -R8, R13 ;  /* 0x800000080c0f7223 */ /* 0x000fc8000000000d */
[----:B------:R-:W-:Y:S01]  /*0fd0*/  FFMA R11, R11, R15, R12 ;  /* 0x0000000f0b0b7223 */ /* 0x000fe2000000000c */
[----:B-1----:R-:W-:Y:S06]  /*0fe0*/  @!P0 BRA `(.L_x_156) ;  /* 0x0000000000108947 */ /* 0x002fec0003800000 */
[----:B------:R-:W-:Y:S01]  /*0ff0*/  MOV R19, R13 ;  /* 0x0000000d00137202 */ /* 0x000fe20000000f00 */
[----:B------:R-:W-:Y:S01]  /*1000*/  IMAD.MOV.U32 R12, RZ, RZ, R8 ;  /* 0x000000ffff0c7224 */ /* 0x000fe200078e0008 */
[----:B------:R-:W-:-:S07]  /*1010*/  MOV R14, 0x1030 ;  /* 0x00001030000e7802 */ /* 0x000fce0000000f00 */
[----:B------:R-:W-:Y:S05]  /*1020*/  CALL.REL.NOINC `($__internal_9_$__cuda_sm3x_div_rn_noftz_f32_slowpath) ;  /* 0x0000001400b47944 */ /* 0x000fea0003c00000 */
.L_x_156:
[----:B------:R-:W-:Y:S05]  /*1030*/  BSYNC.RECONVERGENT B0 ;  /* 0x0000000000007941 */ /* 0x000fea0003800200 */
.L_x_155:
        /* <DEDUP_REMOVED lines=25> */
.L_x_158:
[----:B------:R-:W2:Y:S04]  /*11d0*/  LDG.E R16, desc[UR10][R12.64+-0x10] ;  /* 0xfffff00a0c107981 */ /* 0x000ea8000c1e1900 */
[----:B------:R-:W3:Y:S01]  /*11e0*/  LDG.E R17, desc[UR10][R14.64+-0x10] ;  /* 0xfffff00a0e117981 */ /* 0x000ee2000c1e1900 */
[----:B--2---:R-:W-:-:S04]  /*11f0*/  FMUL R16, R16, R11 ;  /* 0x0000000b10107220 */ /* 0x004fc80000400000 */
[----:B---3--:R-:W-:Y:S01]  /*1200*/  FFMA R18, R17, R8, -R16 ;  /* 0x0000000811127223 */ /* 0x008fe20000000810 */
[----:B------:R-:W-:Y:S01]  /*1210*/  IMAD.MOV.U32 R16, RZ, RZ, R20 ;  /* 0x000000ffff107224 */ /* 0x000fe200078e0014 */
        /* <DEDUP_REMOVED lines=32> */
[----:B------:R0:W-:Y:S04]  /*1420*/  STG.E desc[UR10][R16.64+0x8], R21 ;  /* 0x0000081510007986 */ /* 0x0001e8000c10190a */
[----:B------:R3:W4:Y:S04]  /*1430*/  LDG.E R22, desc[UR10][R12.64+0xc] ;  /* 0x00000c0a0c167981 */ /* 0x000728000c1e1900 */
[----:B------:R5:W4:Y:S01]  /*1440*/  LDG.E R19, desc[UR10][R14.64+0xc] ;  /* 0x00000c0a0e137981 */ /* 0x000b22000c1e1900 */
[----:B------:R-:W-:Y:S01]  /*1450*/  FADD R18, R18, R23 ;  /* 0x0000001712127221 */ /* 0x000fe20000000000 */
[----:B------:R-:W-:-:S03]  /*1460*/  UIADD3 UR6, UP1, UPT, UR6, -0x8, URZ ;  /* 0xfffffff806067890 */ /* 0x000fc6000ff3e0ff */
[----:B-1----:R-:W-:Y:S01]  /*1470*/  FADD R25, R18, R25 ;  /* 0x0000001912197221 */ /* 0x002fe20000000000 */
[----:B------:R-:W-:Y:S01]  /*1480*/  UIADD3.X UR7, UPT, UPT, UR7, -0x1, URZ, UP1, !UPT ;  /* 0xffffffff07077890 */ /* 0x000fe20008ffe4ff */
[----:B---3--:R-:W-:Y:S01]  /*1490*/  IADD3 R12, P1, PT, R12, 0x20, RZ ;  /* 0x000000200c0c7810 */ /* 0x008fe20007f3e0ff */
[----:B------:R-:W-:Y:S01]  /*14a0*/  UISETP.NE.U32.AND UP1, UPT, UR6, URZ, UPT ;  /* 0x000000ff0600728c */ /* 0x000fe2000bf25070 */
[----:B--2---:R-:W-:Y:S01]  /*14b0*/  FADD R20, R25, R20 ;  /* 0x0000001419147221 */ /* 0x004fe20000000000 */
[----:B-----5:R-:W-:Y:S02]  /*14c0*/  IADD3 R14, P0, PT, R14, 0x20, RZ ;  /* 0x000000200e0e7810 */ /* 0x020fe40007f1e0ff */
[----:B------:R-:W-:Y:S01]  /*14d0*/  UISETP.NE.AND.EX UP1, UPT, UR7, URZ, UPT, UP1 ;  /* 0x000000ff0700728c */ /* 0x000fe2000bf25310 */
[----:B------:R-:W-:Y:S01]  /*14e0*/  FADD R20, R20, R29 ;  /* 0x0000001d14147221 */ /* 0x000fe20000000000 */
[----:B------:R-:W-:Y:S01]  /*14f0*/  IADD3.X R13, PT, PT, RZ, R13, RZ, P1, !PT ;  /* 0x0000000dff0d7210 */ /* 0x000fe20000ffe4ff */
[----:B------:R-:W-:-:S02]  /*1500*/  IMAD.X R15, RZ, RZ, R15, P0 ;  /* 0x000000ffff0f7224 */ /* 0x000fc400000e060f */
[----:B------:R-:W-:Y:S01]  /*1510*/  FADD R18, R20, R27 ;  /* 0x0000001b14127221 */ /* 0x000fe20000000000 */
[----:B------:R-:W-:-:S03]  /*1520*/  IADD3 R20, P2, PT, R16, 0x20, RZ ;  /* 0x0000002010147810 */ /* 0x000fc60007f5e0ff */
[----:B------:R-:W-:Y:S02]  /*1530*/  FADD R18, R18, R21 ;  /* 0x0000001512127221 */ /* 0x000fe40000000000 */
[----:B0-----:R-:W-:Y:S02]  /*1540*/  IMAD.X R21, RZ, RZ, R17, P2 ;  /* 0x000000ffff157224 */ /* 0x001fe400010e0611 */
[----:B----4-:R-:W-:-:S04]  /*1550*/  FMUL R22, R22, R11 ;  /* 0x0000000b16167220 */ /* 0x010fc80000400000 */
[----:B------:R-:W-:-:S05]  /*1560*/  FFMA R19, R19, R8, -R22 ;  /* 0x0000000813137223 */ /* 0x000fca0000000816 */
[----:B------:R0:W-:Y:S02]  /*1570*/  STG.E desc[UR10][R16.64+0xc], R19 ;  /* 0x00000c1310007986 */ /* 0x0001e4000c10190a */
[----:B0-----:R-:W-:Y:S01]  /*1580*/  FADD R19, R18, R19 ;  /* 0x0000001312137221 */ /* 0x001fe20000000000 */
[----:B------:R-:W-:Y:S06]  /*1590*/  BRA.U UP1, `(.L_x_158) ;  /* 0xfffffffd010c7547 */ /* 0x000fec000b83ffff */
.L_x_157:
        /* <DEDUP_REMOVED lines=41> */
.L_x_159:
        /* <DEDUP_REMOVED lines=29> */
.L_x_160:
[----:B------:R-:W-:Y:S05]  /*1a00*/  BRA.U UP0, `(.L_x_154) ;  /* 0x0000000100387547 */ /* 0x000fea000b800000 */
[----:B------:R-:W-:Y:S02]  /*1a10*/  USHF.L.U32 UR6, UR4, 0x2, URZ ;  /* 0x0000000204067899 */ /* 0x000fe400080006ff */
[----:B------:R-:W-:-:S04]  /*1a20*/  USHF.L.U64.HI UR4, UR4, 0x2, UR5 ;  /* 0x0000000204047899 */ /* 0x000fc80008010205 */
[----:B------:R-:W-:Y:S02]  /*1a30*/  IADD3 R12, P1, PT, R5, UR6, RZ ;  /* 0x00000006050c7c10 */ /* 0x000fe4000ff3e0ff */
[----:B------:R-:W-:Y:S02]  /*1a40*/  IADD3 R4, P0, PT, R4, UR6, RZ ;  /* 0x0000000604047c10 */ /* 0x000fe4000ff1e0ff */
[----:B------:R-:W-:Y:S02]  /*1a50*/  IADD3.X R13, PT, PT, R7, UR4, RZ, P1, !PT ;  /* 0x00000004070d7c10 */ /* 0x000fe40008ffe4ff */
[----:B------:R-:W-:-:S03]  /*1a60*/  IADD3.X R5, PT, PT, R6, UR4, RZ, P0, !PT ;  /* 0x0000000406057c10 */ /* 0x000fc600087fe4ff */
[----:B------:R-:W1:Y:S04]  /*1a70*/  LDG.E R12, desc[UR10][R12.64] ;  /* 0x0000000a0c0c7981 */ /* 0x000e68000c1e1900 */
[----:B------:R-:W2:Y:S01]  /*1a80*/  LDG.E R5, desc[UR10][R4.64] ;  /* 0x0000000a04057981 */ /* 0x000ea2000c1e1900 */
[----:B------:R-:W-:-:S04]  /*1a90*/  IADD3 R6, P0, PT, R9, UR6, RZ ;  /* 0x0000000609067c10 */ /* 0x000fc8000ff1e0ff */
[----:B------:R-:W-:Y:S01]  /*1aa0*/  IADD3.X R7, PT, PT, R10, UR4, RZ, P0, !PT ;  /* 0x000000040a077c10 */ /* 0x000fe200087fe4ff */
[----:B-1----:R-:W-:-:S04]  /*1ab0*/  FMUL R14, R12, R11 ;  /* 0x0000000b0c0e7220 */ /* 0x002fc80000400000 */
[----:B--2---:R-:W-:-:S04]  /*1ac0*/  FFMA R14, R5, R8, -R14 ;  /* 0x00000008050e7223 */ /* 0x004fc8000000080e */
[----:B------:R-:W-:Y:S01]  /*1ad0*/  FADD R19, R19, R14 ;  /* 0x0000000e13137221 */ /* 0x000fe20000000000 */
[----:B------:R2:W-:Y:S06]  /*1ae0*/  STG.E desc[UR10][R6.64], R14 ;  /* 0x0000000e06007986 */ /* 0x0005ec000c10190a */
.L_x_154:
        /* <DEDUP_REMOVED lines=13> */
[----:B-12---:R-:W-:-:S07]  /*1bc0*/  MOV R14, 0x1be0 ;  /* 0x00001be0000e7802 */ /* 0x006fce0000000f00 */
[----:B0-----:R-:W-:Y:S05]  /*1bd0*/  CALL.REL.NOINC `($__internal_9_$__cuda_sm3x_div_rn_noftz_f32_slowpath) ;  /* 0x0000000800c87944 */ /* 0x001fea0003c00000 */
[----:B------:R-:W-:-:S07]  /*1be0*/  IMAD.MOV.U32 R8, RZ, RZ, R11 ;  /* 0x000000ffff087224 */ /* 0x000fce00078e000b */
.L_x_162:
[----:B------:R-:W-:Y:S05]  /*1bf0*/  BSYNC.RECONVERGENT B0 ;  /* 0x0000000000007941 */ /* 0x000fea0003800200 */
.L_x_161:
        /* <DEDUP_REMOVED lines=11> */
[----:B------:R-:W4:Y:S01]  /*1cb0*/  LDC R5, c[0x0][0x384] ;  /* 0x0000e100ff057b82 */ /* 0x000f220000000800 */
[----:B------:R-:W-:-:S04]  /*1cc0*/  LOP3.LUT R0, R4, 0xfffffff0, RZ, 0xc0, !PT ;  /* 0xfffffff004007812 */ /* 0x000fc800078ec0ff */
[----:B------:R-:W-:Y:S02]  /*1cd0*/  MOV R12, R0 ;  /* 0x00000000000c7202 */ /* 0x000fe40000000f00 */
[----:B---3--:R-:W-:-:S04]  /*1ce0*/  IADD3 R9, P2, PT, R2, UR4, RZ ;  /* 0x0000000402097c10 */ /* 0x008fc8000ff5e0ff */
[----:B------:R-:W-:Y:S02]  /*1cf0*/  IADD3 R13, P1, PT, R9, 0x20, RZ ;  /* 0x00000020090d7810 */ /* 0x000fe40007f3e0ff */
[----:B------:R-:W-:Y:S01]  /*1d00*/  IADD3.X R10, PT, PT, R3, UR5, RZ, P2, !PT ;  /* 0x00000005030a7c10 */ /* 0x000fe200097fe4ff */
[----:B----4-:R-:W-:-:S03]  /*1d10*/  IMAD.MOV.U32 R11, RZ, RZ, R5 ;  /* 0x000000ffff0b7224 */ /* 0x010fc600078e0005 */
[----:B0-----:R-:W-:-:S07]  /*1d20*/  IADD3.X R16, PT, PT, RZ, R10, RZ, P1, !PT ;  /* 0x0000000aff107210 */ /* 0x001fce0000ffe4ff */
.L_x_164:
[----:B--23--:R-:W-:Y:S01]  /*1d30*/  IMAD.MOV.U32 R6, RZ, RZ, R13 ;  /* 0x000000ffff067224 */ /* 0x00cfe200078e000d */
        /* <DEDUP_REMOVED lines=56> */
.L_x_163:
        /* <DEDUP_REMOVED lines=35> */
.L_x_165:
        /* <DEDUP_REMOVED lines=29> */
.L_x_166:
        /* <DEDUP_REMOVED lines=13> */
        .weak           $__internal_8_$__cuda_sm20_sqrt_rn_f32_slowpath
        .type           $__internal_8_$__cuda_sm20_sqrt_rn_f32_slowpath,@function
        .size           $__internal_8_$__cuda_sm20_sqrt_rn_f32_slowpath,($__internal_9_$__cuda_sm3x_div_rn_noftz_f32_slowpath - $__internal_8_$__cuda_sm20_sqrt_rn_f32_slowpath)
$__internal_8_$__cuda_sm20_sqrt_rn_f32_slowpath:
        /* <DEDUP_REMOVED lines=19> */
.L_x_167:
[----:B------:R-:W-:Y:S01]  /*26c0*/  IMAD.MOV.U32 R10, RZ, RZ, R9 ;  /* 0x000000ffff0a7224 */ /* 0x000fe200078e0009 */
[----:B------:R-:W-:Y:S01]  /*26d0*/  MOV R8, R14 ;  /* 0x0000000e00087202 */ /* 0x000fe20000000f00 */
[----:B------:R-:W-:-:S04]  /*26e0*/  IMAD.MOV.U32 R9, RZ, RZ, 0x0 ;  /* 0x00000000ff097424 */ /* 0x000fc800078e00ff */
[----:B------:R-:W-:Y:S05]  /*26f0*/  RET.REL.NODEC R8 `(_ZN6neubee4dlnbEmmPfS0_S0_S0_) ;  /* 0xffffffd808407950 */ /* 0x000fea0003c3ffff */
        .weak           $__internal_9_$__cuda_sm3x_div_rn_noftz_f32_slowpath
        .type           $__internal_9_$__cuda_sm3x_div_rn_noftz_f32_slowpath,@function
        .size           $__internal_9_$__cuda_sm3x_div_rn_noftz_f32_slowpath,(.L_x_327 - $__internal_9_$__cuda_sm3x_div_rn_noftz_f32_slowpath)
$__internal_9_$__cuda_sm3x_div_rn_noftz_f32_slowpath:
        /* <DEDUP_REMOVED lines=34> */
.L_x_169:
        /* <DEDUP_REMOVED lines=51> */
.L_x_176:
[----:B------:R-:W-:-:S04]  /*2c50*/  LOP3.LUT R11, R11, 0x80000000, RZ, 0xc0, !PT ;  /* 0x800000000b0b7812 */ /* 0x000fc800078ec0ff */
[----:B------:R-:W-:Y:S01]  /*2c60*/  LOP3.LUT R11, R11, 0x7f800000, RZ, 0xfc, !PT ;  /* 0x7f8000000b0b7812 */ /* 0x000fe200078efcff */
[----:B------:R-:W-:Y:S06]  /*2c70*/  BRA `(.L_x_177) ;  /* 0x0000000000047947 */ /* 0x000fec0003800000 */
.L_x_175:
[----:B------:R-:W-:-:S07]  /*2c80*/  LEA R11, R16, R11, 0x17 ;  /* 0x0000000b100b7211 */ /* 0x000fce00078eb8ff */
.L_x_177:
[----:B------:R-:W-:Y:S05]  /*2c90*/  BSYNC.RECONVERGENT B2 ;  /* 0x0000000000027941 */ /* 0x000fea0003800200 */
.L_x_174:
[----:B------:R-:W-:Y:S05]  /*2ca0*/  BRA `(.L_x_178) ;  /* 0x0000000000207947 */ /* 0x000fea0003800000 */
.L_x_173:
[----:B------:R-:W-:-:S04]  /*2cb0*/  LOP3.LUT R11, R12, 0x80000000, R19, 0x48, !PT ;  /* 0x800000000c0b7812 */ /* 0x000fc800078e4813 */
[----:B------:R-:W-:Y:S01]  /*2cc0*/  LOP3.LUT R11, R11, 0x7f800000, RZ, 0xfc, !PT ;  /* 0x7f8000000b0b7812 */ /* 0x000fe200078efcff */
[----:B------:R-:W-:Y:S06]  /*2cd0*/  BRA `(.L_x_178) ;  /* 0x0000000000147947 */ /* 0x000fec0003800000 */
.L_x_172:
[----:B------:R-:W-:Y:S01]  /*2ce0*/  LOP3.LUT R11, R12, 0x80000000, R19, 0x48, !PT ;  /* 0x800000000c0b7812 */ /* 0x000fe200078e4813 */
[----:B------:R-:W-:Y:S06]  /*2cf0*/  BRA `(.L_x_178) ;  /* 0x00000000000c7947 */ /* 0x000fec0003800000 */
.L_x_171:
[----:B------:R-:W0:Y:S01]  /*2d00*/  MUFU.RSQ R11, -QNAN ;  /* 0xffc00000000b7908 */ /* 0x000e220000001400 */
[----:B------:R-:W-:Y:S05]  /*2d10*/  BRA `(.L_x_178) ;  /* 0x0000000000047947 */ /* 0x000fea0003800000 */
.L_x_170:
[----:B------:R-:W-:-:S07]  /*2d20*/  FADD.FTZ R11, R19, R12 ;  /* 0x0000000c130b7221 */ /* 0x000fce0000010000 */
.L_x_178:
[----:B------:R-:W-:Y:S05]  /*2d30*/  BSYNC.RECONVERGENT B1 ;  /* 0x0000000000017941 */ /* 0x000fea0003800200 */
.L_x_168:
[----:B------:R-:W-:Y:S02]  /*2d40*/  HFMA2 R13, -RZ, RZ, 0, 0 ;  /* 0x00000000ff0d7431 */ /* 0x000fe400000001ff */
[----:B------:R-:W-:-:S04]  /*2d50*/  IMAD.MOV.U32 R12, RZ, RZ, R14 ;  /* 0x000000ffff0c7224 */ /* 0x000fc800078e000e */
[----:B0-----:R-:W-:Y:S05]  /*2d60*/  RET.REL.NODEC R12 `(_ZN6neubee4dlnbEmmPfS0_S0_S0_) ;  /* 0xffffffd00ca47950 */ /* 0x001fea0003c3ffff */
.L_x_179:
        /* <DEDUP_REMOVED lines=9> */
.L_x_327:


//--------------------- .text._ZN6neubee4dlnfEmmPfS0_S0_ --------------------------
	.section	.text._ZN6neubee4dlnfEmmPfS0_S0_,"ax",@progbits
	.align	128
        .global         _ZN6neubee4dlnfEmmPfS0_S0_
        .type           _ZN6neubee4dlnfEmmPfS0_S0_,@function
        .size           _ZN6neubee4dlnfEmmPfS0_S0_,(.L_x_329 - _ZN6neubee4dlnfEmmPfS0_S0_)
        .other          _ZN6neubee4dlnfEmmPfS0_S0_,@"STO_CUDA_ENTRY STV_DEFAULT"
_ZN6neubee4dlnfEmmPfS0_S0_:
.text._ZN6neubee4dlnfEmmPfS0_S0_:
        /* <DEDUP_REMOVED lines=33> */
.L_x_182:
        /* <DEDUP_REMOVED lines=39> */
.L_x_181:
        /* <DEDUP_REMOVED lines=27> */
.L_x_183:
        /* <DEDUP_REMOVED lines=24> */
.L_x_184:
        /* <DEDUP_REMOVED lines=9> */
.L_x_180:
        /* <DEDUP_REMOVED lines=13> */
[----:B------:R-:W-:Y:S05]  /*0910*/  CALL.REL.NOINC `($__internal_11_$__cuda_sm3x_div_rn_noftz_f32_slowpath) ;  /* 0x0000001800807944 */ /* 0x000fea0003c00000 */
[----:B------:R-:W-:-:S07]  /*0920*/  IMAD.MOV.U32 R14, RZ, RZ, R2 ;  /* 0x000000ffff0e7224 */ /* 0x000fce00078e0002 */
.L_x_186:
[----:B------:R-:W-:Y:S05]  /*0930*/  BSYNC.RECONVERGENT B0 ;  /* 0x0000000000007941 */ /* 0x000fea0003800200 */
.L_x_185:
        /* <DEDUP_REMOVED lines=19> */
.L_x_189:
        /* <DEDUP_REMOVED lines=55> */
.L_x_188:
        /* <DEDUP_REMOVED lines=35> */
.L_x_190:
        /* <DEDUP_REMOVED lines=29> */
.L_x_191:
        /* <DEDUP_REMOVED lines=11> */
.L_x_187:
        /* <DEDUP_REMOVED lines=19> */
[----:B------:R-:W-:Y:S05]  /*13c0*/  CALL.REL.NOINC `($__internal_11_$__cuda_sm3x_div_rn_noftz_f32_slowpath) ;  /* 0x0000000c00d47944 */ /* 0x000fea0003c00000 */
[----:B------:R-:W-:-:S07]  /*13d0*/  MOV R6, R2 ;  /* 0x0000000200067202 */ /* 0x000fce0000000f00 */
.L_x_193:
[----:B------:R-:W-:Y:S05]  /*13e0*/  BSYNC.RECONVERGENT B0 ;  /* 0x0000000000007941 */ /* 0x000fea0003800200 */
.L_x_192:
[----:B------:R-:W-:Y:S01]  /*13f0*/  VIADD R0, R6, 0xf3000000 ;  /* 0xf300000006007836 */ /* 0x000fe20000000000 */
[----:B------:R1:W2:Y:S01]  /*1400*/  MUFU.RSQ R7, R6 ;  /* 0x0000000600077308 */ /* 0x0002a20000001400 */
[----:B------:R-:W-:Y:S03]  /*1410*/  BSSY.RECONVERGENT B0, `(.L_x_194) ;  /* 0x000000b000007945 */ /* 0x000fe60003800200 */
[----:B------:R-:W-:-:S13]  /*1420*/  ISETP.GT.U32.AND P1, PT, R0, 0x727fffff, PT ;  /* 0x727fffff0000780c */ /* 0x000fda0003f24070 */
[----:B-12---:R-:W-:Y:S05]  /*1430*/  @!P1 BRA `(.L_x_195) ;  /* 0x0000000000109947 */ /* 0x006fea0003800000 */
[----:B------:R-:W-:Y:S02]  /*1440*/  MOV R0, R6 ;  /* 0x0000000600007202 */ /* 0x000fe40000000f00 */
[----:B------:R-:W-:-:S07]  /*1450*/  MOV R15, 0x1470 ;  /* 0x00001470000f7802 */ /* 0x000fce0000000f00 */
[----:B0-----:R-:W-:Y:S05]  /*1460*/  CALL.REL.NOINC `($__internal_10_$__cuda_sm20_sqrt_rn_f32_slowpath) ;  /* 0x0000000c00507944 */ /* 0x001fea0003c00000 */
[----:B------:R-:W-:Y:S05]  /*1470*/  BRA `(.L_x_196) ;  /* 0x0000000000107947 */ /* 0x000fea0003800000 */
.L_x_195:
[C---:B0-----:R-:W-:Y:S01]  /*1480*/  FMUL.FTZ R3, R7.reuse, R6 ;  /* 0x0000000607037220 */ /* 0x041fe20000410000 */
[----:B------:R-:W-:-:S03]  /*1490*/  FMUL.FTZ R2, R7, 0.5 ;  /* 0x3f00000007027820 */ /* 0x000fc60000410000 */
[----:B------:R-:W-:-:S04]  /*14a0*/  FFMA R0, -R3, R3, R6 ;  /* 0x0000000303007223 */ /* 0x000fc80000000106 */
[----:B------:R-:W-:-:S07]  /*14b0*/  FFMA R0, R0, R2, R3 ;  /* 0x0000000200007223 */ /* 0x000fce0000000003 */
.L_x_196:
[----:B------:R-:W-:Y:S05]  /*14c0*/  BSYNC.RECONVERGENT B0 ;  /* 0x0000000000007941 */ /* 0x000fea0003800200 */
.L_x_194:
[----:B------:R-:W-:Y:S05]  /*14d0*/  @!P0 EXIT ;  /* 0x000000000000894d */ /* 0x000fea0003800000 */
[----:B------:R-:W0:Y:S01]  /*14e0*/  LDCU.64 UR4, c[0x0][0x380] ;  /* 0x00007000ff0477ac */ /* 0x000e220008000a00 */
[----:B------:R-:W-:Y:S02]  /*14f0*/  HFMA2 R16, -RZ, RZ, 0, 0 ;  /* 0x00000000ff107431 */ /* 0x000fe400000001ff */
[----:B------:R-:W-:Y:S01]  /*1500*/  IMAD.MOV.U32 R13, RZ, RZ, RZ ;  /* 0x000000ffff0d7224 */ /* 0x000fe200078e00ff */
[----:B0-----:R-:W-:Y:S02]  /*1510*/  UISETP.GE.U32.AND UP0, UPT, UR4, 0x10, UPT ;  /* 0x000000100400788c */ /* 0x001fe4000bf06070 */
[----:B------:R-:W-:Y:S02]  /*1520*/  ULOP3.LUT UR8, UR4, 0xf, URZ, 0xc0, !UPT ;  /* 0x0000000f04087892 */ /* 0x000fe4000f8ec0ff */
[----:B------:R-:W-:-:S04]  /*1530*/  UISETP.GE.U32.AND.EX UP0, UPT, UR5, URZ, UPT, UP0 ;  /* 0x000000ff0500728c */ /* 0x000fc8000bf06100 */
[----:B------:R-:W-:-:S04]  /*1540*/  ISETP.NE.U32.AND P0, PT, RZ, UR8, PT ;  /* 0x00000008ff007c0c */ /* 0x000fc8000bf05070 */
[----:B------:R-:W-:Y:S01]  /*1550*/  ISETP.NE.AND.EX P0, PT, RZ, RZ, PT, P0 ;  /* 0x000000ffff00720c */ /* 0x000fe20003f05300 */
[----:B------:R-:W-:-:S12]  /*1560*/  BRA.U !UP0, `(.L_x_197) ;  /* 0x00000005085c7547 */ /* 0x000fd8000b800000 */
[----:B------:R-:W0:Y:S01]  /*1570*/  LDC R16, c[0x0][0x384] ;  /* 0x0000e100ff107b82 */ /* 0x000e220000000800 */
[----:B------:R-:W1:Y:S01]  /*1580*/  LDCU.128 UR12, c[0x0][0x390] ;  /* 0x00007200ff0c77ac */ /* 0x000e620008000c00 */
[----:B------:R-:W-:Y:S01]  /*1590*/  IADD3 R18, P1, PT, R8, 0x20, RZ ;  /* 0x0000002008127810 */ /* 0x000fe20007f3e0ff */
[----:B------:R-:W-:-:S04]  /*15a0*/  ULOP3.LUT UR5, UR4, 0xfffffff0, URZ, 0xc0, !UPT ;  /* 0xfffffff004057892 */ /* 0x000fc8000f8ec0ff */
[----:B------:R-:W-:Y:S02]  /*15b0*/  IMAD.X R21, RZ, RZ, R11, P1 ;  /* 0x000000ffff157224 */ /* 0x000fe400008e060b */
[----:B------:R-:W-:Y:S01]  /*15c0*/  MOV R13, UR5 ;  /* 0x00000005000d7c02 */ /* 0x000fe20008000f00 */
[----:B------:R-:W-:Y:S01]  /*15d0*/  IMAD.U32 R17, RZ, RZ, UR5 ;  /* 0x00000005ff117e24 */ /* 0x000fe2000f8e00ff */
[C---:B-1----:R-:W-:Y:S02]  /*15e0*/  IADD3 R2, P2, PT, R18.reuse, UR12, RZ ;  /* 0x0000000c12027c10 */ /* 0x042fe4000ff5e0ff */
[----:B------:R-:W-:Y:S02]  /*15f0*/  IADD3 R18, P1, PT, R18, UR14, RZ ;  /* 0x0000000e12127c10 */ /* 0x000fe4000ff3e0ff */
[C---:B------:R-:W-:Y:S02]  /*1600*/  IADD3.X R3, PT, PT, R21.reuse, UR13, RZ, P2, !PT ;  /* 0x0000000d15037c10 */ /* 0x040fe400097fe4ff */
[----:B------:R-:W-:-:S02]  /*1610*/  IADD3.X R21, PT, PT, R21, UR15, RZ, P1, !PT ;  /* 0x0000000f15157c10 */ /* 0x000fc40008ffe4ff */
[----:B0-----:R-:W-:-:S07]  /*1620*/  MOV R15, R16 ;  /* 0x00000010000f7202 */ /* 0x001fce0000000f00 */
.L_x_198:
        /* <DEDUP_REMOVED lines=75> */
.L_x_197:
        /* <DEDUP_REMOVED lines=48> */
.L_x_199:
        /* <DEDUP_REMOVED lines=8> */
[C---:B0-----:R-:W-:Y:S01]  /*1e60*/  LEA R2, P1, R13.reuse, R10, 0x2 ;  /* 0x0000000a0d027211 */ /* 0x041fe200078210ff */
        /* <DEDUP_REMOVED lines=24> */
.L_x_200:
[----:B------:R-:W-:Y:S05]  /*1ff0*/  @!P0 EXIT ;  /* 0x000000000000894d */ /* 0x000fea0003800000 */
[----:B------:R-:W3:Y:S01]  /*2000*/  LDCU.128 UR8, c[0x0][0x390] ;  /* 0x00007200ff0877ac */ /* 0x000ee20008000c00 */
[C---:B------:R-:W-:Y:S02]  /*2010*/  IADD3 R5, P0, PT, R13.reuse, R4, RZ ;  /* 0x000000040d057210 */ /* 0x040fe40007f1e0ff */
[----:B------:R-:W-:-:S03]  /*2020*/  LEA R8, P2, R13, R8, 0x2 ;  /* 0x000000080d087211 */ /* 0x000fc600078410ff */
[----:B0-----:R-:W-:Y:S01]  /*2030*/  IMAD.X R2, R16, 0x1, R9, P0 ;  /* 0x0000000110027824 */ /* 0x001fe200000e0609 */
[----:B-12---:R-:W-:Y:S02]  /*2040*/  LEA.HI.X R7, R13, R11, R16, 0x2, P2 ;  /* 0x0000000b0d077211 */ /* 0x006fe400010f1410 */
[----:B---3--:R-:W-:Y:S02]  /*2050*/  IADD3 R4, P3, PT, R8, UR8, RZ ;  /* 0x0000000808047c10 */ /* 0x008fe4000ff7e0ff */
[----:B------:R-:W-:Y:S02]  /*2060*/  LEA R6, P1, R5, UR10, 0x2 ;  /* 0x0000000a05067c11 */ /* 0x000fe4000f8210ff */
[----:B------:R-:W-:Y:S02]  /*2070*/  IADD3.X R7, PT, PT, R7, UR9, RZ, P3, !PT ;  /* 0x0000000907077c10 */ /* 0x000fe40009ffe4ff */
[----:B------:R-:W-:-:S09]  /*2080*/  LEA.HI.X R9, R5, UR11, R2, 0x2, P1 ;  /* 0x0000000b05097c11 */ /* 0x000fd200088f1402 */
.L_x_201:
        /* <DEDUP_REMOVED lines=18> */
        .weak           $__internal_10_$__cuda_sm20_sqrt_rn_f32_slowpath
        .type           $__internal_10_$__cuda_sm20_sqrt_rn_f32_slowpath,@function
        .size           $__internal_10_$__cuda_sm20_sqrt_rn_f32_slowpath,($__internal_11_$__cuda_sm3x_div_rn_noftz_f32_slowpath - $__internal_10_$__cuda_sm20_sqrt_rn_f32_slowpath)
$__internal_10_$__cuda_sm20_sqrt_rn_f32_slowpath:
        /* <DEDUP_REMOVED lines=19> */
.L_x_202:
[----:B------:R-:W-:Y:S01]  /*22e0*/  IMAD.MOV.U32 R0, RZ, RZ, R2 ;  /* 0x000000ffff007224 */ /* 0x000fe200078e0002 */
[----:B------:R-:W-:Y:S01]  /*22f0*/  MOV R2, R15 ;  /* 0x0000000f00027202 */ /* 0x000fe20000000f00 */
[----:B------:R-:W-:-:S04]  /*2300*/  IMAD.MOV.U32 R3, RZ, RZ, 0x0 ;  /* 0x00000000ff037424 */ /* 0x000fc800078e00ff */
[----:B------:R-:W-:Y:S05]  /*2310*/  RET.REL.NODEC R2 `(_ZN6neubee4dlnfEmmPfS0_S0_) ;  /* 0xffffffdc02387950 */ /* 0x000fea0003c3ffff */
        .weak           $__internal_11_$__cuda_sm3x_div_rn_noftz_f32_slowpath
        .type           $__internal_11_$__cuda_sm3x_div_rn_noftz_f32_slowpath,@function
        .size           $__internal_11_$__cuda_sm3x_div_rn_noftz_f32_slowpath,(.L_x_329 - $__internal_11_$__cuda_sm3x_div_rn_noftz_f32_slowpath)
$__internal_11_$__cuda_sm3x_div_rn_noftz_f32_slowpath:
        /* <DEDUP_REMOVED lines=35> */
.L_x_204:
        /* <DEDUP_REMOVED lines=51> */
.L_x_211:
[----:B------:R-:W-:-:S04]  /*2880*/  LOP3.LUT R2, R2, 0x80000000, RZ, 0xc0, !PT ;  /* 0x8000000002027812 */ /* 0x000fc800078ec0ff */
[----:B------:R-:W-:Y:S01]  /*2890*/  LOP3.LUT R2, R2, 0x7f800000, RZ, 0xfc, !PT ;  /* 0x7f80000002027812 */ /* 0x000fe200078efcff */
[----:B------:R-:W-:Y:S06]  /*28a0*/  BRA `(.L_x_212) ;  /* 0x0000000000047947 */ /* 0x000fec0003800000 */
.L_x_210:
[----:B------:R-:W-:-:S07]  /*28b0*/  LEA R2, R16, R2, 0x17 ;  /* 0x0000000210027211 */ /* 0x000fce00078eb8ff */
.L_x_212:
[----:B------:R-:W-:Y:S05]  /*28c0*/  BSYNC.RECONVERGENT B2 ;  /* 0x0000000000027941 */ /* 0x000fea0003800200 */
.L_x_209:
[----:B------:R-:W-:Y:S05]  /*28d0*/  BRA `(.L_x_213) ;  /* 0x0000000000207947 */ /* 0x000fea0003800000 */
.L_x_208:
[----:B------:R-:W-:-:S04]  /*28e0*/  LOP3.LUT R2, R15, 0x80000000, R2, 0x48, !PT ;  /* 0x800000000f027812 */ /* 0x000fc800078e4802 */
[----:B------:R-:W-:Y:S01]  /*28f0*/  LOP3.LUT R2, R2, 0x7f800000, RZ, 0xfc, !PT ;  /* 0x7f80000002027812 */ /* 0x000fe200078efcff */
[----:B------:R-:W-:Y:S06]  /*2900*/  BRA `(.L_x_213) ;  /* 0x0000000000147947 */ /* 0x000fec0003800000 */
.L_x_207:
[----:B------:R-:W-:Y:S01]  /*2910*/  LOP3.LUT R2, R15, 0x80000000, R2, 0x48, !PT ;  /* 0x800000000f027812 */ /* 0x000fe200078e4802 */
[----:B------:R-:W-:Y:S06]  /*2920*/  BRA `(.L_x_213) ;  /* 0x00000000000c7947 */ /* 0x000fec0003800000 */
.L_x_206:
[----:B------:R-:W0:Y:S01]  /*2930*/  MUFU.RSQ R2, -QNAN ;  /* 0xffc0000000027908 */ /* 0x000e220000001400 */
[----:B------:R-:W-:Y:S05]  /*2940*/  BRA `(.L_x_213) ;  /* 0x0000000000047947 */ /* 0x000fea0003800000 */
.L_x_205:
[----:B------:R-:W-:-:S07]  /*2950*/  FADD.FTZ R2, R2, R0 ;  /* 0x0000000002027221 */ /* 0x000fce0000010000 */
.L_x_213:
[----:B------:R-:W-:Y:S05]  /*2960*/  BSYNC.RECONVERGENT B1 ;  /* 0x0000000000017941 */ /* 0x000fea0003800200 */
.L_x_203:
[----:B------:R-:W-:-:S04]  /*2970*/  HFMA2 R7, -RZ, RZ, 0, 0 ;  /* 0x00000000ff077431 */ /* 0x000fc800000001ff */
[----:B0-----:R-:W-:Y:S05]  /*2980*/  RET.REL.NODEC R6 `(_ZN6neubee4dlnfEmmPfS0_S0_) ;  /* 0xffffffd4069c7950 */ /* 0x001fea0003c3ffff */
.L_x_214:
        /* <DEDUP_REMOVED lines=15> */
.L_x_329:


//--------------------- .text._ZN6neubee4dsmbEmmPfS0_S0_ --------------------------
	.section	.text._ZN6neubee4dsmbEmmPfS0_S0_,"ax",@progbits
	.align	128
        .global         _ZN6neubee4dsmbEmmPfS0_S0_
        .type           _ZN6neubee4dsmbEmmPfS0_S0_,@function
        .size           _ZN6neubee4dsmbEmmPfS0_S0_,(.L_x_338 - _ZN6neubee4dsmbEmmPfS0_S0_)
        .other          _ZN6neubee4dsmbEmmPfS0_S0_,@"STO_CUDA_ENTRY STV_DEFAULT"
_ZN6neubee4dsmbEmmPfS0_S0_:
.text._ZN6neubee4dsmbEmmPfS0_S0_:
[----:B------:R-:W-:Y:S01]  /*0000*/  LDC R1, c[0x0][0x37c] ;  /* 0x0000df00ff017b82 */ /* 0x000fe20000000800 */
[----:B------:R-:W0:Y:S07]  /*0010*/  S2R R0, SR_TID.X ;  /* 0x0000000000007919 */ /* 0x000e2e0000002100 */
[----:B------:R-:W0:Y:S01]  /*0020*/  S2UR UR6, SR_CTAID.X ;  /* 0x00000000000679c3 */ /* 0x000e220000002500 */
[----:B------:R-:W1:Y:S01]  /*0030*/  LDCU.64 UR4, c[0x0][0x380] ;  /* 0x00007000ff0477ac */ /* 0x000e620008000a00 */
[----:B------:R-:W-:Y:S01]  /*0040*/  IMAD.MOV.U32 R12, RZ, RZ, RZ ;  /* 0x000000ffff0c7224 */ /* 0x000fe200078e00ff */
[----:B------:R-:W2:Y:S05]  /*0050*/  LDCU.128 UR12, c[0x0][0x390] ;  /* 0x00007200ff0c77ac */ /* 0x000eaa0008000c00 */
[----:B------:R-:W0:Y:S01]  /*0060*/  LDC R9, c[0x0][0x360] ;  /* 0x0000d800ff097b82 */ /* 0x000e220000000800 */
[----:B-1----:R-:W-:-:S04]  /*0070*/  UISETP.NE.U32.AND UP0, UPT, UR4, URZ, UPT ;  /* 0x000000ff0400728c */ /* 0x002fc8000bf05070 */
[----:B------:R-:W-:Y:S01]  /*0080*/  UISETP.NE.AND.EX UP0, UPT, UR5, URZ, UPT, UP0 ;  /* 0x000000ff0500728c */ /* 0x000fe2000bf05300 */
[----:B0-----:R-:W-:Y:S01]  /*0090*/  IMAD R9, R9, UR6, R0 ;  /* 0x0000000609097c24 */ /* 0x001fe2000f8e0200 */
[----:B------:R-:W0:Y:S03]  /*00a0*/  LDCU.64 UR6, c[0x0][0x358] ;  /* 0x00006b00ff0677ac */ /* 0x000e260008000a00 */
[----:B------:R-:W-:-:S04]  /*00b0*/  IMAD.WIDE.U32 R2, R9, UR4, RZ ;  /* 0x0000000409027c25 */ /* 0x000fc8000f8e00ff */
[----:B------:R-:W-:Y:S02]  /*00c0*/  IMAD.SHL.U32 R14, R2, 0x4, RZ ;  /* 0x00000004020e7824 */ /* 0x000fe400078e00ff */
[----:B------:R-:W-:-:S03]  /*00d0*/  IMAD R9, R9, UR5, R3 ;  /* 0x0000000509097c24 */ /* 0x000fc6000f8e0203 */
[C---:B--2---:R-:W-:Y:S02]  /*00e0*/  IADD3 R0, P0, PT, R14.reuse, UR12, RZ ;  /* 0x0000000c0e007c10 */ /* 0x044fe4000ff1e0ff */
[----:B------:R-:W-:Y:S02]  /*00f0*/  IADD3 R8, P1, PT, R14, UR14, RZ ;  /* 0x0000000e0e087c10 */ /* 0x000fe4000ff3e0ff */
[----:B------:R-:W-:-:S04]  /*0100*/  SHF.L.U64.HI R13, R2, 0x2, R9 ;  /* 0x00000002020d7819 */ /* 0x000fc80000010209 */
[C---:B------:R-:W-:Y:S02]  /*0110*/  IADD3.X R10, PT, PT, R13.reuse, UR13, RZ, P0, !PT ;  /* 0x0000000d0d0a7c10 */ /* 0x040fe400087fe4ff */
[----:B------:R-:W-:Y:S01]  /*0120*/  IADD3.X R11, PT, PT, R13, UR15, RZ, P1, !PT ;  /* 0x0000000f0d0b7c10 */ /* 0x000fe20008ffe4ff */
[----:B0-----:R-:W-:Y:S06]  /*0130*/  BRA.U !UP0, `(.L_x_215) ;  /* 0x0000000908ac7547 */ /* 0x001fec000b800000 */
        /* <DEDUP_REMOVED lines=10> */
[----:B------:R-:W-:Y:S01]  /*01e0*/  IADD3 R22, P0, PT, R14, 0x20, RZ ;  /* 0x000000200e167810 */ /* 0x000fe20007f1e0ff */
[----:B------:R-:W-:Y:S01]  /*01f0*/  ULOP3.LUT UR4, UR4, 0xfffffff0, URZ, 0xc0, !UPT ;  /* 0xfffffff004047892 */ /* 0x000fe2000f8ec0ff */
[----:B------:R-:W-:Y:S02]  /*0200*/  IMAD.MOV.U32 R12, RZ, RZ, RZ ;  /* 0x000000ffff0c7224 */ /* 0x000fe400078e00ff */
[C---:B------:R-:W-:Y:S01]  /*0210*/  IADD3 R19, P1, PT, R22.reuse, UR14, RZ ;  /* 0x0000000e16137c10 */ /* 0x040fe2000ff3e0ff */
[----:B------:R-:W-:Y:S01]  /*0220*/  IMAD.X R7, RZ, RZ, R13, P0 ;  /* 0x000000ffff077224 */ /* 0x000fe200000e060d */
[----:B------:R-:W-:Y:S01]  /*0230*/  IADD3 R22, P0, PT, R22, UR12, RZ ;  /* 0x0000000c16167c10 */ /* 0x000fe2000ff1e0ff */
[----:B------:R-:W-:Y:S01]  /*0240*/  IMAD.U32 R17, RZ, RZ, UR4 ;  /* 0x00000004ff117e24 */ /* 0x000fe2000f8e00ff */
[----:B------:R-:W-:Y:S02]  /*0250*/  MOV R15, UR4 ;  /* 0x00000004000f7c02 */ /* 0x000fe40008000f00 */
[----:B------:R-:W-:-:S02]  /*0260*/  IADD3.X R5, PT, PT, R7, UR15, RZ, P1, !PT ;  /* 0x0000000f07057c10 */ /* 0x000fc40008ffe4ff */
[----:B------:R-:W-:Y:S01]  /*0270*/  IADD3.X R7, PT, PT, R7, UR13, RZ, P0, !PT ;  /* 0x0000000d07077c10 */ /* 0x000fe200087fe4ff */
[----:B0-----:R-:W-:-:S07]  /*0280*/  IMAD.MOV.U32 R18, RZ, RZ, R16 ;  /* 0x000000ffff127224 */ /* 0x001fce00078e0010 */
.L_x_217:
[----:B------:R-:W-:Y:S01]  /*0290*/  MOV R4, R19 ;  /* 0x0000001300047202 */ /* 0x000fe20000000f00 */
[----:B------:R-:W-:-:S04]  /*02a0*/  IMAD.MOV.U32 R6, RZ, RZ, R22 ;  /* 0x000000ffff067224 */ /* 0x000fc800078e0016 */
        /* <DEDUP_REMOVED lines=8> */
[----:B--2---:R-:W-:-:S03]  /*0330*/  FFMA R23, R23, R24, R12 ;  /* 0x0000001817177223 */ /* 0x004fc6000000000c */
[----:B------:R-:W2:Y:S01]  /*0340*/  LDG.E R24, desc[UR6][R6.64+-0x10] ;  /* 0xfffff00606187981 */ /* 0x000ea2000c1e1900 */
[----:B---3--:R-:W-:-:S03]  /*0350*/  FFMA R12, R26, R25, R23 ;  /* 0x000000191a0c7223 */ /* 0x008fc60000000017 */
[----:B------:R-:W2:Y:S04]  /*0360*/  LDG.E R23, desc[UR6][R4.64+-0x10] ;  /* 0xfffff00604177981 */ /* 0x000ea8000c1e1900 */
        /* <DEDUP_REMOVED lines=8> */
[----:B--2---:R-:W-:-:S03]  /*03f0*/  FFMA R22, R23, R24, R22 ;  /* 0x0000001817167223 */ /* 0x004fc60000000016 */
[----:B------:R-:W2:Y:S04]  /*0400*/  LDG.E R23, desc[UR6][R6.64] ;  /* 0x0000000606177981 */ /* 0x000ea8000c1e1900 */
[----:B------:R-:W2:Y:S01]  /*0410*/  LDG.E R24, desc[UR6][R4.64+0x4] ;  /* 0x0000040604187981 */ /* 0x000ea2000c1e1900 */
[----:B---3--:R-:W-:-:S03]  /*0420*/  FFMA R27, R25, R26, R22 ;  /* 0x0000001a191b7223 */ /* 0x008fc60000000016 */
[----:B------:R-:W2:Y:S04]  /*0430*/  LDG.E R22, desc[UR6][R4.64] ;  /* 0x0000000604167981 */ /* 0x000ea8000c1e1900 */
        /* <DEDUP_REMOVED lines=16> */
[----:B------:R-:W3:Y:S04]  /*0540*/  LDG.E R25, desc[UR6][R6.64+0x18] ;  /* 0x0000180606197981 */ /* 0x000ee8000c1e1900 */
[----:B------:R-:W5:Y:S04]  /*0550*/  LDG.E R20, desc[UR6][R4.64+0x1c] ;  /* 0x00001c0604147981 */ /* 0x000f68000c1e1900 */
[----:B------:R0:W5:Y:S01]  /*0560*/  LDG.E R21, desc[UR6][R6.64+0x1c] ;  /* 0x00001c0606157981 */ /* 0x000162000c1e1900 */
[----:B------:R-:W-:-:S04]  /*0570*/  IADD3 R17, P0, PT, R17, -0x10, RZ ;  /* 0xfffffff011117810 */ /* 0x000fc80007f1e0ff */
[----:B------:R-:W-:Y:S02]  /*0580*/  IADD3.X R18, PT, PT, R18, -0x1, RZ, P0, !PT ;  /* 0xffffffff12127810 */ /* 0x000fe400007fe4ff */
[----:B------:R-:W-:-:S04]  /*0590*/  ISETP.NE.U32.AND P0, PT, R17, RZ, PT ;  /* 0x000000ff1100720c */ /* 0x000fc80003f05070 */
[----:B------:R-:W-:Y:S01]  /*05a0*/  ISETP.NE.AND.EX P0, PT, R18, RZ, PT, P0 ;  /* 0x000000ff1200720c */ /* 0x000fe20003f05300 */
[----:B--2---:R-:W-:Y:S01]  /*05b0*/  FFMA R23, R22, R23, R27 ;  /* 0x0000001716177223 */ /* 0x004fe2000000001b */
[----:B------:R-:W-:-:S03]  /*05c0*/  IADD3 R22, P2, PT, R6, 0x40, RZ ;  /* 0x0000004006167810 */ /* 0x000fc60007f5e0ff */
[----:B----4-:R-:W-:Y:S01]  /*05d0*/  FFMA R23, R12, R19, R23 ;  /* 0x000000130c177223 */ /* 0x010fe20000000017 */
[----:B------:R-:W-:-:S03]  /*05e0*/  IADD3 R19, P1, PT, R4, 0x40, RZ ;  /* 0x0000004004137810 */ /* 0x000fc60007f3e0ff */
[----:B---3--:R-:W-:Y:S01]  /*05f0*/  FFMA R23, R24, R25, R23 ;  /* 0x0000001918177223 */ /* 0x008fe20000000017 */
[----:B0-----:R-:W-:Y:S01]  /*0600*/  IADD3.X R7, PT, PT, RZ, R7, RZ, P2, !PT ;  /* 0x00000007ff077210 */ /* 0x001fe200017fe4ff */
[----:B------:R-:W-:Y:S02]  /*0610*/  IMAD.X R5, RZ, RZ, R5, P1 ;  /* 0x000000ffff057224 */ /* 0x000fe400008e0605 */
[----:B-----5:R-:W-:Y:S01]  /*0620*/  FFMA R12, R20, R21, R23 ;  /* 0x00000015140c7223 */ /* 0x020fe20000000017 */
[----:B------:R-:W-:Y:S06]  /*0630*/  @P0 BRA `(.L_x_217) ;  /* 0xfffffffc00140947 */ /* 0x000fec000383ffff */
.L_x_216:
[----:B------:R-:W-:Y:S05]  /*0640*/  BRA.U !UP0, `(.L_x_215) ;  /* 0x0000000508687547 */ /* 0x000fea000b800000 */
[----:B------:R-:W0:Y:S01]  /*0650*/  LDCU UR5, c[0x0][0x380] ;  /* 0x00007000ff0577ac */ /* 0x000e220008000800 */
[----:B------:R-:W-:-:S04]  /*0660*/  UISETP.GE.U32.AND UP1, UPT, UR8, 0x8, UPT ;  /* 0x000000080800788c */ /* 0x000fc8000bf26070 */
[----:B------:R-:W-:Y:S02]  /*0670*/  UISETP.GE.U32.AND.EX UP1, UPT, URZ, URZ, UPT, UP1 ;  /* 0x000000ffff00728c */ /* 0x000fe4000bf26110 */
[----:B0-----:R-:W-:-:S04]  /*0680*/  ULOP3.LUT UR4, UR5, 0x7, URZ, 0xc0, !UPT ;  /* 0x0000000705047892 */ /* 0x001fc8000f8ec0ff */
[----:B------:R-:W-:-:S04]  /*0690*/  UISETP.NE.U32.AND UP0, UPT, UR4, URZ, UPT ;  /* 0x000000ff0400728c */ /* 0x000fc8000bf05070 */
[----:B------:R-:W-:Y:S01]  /*06a0*/  UISETP.NE.AND.EX UP0, UPT, URZ, URZ, UPT, UP0 ;  /* 0x000000ffff00728c */ /* 0x000fe2000bf05300 */
[----:B------:R-:W-:Y:S10]  /*06b0*/  BRA.U !UP1, `(.L_x_218) ;  /* 0x0000000109807547 */ /* 0x000ff4000b800000 */
[C---:B------:R-:W-:Y:S01]  /*06c0*/  IMAD.SHL.U32 R7, R15.reuse, 0x4, RZ ;  /* 0x000000040f077824 */ /* 0x040fe200078e00ff */
[----:B------:R-:W-:-:S04]  /*06d0*/  SHF.L.U64.HI R17, R15, 0x2, R16 ;  /* 0x000000020f117819 */ /* 0x000fc80000010210 */
[C---:B------:R-:W-:Y:S02]  /*06e0*/  IADD3 R4, P0, PT, R7.reuse, R8, RZ ;  /* 0x0000000807047210 */ /* 0x040fe40007f1e0ff */
[----:B------:R-:W-:-:S03]  /*06f0*/  IADD3 R6, P1, PT, R7, R0, RZ ;  /* 0x0000000007067210 */ /* 0x000fc60007f3e0ff */
[C---:B------:R-:W-:Y:S01]  /*0700*/  IMAD.X R5, R17.reuse, 0x1, R11, P0 ;  /* 0x0000000111057824 */ /* 0x040fe200000e060b */
[----:B------:R-:W-:-:S04]  /*0710*/  IADD3.X R7, PT, PT, R17, R10, RZ, P1, !PT ;  /* 0x0000000a11077210 */ /* 0x000fc80000ffe4ff */
        /* <DEDUP_REMOVED lines=20> */
[----:B------:R-:W-:-:S05]  /*0860*/  IADD3 R15, P0, PT, R15, 0x8, RZ ;  /* 0x000000080f0f7810 */ /* 0x000fca0007f1e0ff */
[----:B------:R-:W-:Y:S02]  /*0870*/  IMAD.X R16, RZ, RZ, R16, P0 ;  /* 0x000000ffff107224 */ /* 0x000fe400000e0610 */
[----:B--2---:R-:W-:-:S04]  /*0880*/  FFMA R12, R12, R21, R17 ;  /* 0x000000150c0c7223 */ /* 0x004fc80000000011 */
[----:B---3--:R-:W-:-:S04]  /*0890*/  FFMA R23, R23, R24, R12 ;  /* 0x0000001817177223 */ /* 0x008fc8000000000c */
[----:B------:R-:W-:-:S04]  /*08a0*/  FFMA R22, R22, R27, R23 ;  /* 0x0000001b16167223 */ /* 0x000fc80000000017 */
[----:B------:R-:W-:-:S07]  /*08b0*/  FFMA R12, R25, R26, R22 ;  /* 0x0000001a190c7223 */ /* 0x000fce0000000016 */
.L_x_218:
        /* <DEDUP_REMOVED lines=22> */
[----:B------:R-:W-:-:S05]  /*0a20*/  IADD3 R15, P0, PT, R15, 0x4, RZ ;  /* 0x000000040f0f7810 */ /* 0x000fca0007f1e0ff */
[----:B------:R-:W-:Y:S02]  /*0a30*/  IMAD.X R16, RZ, RZ, R16, P0 ;  /* 0x000000ffff107224 */ /* 0x000fe400000e0610 */
[----:B--2---:R-:W-:-:S04]  /*0a40*/  FFMA R17, R17, R18, R12 ;  /* 0x0000001211117223 */ /* 0x004fc8000000000c */
[----:B---3--:R-:W-:-:S04]  /*0a50*/  FFMA R17, R20, R19, R17 ;  /* 0x0000001314117223 */ /* 0x008fc80000000011 */
[----:B----4-:R-:W-:-:S04]  /*0a60*/  FFMA R17, R22, R21, R17 ;  /* 0x0000001516117223 */ /* 0x010fc80000000011 */
[----:B-----5:R-:W-:-:S07]  /*0a70*/  FFMA R12, R24, R23, R17 ;  /* 0x00000017180c7223 */ /* 0x020fce0000000011 */
.L_x_219:
        /* <DEDUP_REMOVED lines=8> */
.L_x_220:
[----:B------:R-:W-:Y:S01]  /*0b00*/  MOV R7, R15 ;  /* 0x0000000f00077202 */ /* 0x000fe20000000f00 */
[----:B------:R-:W-:Y:S02]  /*0b10*/  IMAD.MOV.U32 R4, RZ, RZ, R17 ;  /* 0x000000ffff047224 */ /* 0x000fe400078e0011 */
[----:B------:R-:W-:-:S03]  /*0b20*/  IMAD.MOV.U32 R5, RZ, RZ, R16 ;  /* 0x000000ffff057224 */ /* 0x000fc600078e0010 */
[----:B------:R0:W2:Y:S04]  /*0b30*/  LDG.E R7, desc[UR6][R6.64] ;  /* 0x0000000606077981 */ /* 0x0000a8000c1e1900 */
[----:B------:R-:W2:Y:S01]  /*0b40*/  LDG.E R4, desc[UR6][R4.64] ;  /* 0x0000000604047981 */ /* 0x000ea2000c1e1900 */
[----:B------:R-:W-:Y:S01]  /*0b50*/  UIADD3 UR5, UP0, UPT, UR5, -0x1, URZ ;  /* 0xffffffff05057890 */ /* 0x000fe2000ff1e0ff */
[----:B------:R-:W-:-:S03]  /*0b60*/  IADD3 R17, P0, PT, R17, 0x4, RZ ;  /* 0x0000000411117810 */ /* 0x000fc60007f1e0ff */
[----:B------:R-:W-:Y:S01]  /*0b70*/  UIADD3.X UR4, UPT, UPT, UR4, -0x1, URZ, UP0, !UPT ;  /* 0xffffffff04047890 */ /* 0x000fe200087fe4ff */
[----:B0-----:R-:W-:Y:S01]  /*0b80*/  IADD3 R6, P1, PT, R6, 0x4, RZ ;  /* 0x0000000406067810 */ /* 0x001fe20007f3e0ff */
[----:B------:R-:W-:Y:S01]  /*0b90*/  UISETP.NE.U32.AND UP0, UPT, UR5, URZ, UPT ;  /* 0x000000ff0500728c */ /* 0x000fe2000bf05070 */
[----:B------:R-:W-:-:S03]  /*0ba0*/  IADD3.X R16, PT, PT, RZ, R16, RZ, P0, !PT ;  /* 0x00000010ff107210 */ /* 0x000fc600007fe4ff */
[----:B------:R-:W-:Y:S01]  /*0bb0*/  UISETP.NE.AND.EX UP0, UPT, UR4, URZ, UPT, UP0 ;  /* 0x000000ff0400728c */ /* 0x000fe2000bf05300 */
[----:B------:R-:W-:Y:S02]  /*0bc0*/  IMAD.X R15, RZ, RZ, R15, P1 ;  /* 0x000000ffff0f7224 */ /* 0x000fe400008e060f */
[----:B--2---:R-:W-:-:S06]  /*0bd0*/  FFMA R12, R7, R4, R12 ;  /* 0x00000004070c7223 */ /* 0x004fcc000000000c */
[----:B------:R-:W-:Y:S05]  /*0be0*/  BRA.U UP0, `(.L_x_220) ;  /* 0xfffffffd00c47547 */ /* 0x000fea000b83ffff */
.L_x_215:
[----:B------:R-:W0:Y:S02]  /*0bf0*/  LDC.64 R4, c[0x0][0x380] ;  /* 0x0000e000ff047b82 */ /* 0x000e240000000a00 */
[----:B0-----:R-:W-:-:S04]  /*0c00*/  ISETP.NE.U32.AND P0, PT, R4, RZ, PT ;  /* 0x000000ff0400720c */ /* 0x001fc80003f05070 */
[----:B------:R-:W-:-:S13]  /*0c10*/  ISETP.NE.AND.EX P0, PT, R5, RZ, PT, P0 ;  /* 0x000000ff0500720c */ /* 0x000fda0003f05300 */
[----:B------:R-:W-:Y:S05]  /*0c20*/  @!P0 EXIT ;  /* 0x000000000000894d */ /* 0x000fea0003800000 */
[C---:B------:R-:W-:Y:S01]  /*0c30*/  ISETP.GE.U32.AND P1, PT, R4.reuse, 0x8, PT ;  /* 0x000000080400780c */ /* 0x040fe20003f26070 */
[----:B------:R-:W-:Y:S01]  /*0c40*/  HFMA2 R18, -RZ, RZ, 0, 0 ;  /* 0x00000000ff127431 */ /* 0x000fe200000001ff */
[----:B------:R-:W-:Y:S02]  /*0c50*/  LOP3.LUT R22, R4, 0x7, RZ, 0xc0, !PT ;  /* 0x0000000704167812 */ /* 0x000fe400078ec0ff */
[----:B------:R-:W-:Y:S01]  /*0c60*/  ISETP.GE.U32.AND.EX P1, PT, R5, RZ, PT, P1 ;  /* 0x000000ff0500720c */ /* 0x000fe20003f26110 */
[----:B------:R-:W-:Y:S01]  /*0c70*/  IMAD.MOV.U32 R5, RZ, RZ, RZ ;  /* 0x000000ffff057224 */ /* 0x000fe200078e00ff */
[----:B------:R-:W-:-:S04]  /*0c80*/  ISETP.NE.U32.AND P0, PT, R22, RZ, PT ;  /* 0x000000ff1600720c */ /* 0x000fc80003f05070 */
[----:B------:R-:W-:-:S07]  /*0c90*/  ISETP.NE.AND.EX P0, PT, RZ, RZ, PT, P0 ;  /* 0x000000ffff00720c */ /* 0x000fce0003f05300 */
[----:B------:R-:W-:Y:S06]  /*0ca0*/  @!P1 BRA `(.L_x_221) ;  /* 0x00000004000c9947 */ /* 0x000fec0003800000 */
[----:B------:R-:W0:Y:S01]  /*0cb0*/  LDCU.128 UR8, c[0x0][0x390] ;  /* 0x00007200ff0877ac */ /* 0x000e220008000c00 */
[----:B------:R-:W1:Y:S01]  /*0cc0*/  LDC R18, c[0x0][0x384] ;  /* 0x0000e100ff127b82 */ /* 0x000e620000000800 */
[----:B------:R-:W-:Y:S01]  /*0cd0*/  IADD3 R20, P1, PT, R14, 0x10, RZ ;  /* 0x000000100e147810 */ /* 0x000fe20007f3e0ff */
[----:B------:R-:W2:Y:S01]  /*0ce0*/  LDCU.64 UR4, c[0x0][0x3a0] ;  /* 0x00007400ff0477ac */ /* 0x000ea20008000a00 */
[----:B------:R-:W-:-:S03]  /*0cf0*/  LOP3.LUT R5, R4, 0xfffffff8, RZ, 0xc0, !PT ;  /* 0xfffffff804057812 */ /* 0x000fc600078ec0ff */
[----:B------:R-:W-:Y:S02]  /*0d00*/  IMAD.X R13, RZ, RZ, R13, P1 ;  /* 0x000000ffff0d7224 */ /* 0x000fe400008e060d */
[----:B------:R-:W-:Y:S01]  /*0d10*/  IMAD.MOV.U32 R19, RZ, RZ, R5 ;  /* 0x000000ffff137224 */ /* 0x000fe200078e0005 */
[C---:B0-----:R-:W-:Y:S02]  /*0d20*/  IADD3 R14, P2, PT, R20.reuse, UR10, RZ ;  /* 0x0000000a140e7c10 */ /* 0x041fe4000ff5e0ff */
[C---:B------:R-:W-:Y:S02]  /*0d30*/  IADD3 R6, P1, PT, R20.reuse, UR8, RZ ;  /* 0x0000000814067c10 */ /* 0x040fe4000ff3e0ff */
[----:B--2---:R-:W-:Y:S02]  /*0d40*/  IADD3 R20, P3, PT, R20, UR4, RZ ;  /* 0x0000000414147c10 */ /* 0x004fe4000ff7e0ff */
[C---:B------:R-:W-:Y:S02]  /*0d50*/  IADD3.X R15, PT, PT, R13.reuse, UR11, RZ, P2, !PT ;  /* 0x0000000b0d0f7c10 */ /* 0x040fe400097fe4ff */
[----:B------:R-:W-:-:S02]  /*0d60*/  IADD3.X R7, PT, PT, R13, UR9, RZ, P1, !PT ;  /* 0x000000090d077c10 */ /* 0x000fc40008ffe4ff */
[----:B------:R-:W-:Y:S02]  /*0d70*/  IADD3.X R25, PT, PT, R13, UR5, RZ, P3, !PT ;  /* 0x000000050d197c10 */ /* 0x000fe40009ffe4ff */
[----:B-1----:R-:W-:-:S07]  /*0d80*/  MOV R13, R18 ;  /* 0x00000012000d7202 */ /* 0x002fce0000000f00 */
.L_x_222:
[----:B0-----:R-:W2:Y:S04]  /*0d90*/  LDG.E R17, desc[UR6][R6.64+-0x10] ;  /* 0xfffff00606117981 */ /* 0x001ea8000c1e1900 */
[----:B------:R-:W3:Y:S01]  /*0da0*/  LDG.E R16, desc[UR6][R14.64+-0x10] ;  /* 0xfffff0060e107981 */ /* 0x000ee2000c1e1900 */
[----:B--2---:R-:W-:-:S04]  /*0db0*/  FADD R17, R17, -R12 ;  /* 0x8000000c11117221 */ /* 0x004fc80000000000 */
[----:B---3--:R-:W-:Y:S01]  /*0dc0*/  FMUL R21, R16, R17 ;  /* 0x0000001110157220 */ /* 0x008fe20000400000 */
[----:B------:R-:W-:Y:S02]  /*0dd0*/  IMAD.MOV.U32 R16, RZ, RZ, R20 ;  /* 0x000000ffff107224 */ /* 0x000fe400078e0014 */
[----:B------:R-:W-:-:S05]  /*0de0*/  IMAD.MOV.U32 R17, RZ, RZ, R25 ;  /* 0x000000ffff117224 */ /* 0x000fca00078e0019 */
[----:B------:R0:W-:Y:S04]  /*0df0*/  STG.E desc[UR6][R16.64+-0x10], R21 ;  /* 0xfffff01510007986 */ /* 0x0001e8000c101906 */
[----:B------:R-:W2:Y:S04]  /*0e00*/  LDG.E R23, desc[UR6][R6.64+-0xc] ;  /* 0xfffff40606177981 */ /* 0x000ea8000c1e1900 */
[----:B------:R-:W3:Y:S01]  /*0e10*/  LDG.E R20, desc[UR6][R14.64+-0xc] ;  /* 0xfffff4060e147981 */ /* 0x000ee2000c1e1900 */
[----:B--2---:R-:W-:-:S04]  /*0e20*/  FADD R23, R23, -R12 ;  /* 0x8000000c17177221 */ /* 0x004fc80000000000 */
[----:B---3--:R-:W-:-:S05]  /*0e30*/  FMUL R23, R20, R23 ;  /* 0x0000001714177220 */ /* 0x008fca0000400000 */
[----:B------:R1:W-:Y:S04]  /*0e40*/  STG.E desc[UR6][R16.64+-0xc], R23 ;  /* 0xfffff41710007986 */ /* 0x0003e8000c101906 */
[----:B------:R-:W2:Y:S04]  /*0e50*/  LDG.E R25, desc[UR6][R6.64+-0x8] ;  /* 0xfffff80606197981 */ /* 0x000ea8000c1e1900 */
[----:B------:R-:W3:Y:S01]  /*0e60*/  LDG.E R20, desc[UR6][R14.64+-0x8] ;  /* 0xfffff8060e147981 */ /* 0x000ee2000c1e1900 */
[----:B--2---:R-:W-:-:S04]  /*0e70*/  FADD R25, R25, -R12 ;  /* 0x8000000c19197221 */ /* 0x004fc80000000000 */
[----:B---3--:R-:W-:-:S05]  /*0e80*/  FMUL R25, R20, R25 ;  /* 0x0000001914197220 */ /* 0x008fca0000400000 */
[----:B------:R2:W-:Y:S04]  /*0e90*/  STG.E desc[UR6][R16.64+-0x8], R25 ;  /* 0xfffff81910007986 */ /* 0x0005e8000c101906 */
[----:B0-----:R-:W3:Y:S04]  /*0ea0*/  LDG.E R21, desc[UR6][R6.64+-0x4] ;  /* 0xfffffc0606157981 */ /* 0x001ee8000c1e1900 */
[----:B------:R-:W4:Y:S01]  /*0eb0*/  LDG.E R20, desc[UR6][R14.64+-0x4] ;  /* 0xfffffc060e147981 */ /* 0x000f22000c1e1900 */
[----:B---3--:R-:W-:-:S04]  /*0ec0*/  FADD R21, R21, -R12 ;  /* 0x8000000c15157221 */ /* 0x008fc80000000000 */
[----:B----4-:R-:W-:-:S05]  /*0ed0*/  FMUL R21, R20, R21 ;  /* 0x0000001514157220 */ /* 0x010fca0000400000 */
[----:B------:R0:W-:Y:S04]  /*0ee0*/  STG.E desc[UR6][R16.64+-0x4], R21 ;  /* 0xfffffc1510007986 */ /* 0x0001e8000c101906 */
[----:B-1----:R-:W3:Y:S04]  /*0ef0*/  LDG.E R23, desc[UR6][R6.64] ;  /* 0x0000000606177981 */ /* 0x002ee8000c1e1900 */
[----:B------:R-:W4:Y:S01]  /*0f00*/  LDG.E R20, desc[UR6][R14.64] ;  /* 0x000000060e147981 */ /* 0x000f22000c1e1900 */
[----:B---3--:R-:W-:-:S04]  /*0f10*/  FADD R23, R23, -R12 ;  /* 0x8000000c17177221 */ /* 0x008fc80000000000 */
[----:B----4-:R-:W-:-:S05]  /*0f20*/  FMUL R23, R20, R23 ;  /* 0x0000001714177220 */ /* 0x010fca0000400000 */
[----:B------:R1:W-:Y:S04]  /*0f30*/  STG.E desc[UR6][R16.64], R23 ;  /* 0x0000001710007986 */ /* 0x0003e8000c101906 */
[----:B--2---:R-:W2:Y:S04]  /*0f40*/  LDG.E R25, desc[UR6][R6.64+0x4] ;  /* 0x0000040606197981 */ /* 0x004ea8000c1e1900 */
        /* <DEDUP_REMOVED lines=9> */
[----:B-1----:R1:W3:Y:S04]  /*0fe0*/  LDG.E R23, desc[UR6][R6.64+0xc] ;  /* 0x00000c0606177981 */ /* 0x0022e8000c1e1900 */
[----:B------:R4:W5:Y:S01]  /*0ff0*/  LDG.E R20, desc[UR6][R14.64+0xc] ;  /* 0x00000c060e147981 */ /* 0x000962000c1e1900 */
[----:B------:R-:W-:-:S04]  /*1000*/  IADD3 R19, P1, PT, R19, -0x8, RZ ;  /* 0xfffffff813137810 */ /* 0x000fc80007f3e0ff */
[----:B------:R-:W-:Y:S02]  /*1010*/  IADD3.X R13, PT, PT, R13, -0x1, RZ, P1, !PT ;  /* 0xffffffff0d0d7810 */ /* 0x000fe40000ffe4ff */
[----:B------:R-:W-:Y:S02]  /*1020*/  ISETP.NE.U32.AND P1, PT, R19, RZ, PT ;  /* 0x000000ff1300720c */ /* 0x000fe40003f25070 */
[----:B-1----:R-:W-:Y:S02]  /*1030*/  IADD3 R6, P3, PT, R6, 0x20, RZ ;  /* 0x0000002006067810 */ /* 0x002fe40007f7e0ff */
[----:B------:R-:W-:Y:S02]  /*1040*/  ISETP.NE.AND.EX P1, PT, R13, RZ, PT, P1 ;  /* 0x000000ff0d00720c */ /* 0x000fe40003f25310 */
[----:B----4-:R-:W-:Y:S01]  /*1050*/  IADD3 R14, P2, PT, R14, 0x20, RZ ;  /* 0x000000200e0e7810 */ /* 0x010fe20007f5e0ff */
[----:B------:R-:W-:-:S03]  /*1060*/  IMAD.X R7, RZ, RZ, R7, P3 ;  /* 0x000000ffff077224 */ /* 0x000fc600018e0607 */
[----:B------:R-:W-:Y:S01]  /*1070*/  IADD3.X R15, PT, PT, RZ, R15, RZ, P2, !PT ;  /* 0x0000000fff0f7210 */ /* 0x000fe200017fe4ff */
[----:B---3--:R-:W-:-:S04]  /*1080*/  FADD R23, R23, -R12 ;  /* 0x8000000c17177221 */ /* 0x008fc80000000000 */
[----:B-----5:R-:W-:Y:S01]  /*1090*/  FMUL R23, R20, R23 ;  /* 0x0000001714177220 */ /* 0x020fe20000400000 */
[----:B------:R-:W-:-:S04]  /*10a0*/  IADD3 R20, P4, PT, R16, 0x20, RZ ;  /* 0x0000002010147810 */ /* 0x000fc80007f9e0ff */
[----:B------:R0:W-:Y:S01]  /*10b0*/  STG.E desc[UR6][R16.64+0xc], R23 ;  /* 0x00000c1710007986 */ /* 0x0001e2000c101906 */
[----:B--2---:R-:W-:Y:S01]  /*10c0*/  IMAD.X R25, RZ, RZ, R17, P4 ;  /* 0x000000ffff197224 */ /* 0x004fe200020e0611 */
[----:B------:R-:W-:Y:S07]  /*10d0*/  @P1 BRA `(.L_x_222) ;  /* 0xfffffffc002c1947 */ /* 0x000fee000383ffff */
.L_x_221:
[----:B------:R-:W-:Y:S05]  /*10e0*/  @!P0 EXIT ;  /* 0x000000000000894d */ /* 0x000fea0003800000 */
[----:B------:R-:W-:Y:S02]  /*10f0*/  ISETP.GE.U32.AND P1, PT, R22, 0x4, PT ;  /* 0x000000041600780c */ /* 0x000fe40003f26070 */
[----:B0-----:R-:W-:Y:S02]  /*1100*/  LOP3.LUT R23, R4, 0x3, RZ, 0xc0, !PT ;  /* 0x0000000304177812 */ /* 0x001fe400078ec0ff */
[----:B------:R-:W-:Y:S02]  /*1110*/  ISETP.GE.U32.AND.EX P1, PT, RZ, RZ, PT, P1 ;  /* 0x000000ffff00720c */ /* 0x000fe40003f26110 */
[----:B------:R-:W-:-:S04]  /*1120*/  ISETP.NE.U32.AND P0, PT, R23, RZ, PT ;  /* 0x000000ff1700720c */ /* 0x000fc80003f05070 */
[----:B------:R-:W-:-:S07]  /*1130*/  ISETP.NE.AND.EX P0, PT, RZ, RZ, PT, P0 ;  /* 0x000000ffff00720c */ /* 0x000fce0003f05300 */
[----:B------:R-:W-:Y:S06]  /*1140*/  @!P1 BRA `(.L_x_223) ;  /* 0x0000000000849947 */ /* 0x000fec0003800000 */
[C---:B------:R-:W-:Y:S01]  /*1150*/  SHF.L.U32 R7, R5.reuse, 0x2, RZ ;  /* 0x0000000205077819 */ /* 0x040fe200000006ff */
[----:B------:R-:W0:Y:S01]  /*1160*/  LDCU.64 UR4, c[0x0][0x3a0] ;  /* 0x00007400ff0477ac */ /* 0x000e220008000a00 */
[----:B------:R-:W-:Y:S02]  /*1170*/  SHF.L.U64.HI R13, R5, 0x2, R18 ;  /* 0x00000002050d7819 */ /* 0x000fe40000010212 */
[C---:B------:R-:W-:Y:S02]  /*1180*/  IADD3 R14, P2, PT, R7.reuse, R0, RZ ;  /* 0x00000000070e7210 */ /* 0x040fe40007f5e0ff */
[----:B------:R-:W-:-:S03]  /*1190*/  IADD3 R6, P1, PT, R7, R8, RZ ;  /* 0x0000000807067210 */ /* 0x000fc60007f3e0ff */
[C---:B------:R-:W-:Y:S02]  /*11a0*/  IMAD.X R15, R13.reuse, 0x1, R10, P2 ;  /* 0x000000010d0f7824 */ /* 0x040fe400010e060a */
[----:B------:R-:W-:-:S03]  /*11b0*/  IMAD.X R7, R13, 0x1, R11, P1 ;  /* 0x000000010d077824 */ /* 0x000fc600008e060b */
[----:B------:R-:W2:Y:S04]  /*11c0*/  LDG.E R17, desc[UR6][R14.64] ;  /* 0x000000060e117981 */ /* 0x000ea8000c1e1900 */
[----:B------:R-:W3:Y:S01]  /*11d0*/  LDG.E R13, desc[UR6][R6.64] ;  /* 0x00000006060d7981 */ /* 0x000ee2000c1e1900 */
[----:B------:R-:W-:-:S04]  /*11e0*/  IADD3 R19, P1, PT, R5, R2, RZ ;  /* 0x0000000205137210 */ /* 0x000fc80007f3e0ff */
[----:B------:R-:W-:Y:S02]  /*11f0*/  IADD3.X R22, PT, PT, R18, R9, RZ, P1, !PT ;  /* 0x0000000912167210 */ /* 0x000fe40000ffe4ff */
[----:B0-----:R-:W-:Y:S01]  /*1200*/  LEA R16, P1, R19, UR4, 0x2 ;  /* 0x0000000413107c11 */ /* 0x001fe2000f8210ff */
[----:B--2---:R-:W-:-:S03]  /*1210*/  FADD R20, R17, -R12 ;  /* 0x8000000c11147221 */ /* 0x004fc60000000000 */
[----:B------:R-:W-:Y:S01]  /*1220*/  LEA.HI.X R17, R19, UR5, R22, 0x2, P1 ;  /* 0x0000000513117c11 */ /* 0x000fe200088f1416 */
[----:B---3--:R-:W-:-:S05]  /*1230*/  FMUL R13, R13, R20 ;  /* 0x000000140d0d7220 */ /* 0x008fca0000400000 */
        /* <DEDUP_REMOVED lines=12> */
[----:B0-----:R-:W3:Y:S01]  /*1300*/  LDG.E R13, desc[UR6][R6.64+0xc] ;  /* 0x00000c06060d7981 */ /* 0x001ee2000c1e1900 */
[----:B------:R-:W-:-:S05]  /*1310*/  IADD3 R5, P1, PT, R5, 0x4, RZ ;  /* 0x0000000405057810 */ /* 0x000fca0007f3e0ff */
[----:B------:R-:W-:Y:S02]  /*1320*/  IMAD.X R18, RZ, RZ, R18, P1 ;  /* 0x000000ffff127224 */ /* 0x000fe400008e0612 */
[----:B--2---:R-:W-:-:S04]  /*1330*/  FADD R20, R25, -R12 ;  /* 0x8000000c19147221 */ /* 0x004fc80000000000 */
[----:B---3--:R-:W-:-:S05]  /*1340*/  FMUL R13, R13, R20 ;  /* 0x000000140d0d7220 */ /* 0x008fca0000400000 */
[----:B------:R1:W-:Y:S02]  /*1350*/  STG.E desc[UR6][R16.64+0xc], R13 ;  /* 0x00000c0d10007986 */ /* 0x0003e4000c101906 */
.L_x_223:
[----:B------:R-:W-:Y:S05]  /*1360*/  @!P0 EXIT ;  /* 0x000000000000894d */ /* 0x000fea0003800000 */
[----:B------:R-:W-:Y:S02]  /*1370*/  ISETP.NE.U32.AND P1, PT, R23, 0x1, PT ;  /* 0x000000011700780c */ /* 0x000fe40003f25070 */
[----:B------:R-:W-:Y:S02]  /*1380*/  LOP3.LUT R4, R4, 0x1, RZ, 0xc0, !PT ;  /* 0x0000000104047812 */ /* 0x000fe400078ec0ff */
[----:B------:R-:W-:Y:S02]  /*1390*/  ISETP.NE.AND.EX P1, PT, RZ, RZ, PT, P1 ;  /* 0x000000ffff00720c */ /* 0x000fe40003f25310 */
[----:B------:R-:W-:-:S04]  /*13a0*/  ISETP.NE.U32.AND P0, PT, R4, 0x1, PT ;  /* 0x000000010400780c */ /* 0x000fc80003f05070 */
[----:B------:R-:W-:-:S07]  /*13b0*/  ISETP.NE.U32.AND.EX P0, PT, RZ, RZ, PT, P0 ;  /* 0x000000ffff00720c */ /* 0x000fce0003f05100 */
[----:B------:R-:W-:Y:S06]  /*13c0*/  @!P1 BRA `(.L_x_224) ;  /* 0x00000000005c9947 */ /* 0x000fec0003800000 */
[C---:B------:R-:W-:Y:S01]  /*13d0*/  IMAD.SHL.U32 R15, R5.reuse, 0x4, RZ ;  /* 0x00000004050f7824 */ /* 0x040fe200078e00ff */
[----:B------:R-:W-:Y:S01]  /*13e0*/  SHF.L.U64.HI R4, R5, 0x2, R18 ;  /* 0x0000000205047819 */ /* 0x000fe20000010212 */
[----:B------:R-:W0:Y:S03]  /*13f0*/  LDCU.64 UR4, c[0x0][0x3a0] ;  /* 0x00007400ff0477ac */ /* 0x000e260008000a00 */
[C---:B-1----:R-:W-:Y:S02]  /*1400*/  IADD3 R16, P2, PT, R15.reuse, R0, RZ ;  /* 0x000000000f107210 */ /* 0x042fe40007f5e0ff */
[----:B------:R-:W-:Y:S02]  /*1410*/  IADD3 R14, P1, PT, R15, R8, RZ ;  /* 0x000000080f0e7210 */ /* 0x000fe40007f3e0ff */
[----:B------:R-:W-:-:S03]  /*1420*/  IADD3.X R17, PT, PT, R4, R10, RZ, P2, !PT ;  /* 0x0000000a04117210 */ /* 0x000fc600017fe4ff */
[----:B------:R-:W-:Y:S02]  /*1430*/  IMAD.X R15, R4, 0x1, R11, P1 ;  /* 0x00000001040f7824 */ /* 0x000fe400008e060b */
[----:B------:R-:W2:Y:S04]  /*1440*/  LDG.E R7, desc[UR6][R16.64] ;  /* 0x0000000610077981 */ /* 0x000ea8000c1e1900 */
[----:B------:R-:W3:Y:S01]  /*1450*/  LDG.E R4, desc[UR6][R14.64] ;  /* 0x000000060e047981 */ /* 0x000ee2000c1e1900 */
[----:B------:R-:W-:-:S05]  /*1460*/  IADD3 R19, P1, PT, R5, R2, RZ ;  /* 0x0000000205137210 */ /* 0x000fca0007f3e0ff */
[----:B------:R-:W-:Y:S01]  /*1470*/  IMAD.X R20, R18, 0x1, R9, P1 ;  /* 0x0000000112147824 */ /* 0x000fe200008e0609 */
[----:B0-----:R-:W-:Y:S01]  /*1480*/  LEA R6, P1, R19, UR4, 0x2 ;  /* 0x0000000413067c11 */ /* 0x001fe2000f8210ff */
[----:B--2---:R-:W-:-:S03]  /*1490*/  FADD R13, R7, -R12 ;  /* 0x8000000c070d7221 */ /* 0x004fc60000000000 */
[----:B------:R-:W-:Y:S01]  /*14a0*/  LEA.HI.X R7, R19, UR5, R20, 0x2, P1 ;  /* 0x0000000513077c11 */ /* 0x000fe200088f1414 */
[----:B---3--:R-:W-:-:S05]  /*14b0*/  FMUL R13, R4, R13 ;  /* 0x0000000d040d7220 */ /* 0x008fca0000400000 */
[----:B------:R0:W-:Y:S04]  /*14c0*/  STG.E desc[UR6][R6.64], R13 ;  /* 0x0000000d06007986 */ /* 0x0001e8000c101906 */
[----:B------:R-:W2:Y:S04]  /*14d0*/  LDG.E R19, desc[UR6][R16.64+0x4] ;  /* 0x0000040610137981 */ /* 0x000ea8000c1e1900 */
[----:B------:R-:W3:Y:S01]  /*14e0*/  LDG.E R4, desc[UR6][R14.64+0x4] ;  /* 0x000004060e047981 */ /* 0x000ee2000c1e1900 */
[----:B------:R-:W-:-:S04]  /*14f0*/  IADD3 R5, P1, PT, R5, 0x2, RZ ;  /* 0x0000000205057810 */ /* 0x000fc80007f3e0ff */
[----:B------:R-:W-:Y:S01]  /*1500*/  IADD3.X R18, PT, PT, RZ, R18, RZ, P1, !PT ;  /* 0x00000012ff127210 */ /* 0x000fe20000ffe4ff */
[----:B--2---:R-:W-:-:S04]  /*1510*/  FADD R19, R19, -R12 ;  /* 0x8000000c13137221 */ /* 0x004fc80000000000 */
[----:B---3--:R-:W-:-:S05]  /*1520*/  FMUL R19, R4, R19 ;  /* 0x0000001304137220 */ /* 0x008fca0000400000 */
[----:B------:R0:W-:Y:S02]  /*1530*/  STG.E desc[UR6][R6.64+0x4], R19 ;  /* 0x0000041306007986 */ /* 0x0001e4000c101906 */
.L_x_224:
[----:B------:R-:W-:Y:S05]  /*1540*/  @P0 EXIT ;  /* 0x000000000000094d */ /* 0x000fea0003800000 */
[C---:B0-----:R-:W-:Y:S01]  /*1550*/  IMAD.SHL.U32 R7, R5.reuse, 0x4, RZ ;  /* 0x0000000405077824 */ /* 0x041fe200078e00ff */
[----:B------:R-:W-:Y:S01]  /*1560*/  SHF.L.U64.HI R3, R5, 0x2, R18 ;  /* 0x0000000205037819 */ /* 0x000fe20000010212 */
[----:B------:R-:W0:Y:S03]  /*1570*/  LDCU.64 UR4, c[0x0][0x3a0] ;  /* 0x00007400ff0477ac */ /* 0x000e260008000a00 */
[C---:B------:R-:W-:Y:S02]  /*1580*/  IADD3 R14, P1, PT, R7.reuse, R0, RZ ;  /* 0x00000000070e7210 */ /* 0x040fe40007f3e0ff */
[----:B------:R-:W-:-:S03]  /*1590*/  IADD3 R6, P0, PT, R7, R8, RZ ;  /* 0x0000000807067210 */ /* 0x000fc60007f1e0ff */
[C---:B------:R-:W-:Y:S01]  /*15a0*/  IMAD.X R15, R3.reuse, 0x1, R10, P1 ;  /* 0x00000001030f7824 */ /* 0x040fe200008e060a */
[----:B------:R-:W-:-:S05]  /*15b0*/  IADD3.X R7, PT, PT, R3, R11, RZ, P0, !PT ;  /* 0x0000000b03077210 */ /* 0x000fca00007fe4ff */
[----:B------:R-:W2:Y:S04]  /*15c0*/  LDG.E R15, desc[UR6][R14.64] ;  /* 0x000000060e0f7981 */ /* 0x000ea8000c1e1900 */
[----:B------:R-:W3:Y:S01]  /*15d0*/  LDG.E R6, desc[UR6][R6.64] ;  /* 0x0000000606067981 */ /* 0x000ee2000c1e1900 */
[----:B------:R-:W-:-:S05]  /*15e0*/  IADD3 R3, P0, PT, R5, R2, RZ ;  /* 0x0000000205037210 */ /* 0x000fca0007f1e0ff */
[----:B------:R-:W-:Y:S01]  /*15f0*/  IMAD.X R18, R18, 0x1, R9, P0 ;  /* 0x0000000112127824 */ /* 0x000fe200000e0609 */
[----:B0-----:R-:W-:-:S04]  /*1600*/  LEA R2, P0, R3, UR4, 0x2 ;  /* 0x0000000403027c11 */ /* 0x001fc8000f8010ff */
[----:B------:R-:W-:Y:S01]  /*1610*/  LEA.HI.X R3, R3, UR5, R18, 0x2, P0 ;  /* 0x0000000503037c11 */ /* 0x000fe200080f1412 */
[----:B--2---:R-:W-:-:S04]  /*1620*/  FADD R5, R15, -R12 ;  /* 0x8000000c0f057221 */ /* 0x004fc80000000000 */
[----:B---3--:R-:W-:-:S05]  /*1630*/  FMUL R5, R6, R5 ;  /* 0x0000000506057220 */ /* 0x008fca0000400000 */
[----:B------:R-:W-:Y:S01]  /*1640*/  STG.E desc[UR6][R2.64], R5 ;  /* 0x0000000502007986 */ /* 0x000fe2000c101906 */
[----:B------:R-:W-:Y:S05]  /*1650*/  EXIT ;  /* 0x000000000000794d */ /* 0x000fea0003800000 */
.L_x_225:
        /* <DEDUP_REMOVED lines=10> */
.L_x_338:


//--------------------- .text._ZN6neubee4dsmfEmmPfS0_ --------------------------
	.section	.text._ZN6neubee4dsmfEmmPfS0_,"ax",@progbits
	.align	128
        .global         _ZN6neubee4dsmfEmmPfS0_
        .type           _ZN6neubee4dsmfEmmPfS0_,@function
        .size           _ZN6neubee4dsmfEmmPfS0_,(.L_x_330 - _ZN6neubee4dsmfEmmPfS0_)
        .other          _ZN6neubee4dsmfEmmPfS0_,@"STO_CUDA_ENTRY STV_DEFAULT"
_ZN6neubee4dsmfEmmPfS0_:
.text._ZN6neubee4dsmfEmmPfS0_:
[----:B------:R-:W-:Y:S01]  /*0000*/  LDC R1, c[0x0][0x37c] ;  /* 0x0000df00ff017b82 */ /* 0x000fe20000000800 */
[----:B------:R-:W0:Y:S07]  /*0010*/  S2R R0, SR_TID.X ;  /* 0x0000000000007919 */ /* 0x000e2e0000002100 */
[----:B------:R-:W0:Y:S01]  /*0020*/  S2UR UR6, SR_CTAID.X ;  /* 0x00000000000679c3 */ /* 0x000e220000002500 */
[----:B------:R-:W1:Y:S01]  /*0030*/  LDCU.64 UR4, c[0x0][0x380] ;  /* 0x00007000ff0477ac */ /* 0x000e620008000a00 */
[----:B------:R-:W-:Y:S01]  /*0040*/  HFMA2 R3, -RZ, RZ, 0, 0 ;  /* 0x00000000ff037431 */ /* 0x000fe200000001ff */
[----:B------:R-:W2:Y:S05]  /*0050*/  LDCU.64 UR10, c[0x0][0x390] ;  /* 0x00007200ff0a77ac */ /* 0x000eaa0008000a00 */
[----:B------:R-:W0:Y:S01]  /*0060*/  LDC R9, c[0x0][0x360] ;  /* 0x0000d800ff097b82 */ /* 0x000e220000000800 */
[----:B-1----:R-:W-:-:S04]  /*0070*/  UISETP.NE.U32.AND UP0, UPT, UR4, URZ, UPT ;  /* 0x000000ff0400728c */ /* 0x002fc8000bf05070 */
[----:B------:R-:W-:Y:S01]  /*0080*/  UISETP.NE.AND.EX UP0, UPT, UR5, URZ, UPT, UP0 ;  /* 0x000000ff0500728c */ /* 0x000fe2000bf05300 */
[----:B0-----:R-:W-:Y:S01]  /*0090*/  IMAD R9, R9, UR6, R0 ;  /* 0x0000000609097c24 */ /* 0x001fe2000f8e0200 */
[----:B------:R-:W0:Y:S03]  /*00a0*/  LDCU.64 UR6, c[0x0][0x358] ;  /* 0x00006b00ff0677ac */ /* 0x000e260008000a00 */
[----:B------:R-:W-:-:S04]  /*00b0*/  IMAD.WIDE.U32 R4, R9, UR4, RZ ;  /* 0x0000000409047c25 */ /* 0x000fc8000f8e00ff */
[----:B------:R-:W-:Y:S01]  /*00c0*/  IMAD R9, R9, UR5, R5 ;  /* 0x0000000509097c24 */ /* 0x000fe2000f8e0205 */
[----:B------:R-:W-:-:S04]  /*00d0*/  SHF.L.U32 R7, R4, 0x2, RZ ;  /* 0x0000000204077819 */ /* 0x000fc800000006ff */
[----:B--2---:R-:W-:Y:S02]  /*00e0*/  IADD3 R6, P0, PT, R7, UR10, RZ ;  /* 0x0000000a07067c10 */ /* 0x004fe4000ff1e0ff */
[----:B------:R-:W-:-:S04]  /*00f0*/  SHF.L.U64.HI R2, R4, 0x2, R9 ;  /* 0x0000000204027819 */ /* 0x000fc80000010209 */
[----:B------:R-:W-:Y:S01]  /*0100*/  IADD3.X R8, PT, PT, R2, UR11, RZ, P0, !PT ;  /* 0x0000000b02087c10 */ /* 0x000fe200087fe4ff */
[----:B0-----:R-:W-:Y:S06]  /*0110*/  BRA.U !UP0, `(.L_x_226) ;  /* 0x0000000d08d87547 */ /* 0x001fec000b800000 */
[----:B------:R-:W-:Y:S01]  /*0120*/  UISETP.GE.U32.AND UP1, UPT, UR4, 0x8, UPT ;  /* 0x000000080400788c */ /* 0x000fe2000bf26070 */
[----:B------:R-:W-:Y:S01]  /*0130*/  MOV R3, RZ ;  /* 0x000000ff00037202 */ /* 0x000fe20000000f00 */
[----:B------:R-:W-:Y:S01]  /*0140*/  ULOP3.LUT UR8, UR4, 0x7, URZ, 0xc0, !UPT ;  /* 0x0000000704087892 */ /* 0x000fe2000f8ec0ff */
[----:B------:R-:W-:Y:S01]  /*0150*/  MOV R15, RZ ;  /* 0x000000ff000f7202 */ /* 0x000fe20000000f00 */
[----:B------:R-:W-:Y:S01]  /*0160*/  UISETP.GE.U32.AND.EX UP1, UPT, UR5, URZ, UPT, UP1 ;  /* 0x000000ff0500728c */ /* 0x000fe2000bf26110 */
[----:B------:R-:W-:Y:S01]  /*0170*/  MOV R0, RZ ;  /* 0x000000ff00007202 */ /* 0x000fe20000000f00 */
[----:B------:R-:W-:-:S04]  /*0180*/  UISETP.NE.U32.AND UP0, UPT, UR8, URZ, UPT ;  /* 0x000000ff0800728c */ /* 0x000fc8000bf05070 */
[----:B------:R-:W-:-:S03]  /*0190*/  UISETP.NE.AND.EX UP0, UPT, URZ, URZ, UPT, UP0 ;  /* 0x000000ffff00728c */ /* 0x000fc6000bf05300 */
[----:B------:R-:W-:Y:S08]  /*01a0*/  BRA.U !UP1, `(.L_x_227) ;  /* 0x0000000509c47547 */ /* 0x000ff0000b800000 */
[----:B------:R-:W0:Y:S01]  /*01b0*/  LDC R0, c[0x0][0x384] ;  /* 0x0000e100ff007b82 */ /* 0x000e220000000800 */
[----:B------:R-:W1:Y:S01]  /*01c0*/  LDCU.64 UR12, c[0x0][0x398] ;  /* 0x00007300ff0c77ac */ /* 0x000e620008000a00 */
[----:B------:R-:W-:Y:S01]  /*01d0*/  IADD3 R19, P0, PT, R7, 0x10, RZ ;  /* 0x0000001007137810 */ /* 0x000fe20007f1e0ff */
[----:B------:R-:W-:Y:S01]  /*01e0*/  HFMA2 R3, -RZ, RZ, 0, 0 ;  /* 0x00000000ff037431 */ /* 0x000fe200000001ff */
[----:B------:R-:W-:Y:S02]  /*01f0*/  ULOP3.LUT UR4, UR4, 0xfffffff8, URZ, 0xc0, !UPT ;  /* 0xfffffff804047892 */ /* 0x000fe4000f8ec0ff */
[----:B------:R-:W-:-:S04]  /*0200*/  IADD3.X R13, PT, PT, RZ, R2, RZ, P0, !PT ;  /* 0x00000002ff0d7210 */ /* 0x000fc800007fe4ff */
[----:B------:R-:W-:Y:S02]  /*0210*/  MOV R15, UR4 ;  /* 0x00000004000f7c02 */ /* 0x000fe40008000f00 */
[----:B------:R-:W-:Y:S02]  /*0220*/  MOV R14, UR4 ;  /* 0x00000004000e7c02 */ /* 0x000fe40008000f00 */
[C---:B-1----:R-:W-:Y:S02]  /*0230*/  IADD3 R10, P1, PT, R19.reuse, UR12, RZ ;  /* 0x0000000c130a7c10 */ /* 0x042fe4000ff3e0ff */
[----:B------:R-:W-:Y:S02]  /*0240*/  IADD3 R19, P0, PT, R19, UR10, RZ ;  /* 0x0000000a13137c10 */ /* 0x000fe4000ff1e0ff */
[C---:B------:R-:W-:Y:S02]  /*0250*/  IADD3.X R11, PT, PT, R13.reuse, UR13, RZ, P1, !PT ;  /* 0x0000000d0d0b7c10 */ /* 0x040fe40008ffe4ff */
[----:B------:R-:W-:-:S02]  /*0260*/  IADD3.X R13, PT, PT, R13, UR11, RZ, P0, !PT ;  /* 0x0000000b0d0d7c10 */ /* 0x000fc400087fe4ff */
[----:B0-----:R-:W-:-:S07]  /*0270*/  MOV R16, R0 ;  /* 0x0000000000107202 */ /* 0x001fce0000000f00 */
.L_x_228:
[----:B------:R-:W2:Y:S01]  /*0280*/  LDG.E R12, desc[UR6][R10.64+-0x10] ;  /* 0xfffff0060a0c7981 */ /* 0x000ea2000c1e1900 */
[----:B------:R-:W-:Y:S02]  /*0290*/  MOV R17, 0x3bbb989d ;  /* 0x3bbb989d00117802 */ /* 0x000fe40000000f00 */
[----:B------:R-:W-:-:S03]  /*02a0*/  MOV R18, 0x437c0000 ;  /* 0x437c000000127802 */ /* 0x000fc60000000f00 */
[----:B--2---:R-:W-:-:S04]  /*02b0*/  FFMA.SAT R21, R12, R17, 0.5 ;  /* 0x3f0000000c157423 */ /* 0x004fc80000002011 */
[----:B------:R-:W-:-:S04]  /*02c0*/  FFMA.RM R21, R21, R18, 12582913 ;  /* 0x4b40000115157423 */ /* 0x000fc80000004012 */
[C---:B------:R-:W-:Y:S01]  /*02d0*/  FADD R23, R21.reuse, -12583039 ;  /* 0xcb40007f15177421 */ /* 0x040fe20000000000 */
[----:B------:R-:W-:-:S03]  /*02e0*/  SHF.L.U32 R20, R21, 0x17, RZ ;  /* 0x0000001715147819 */ /* 0x000fc600000006ff */
[----:B------:R-:W-:-:S04]  /*02f0*/  FFMA R23, R12, 1.4426950216293334961, -R23 ;  /* 0x3fb8aa3b0c177823 */ /* 0x000fc80000000817 */
[----:B------:R-:W-:Y:S01]  /*0300*/  FFMA R23, R12, 1.925963033500011079e-08, R23 ;  /* 0x32a570600c177823 */ /* 0x000fe20000000017 */
[----:B------:R-:W-:-:S05]  /*0310*/  MOV R12, R19 ;  /* 0x00000013000c7202 */ /* 0x000fca0000000f00 */
[----:B------:R-:W0:Y:S02]  /*0320*/  MUFU.EX2 R23, R23 ;  /* 0x0000001700177308 */ /* 0x000e240000000800 */
[----:B0-----:R-:W-:-:S05]  /*0330*/  FMUL R20, R20, R23 ;  /* 0x0000001714147220 */ /* 0x001fca0000400000 */
[----:B------:R0:W-:Y:S04]  /*0340*/  STG.E desc[UR6][R12.64+-0x10], R20 ;  /* 0xfffff0140c007986 */ /* 0x0001e8000c101906 */
[----:B------:R-:W2:Y:S02]  /*0350*/  LDG.E R22, desc[UR6][R10.64+-0xc] ;  /* 0xfffff4060a167981 */ /* 0x000ea4000c1e1900 */
[----:B--2---:R-:W-:-:S04]  /*0360*/  FFMA.SAT R19, R22, R17, 0.5 ;  /* 0x3f00000016137423 */ /* 0x004fc80000002011 */
[----:B------:R-:W-:-:S04]  /*0370*/  FFMA.RM R19, R19, R18, 12582913 ;  /* 0x4b40000113137423 */ /* 0x000fc80000004012 */
[C---:B------:R-:W-:Y:S01]  /*0380*/  FADD R21, R19.reuse, -12583039 ;  /* 0xcb40007f13157421 */ /* 0x040fe20000000000 */
[----:B------:R-:W-:-:S03]  /*0390*/  SHF.L.U32 R19, R19, 0x17, RZ ;  /* 0x0000001713137819 */ /* 0x000fc600000006ff */
[----:B------:R-:W-:-:S04]  /*03a0*/  FFMA R21, R22, 1.4426950216293334961, -R21 ;  /* 0x3fb8aa3b16157823 */ /* 0x000fc80000000815 */
[----:B------:R-:W-:-:S04]  /*03b0*/  FFMA R21, R22, 1.925963033500011079e-08, R21 ;  /* 0x32a5706016157823 */ /* 0x000fc80000000015 */
[----:B------:R-:W1:Y:S02]  /*03c0*/  MUFU.EX2 R22, R21 ;  /* 0x0000001500167308 */ /* 0x000e640000000800 */
[----:B-1----:R-:W-:-:S05]  /*03d0*/  FMUL R19, R19, R22 ;  /* 0x0000001613137220 */ /* 0x002fca0000400000 */
        /* <DEDUP_REMOVED lines=8> */
[----:B------:R-:W2:Y:S02]  /*0460*/  MUFU.EX2 R22, R25 ;  /* 0x0000001900167308 */ /* 0x000ea40000000800 */
[----:B--2---:R-:W-:-:S05]  /*0470*/  FMUL R27, R27, R22 ;  /* 0x000000161b1b7220 */ /* 0x004fca0000400000 */
[----:B------:R-:W-:Y:S04]  /*0480*/  STG.E desc[UR6][R12.64+-0x8], R27 ;  /* 0xfffff81b0c007986 */ /* 0x000fe8000c101906 */
[----:B------:R-:W2:Y:S02]  /*0490*/  LDG.E R22, desc[UR6][R10.64+-0x4] ;  /* 0xfffffc060a167981 */ /* 0x000ea4000c1e1900 */
[----:B--2---:R-:W-:-:S04]  /*04a0*/  FFMA.SAT R21, R22, R17, 0.5 ;  /* 0x3f00000016157423 */ /* 0x004fc80000002011 */
[----:B------:R-:W-:-:S04]  /*04b0*/  FFMA.RM R21, R21, R18, 12582913 ;  /* 0x4b40000115157423 */ /* 0x000fc80000004012 */
[----:B------:R-:W-:-:S04]  /*04c0*/  FADD R23, R21, -12583039 ;  /* 0xcb40007f15177421 */ /* 0x000fc80000000000 */
[----:B------:R-:W-:-:S04]  /*04d0*/  FFMA R23, R22, 1.4426950216293334961, -R23 ;  /* 0x3fb8aa3b16177823 */ /* 0x000fc80000000817 */
[----:B------:R-:W-:Y:S01]  /*04e0*/  FFMA R22, R22, 1.925963033500011079e-08, R23 ;  /* 0x32a5706016167823 */ /* 0x000fe20000000017 */
[----:B------:R-:W-:-:S05]  /*04f0*/  SHF.L.U32 R23, R21, 0x17, RZ ;  /* 0x0000001715177819 */ /* 0x000fca00000006ff */
        /* <DEDUP_REMOVED lines=23> */
[----:B------:R-:W2:Y:S01]  /*0670*/  LDG.E R22, desc[UR6][R10.64+0x8] ;  /* 0x000008060a167981 */ /* 0x000ea2000c1e1900 */
[----:B0-----:R-:W-:Y:S01]  /*0680*/  FADD R20, R20, R3 ;  /* 0x0000000314147221 */ /* 0x001fe20000000000 */
[----:B--2---:R-:W-:-:S04]  /*0690*/  FFMA.SAT R24, R22, R17, 0.5 ;  /* 0x3f00000016187423 */ /* 0x004fc80000002011 */
[----:B------:R-:W-:-:S04]  /*06a0*/  FFMA.RM R24, R24, R18, 12582913 ;  /* 0x4b40000118187423 */ /* 0x000fc80000004012 */
[----:B------:R-:W-:-:S04]  /*06b0*/  FADD R3, R24, -12583039 ;  /* 0xcb40007f18037421 */ /* 0x000fc80000000000 */
[----:B------:R-:W-:-:S04]  /*06c0*/  FFMA R3, R22, 1.4426950216293334961, -R3 ;  /* 0x3fb8aa3b16037823 */ /* 0x000fc80000000803 */
[----:B------:R-:W-:Y:S01]  /*06d0*/  FFMA R22, R22, 1.925963033500011079e-08, R3 ;  /* 0x32a5706016167823 */ /* 0x000fe20000000003 */
[----:B------:R-:W-:-:S05]  /*06e0*/  SHF.L.U32 R3, R24, 0x17, RZ ;  /* 0x0000001718037819 */ /* 0x000fca00000006ff */
[----:B------:R-:W0:Y:S02]  /*06f0*/  MUFU.EX2 R22, R22 ;  /* 0x0000001600167308 */ /* 0x000e240000000800 */
[----:B0-----:R-:W-:-:S05]  /*0700*/  FMUL R3, R3, R22 ;  /* 0x0000001603037220 */ /* 0x001fca0000400000 */
[----:B------:R0:W-:Y:S04]  /*0710*/  STG.E desc[UR6][R12.64+0x8], R3 ;  /* 0x000008030c007986 */ /* 0x0001e8000c101906 */
[----:B------:R2:W3:Y:S01]  /*0720*/  LDG.E R24, desc[UR6][R10.64+0xc] ;  /* 0x00000c060a187981 */ /* 0x0004e2000c1e1900 */
[----:B------:R-:W-:Y:S01]  /*0730*/  FADD R20, R20, R19 ;  /* 0x0000001314147221 */ /* 0x000fe20000000000 */
[----:B------:R-:W-:Y:S02]  /*0740*/  IADD3 R14, P0, PT, R14, -0x8, RZ ;  /* 0xfffffff80e0e7810 */ /* 0x000fe40007f1e0ff */
[----:B-1----:R-:W-:Y:S01]  /*0750*/  IADD3 R19, P2, PT, R12, 0x20, RZ ;  /* 0x000000200c137810 */ /* 0x002fe20007f5e0ff */
[----:B------:R-:W-:Y:S01]  /*0760*/  FADD R20, R20, R27 ;  /* 0x0000001b14147221 */ /* 0x000fe20000000000 */
[----:B------:R-:W-:-:S02]  /*0770*/  IADD3.X R16, PT, PT, R16, -0x1, RZ, P0, !PT ;  /* 0xffffffff10107810 */ /* 0x000fc400007fe4ff */
[----:B------:R-:W-:Y:S01]  /*0780*/  ISETP.NE.U32.AND P0, PT, R14, RZ, PT ;  /* 0x000000ff0e00720c */ /* 0x000fe20003f05070 */
[----:B------:R-:W-:Y:S01]  /*0790*/  FADD R20, R20, R23 ;  /* 0x0000001714147221 */ /* 0x000fe20000000000 */
[----:B--2---:R-:W-:Y:S02]  /*07a0*/  IADD3 R10, P1, PT, R10, 0x20, RZ ;  /* 0x000000200a0a7810 */ /* 0x004fe40007f3e0ff */
[----:B------:R-:W-:Y:S01]  /*07b0*/  ISETP.NE.AND.EX P0, PT, R16, RZ, PT, P0 ;  /* 0x000000ff1000720c */ /* 0x000fe20003f05300 */
[----:B------:R-:W-:Y:S01]  /*07c0*/  FADD R20, R20, R25 ;  /* 0x0000001914147221 */ /* 0x000fe20000000000 */
[----:B------:R-:W-:-:S03]  /*07d0*/  IADD3.X R11, PT, PT, RZ, R11, RZ, P1, !PT ;  /* 0x0000000bff0b7210 */ /* 0x000fc60000ffe4ff */
[----:B------:R-:W-:-:S04]  /*07e0*/  FADD R20, R20, R21 ;  /* 0x0000001514147221 */ /* 0x000fc80000000000 */
[----:B0-----:R-:W-:Y:S01]  /*07f0*/  FADD R3, R20, R3 ;  /* 0x0000000314037221 */ /* 0x001fe20000000000 */
[----:B---3--:R-:W-:-:S04]  /*0800*/  FFMA.SAT R17, R24, R17, 0.5 ;  /* 0x3f00000018117423 */ /* 0x008fc80000002011 */
[----:B------:R-:W-:-:S04]  /*0810*/  FFMA.RM R17, R17, R18, 12582913 ;  /* 0x4b40000111117423 */ /* 0x000fc80000004012 */
[C---:B------:R-:W-:Y:S01]  /*0820*/  FADD R29, R17.reuse, -12583039 ;  /* 0xcb40007f111d7421 */ /* 0x040fe20000000000 */
[----:B------:R-:W-:-:S03]  /*0830*/  SHF.L.U32 R17, R17, 0x17, RZ ;  /* 0x0000001711117819 */ /* 0x000fc600000006ff */
[----:B------:R-:W-:-:S04]  /*0840*/  FFMA R29, R24, 1.4426950216293334961, -R29 ;  /* 0x3fb8aa3b181d7823 */ /* 0x000fc8000000081d */
[----:B------:R-:W-:-:S04]  /*0850*/  FFMA R29, R24, 1.925963033500011079e-08, R29 ;  /* 0x32a57060181d7823 */ /* 0x000fc8000000001d */
[----:B------:R-:W0:Y:S02]  /*0860*/  MUFU.EX2 R18, R29 ;  /* 0x0000001d00127308 */ /* 0x000e240000000800 */
[----:B0-----:R-:W-:-:S04]  /*0870*/  FMUL R17, R17, R18 ;  /* 0x0000001211117220 */ /* 0x001fc80000400000 */
[----:B------:R-:W-:Y:S01]  /*0880*/  FADD R3, R3, R17 ;  /* 0x0000001103037221 */ /* 0x000fe20000000000 */
[----:B------:R0:W-:Y:S02]  /*0890*/  STG.E desc[UR6][R12.64+0xc], R17 ;  /* 0x00000c110c007986 */ /* 0x0001e4000c101906 */
[----:B0-----:R-:W-:Y:S01]  /*08a0*/  IADD3.X R13, PT, PT, RZ, R13, RZ, P2, !PT ;  /* 0x0000000dff0d7210 */ /* 0x001fe200017fe4ff */
[----:B------:R-:W-:Y:S06]  /*08b0*/  @P0 BRA `(.L_x_228) ;  /* 0xfffffff800700947 */ /* 0x000fec000383ffff */
.L_x_227:
        /* <DEDUP_REMOVED lines=8> */
[----:B------:R-:W0:Y:S01]  /*0940*/  LDCU.64 UR8, c[0x0][0x398] ;  /* 0x00007300ff0877ac */ /* 0x000e220008000a00 */
[----:B------:R-:W-:-:S04]  /*0950*/  IADD3 R10, P0, PT, R15, R4, RZ ;  /* 0x000000040f0a7210 */ /* 0x000fc80007f1e0ff */
[----:B------:R-:W-:Y:S02]  /*0960*/  IADD3.X R11, PT, PT, R0, R9, RZ, P0, !PT ;  /* 0x00000009000b7210 */ /* 0x000fe400007fe4ff */
[----:B0-----:R-:W-:-:S04]  /*0970*/  LEA R12, P0, R10, UR8, 0x2 ;  /* 0x000000080a0c7c11 */ /* 0x001fc8000f8010ff */
[----:B------:R-:W-:-:S05]  /*0980*/  LEA.HI.X R13, R10, UR9, R11, 0x2, P0 ;  /* 0x000000090a0d7c11 */ /* 0x000fca00080f140b */
[----:B------:R-:W2:Y:S01]  /*0990*/  LDG.E R11, desc[UR6][R12.64] ;  /* 0x000000060c0b7981 */ /* 0x000ea2000c1e1900 */
[----:B------:R-:W-:Y:S01]  /*09a0*/  HFMA2 R16, -RZ, RZ, 0.96630859375, -0.0022525787353515625 ;  /* 0x3bbb989dff107431 */ /* 0x000fe200000001ff */
[----:B------:R-:W-:-:S04]  /*09b0*/  MOV R14, 0x437c0000 ;  /* 0x437c0000000e7802 */ /* 0x000fc80000000f00 */
[----:B--2---:R-:W-:-:S04]  /*09c0*/  FFMA.SAT R17, R11, R16, 0.5 ;  /* 0x3f0000000b117423 */ /* 0x004fc80000002010 */
[----:B------:R-:W-:-:S04]  /*09d0*/  FFMA.RM R17, R17, R14, 12582913 ;  /* 0x4b40000111117423 */ /* 0x000fc8000000400e */
[C---:B------:R-:W-:Y:S01]  /*09e0*/  FADD R10, R17.reuse, -12583039 ;  /* 0xcb40007f110a7421 */ /* 0x040fe20000000000 */
[----:B------:R-:W-:-:S03]  /*09f0*/  SHF.L.U32 R17, R17, 0x17, RZ ;  /* 0x0000001711117819 */ /* 0x000fc600000006ff */
[----:B------:R-:W-:-:S04]  /*0a00*/  FFMA R10, R11, 1.4426950216293334961, -R10 ;  /* 0x3fb8aa3b0b0a7823 */ /* 0x000fc8000000080a */
[----:B------:R-:W-:Y:S01]  /*0a10*/  FFMA R18, R11, 1.925963033500011079e-08, R10 ;  /* 0x32a570600b127823 */ /* 0x000fe2000000000a */
[----:B------:R-:W-:-:S04]  /*0a20*/  LEA R10, P0, R15, R6, 0x2 ;  /* 0x000000060f0a7211 */ /* 0x000fc800078010ff */
[----:B------:R-:W-:Y:S01]  /*0a30*/  LEA.HI.X R11, R15, R8, R0, 0x2, P0 ;  /* 0x000000080f0b7211 */ /* 0x000fe200000f1400 */
[----:B------:R-:W0:Y:S02]  /*0a40*/  MUFU.EX2 R18, R18 ;  /* 0x0000001200127308 */ /* 0x000e240000000800 */
[----:B0-----:R-:W-:-:S05]  /*0a50*/  FMUL R17, R17, R18 ;  /* 0x0000001211117220 */ /* 0x001fca0000400000 */
[----:B------:R0:W-:Y:S04]  /*0a60*/  STG.E desc[UR6][R10.64], R17 ;  /* 0x000000110a007986 */ /* 0x0001e8000c101906 */
[----:B------:R-:W2:Y:S02]  /*0a70*/  LDG.E R19, desc[UR6][R12.64+0x4] ;  /* 0x000004060c137981 */ /* 0x000ea4000c1e1900 */
[----:B--2---:R-:W-:-:S04]  /*0a80*/  FFMA.SAT R21, R19, R16, 0.5 ;  /* 0x3f00000013157423 */ /* 0x004fc80000002010 */
[----:B------:R-:W-:-:S04]  /*0a90*/  FFMA.RM R21, R21, R14, 12582913 ;  /* 0x4b40000115157423 */ /* 0x000fc8000000400e */
[----:B------:R-:W-:-:S04]  /*0aa0*/  FADD R20, R21, -12583039 ;  /* 0xcb40007f15147421 */ /* 0x000fc80000000000 */
[----:B------:R-:W-:-:S04]  /*0ab0*/  FFMA R20, R19, 1.4426950216293334961, -R20 ;  /* 0x3fb8aa3b13147823 */ /* 0x000fc80000000814 */
[----:B------:R-:W-:Y:S01]  /*0ac0*/  FFMA R20, R19, 1.925963033500011079e-08, R20 ;  /* 0x32a5706013147823 */ /* 0x000fe20000000014 */
[----:B------:R-:W-:-:S05]  /*0ad0*/  SHF.L.U32 R19, R21, 0x17, RZ ;  /* 0x0000001715137819 */ /* 0x000fca00000006ff */
[----:B------:R-:W1:Y:S02]  /*0ae0*/  MUFU.EX2 R20, R20 ;  /* 0x0000001400147308 */ /* 0x000e640000000800 */
[----:B-1----:R-:W-:-:S05]  /*0af0*/  FMUL R19, R19, R20 ;  /* 0x0000001413137220 */ /* 0x002fca0000400000 */
        /* <DEDUP_REMOVED lines=11> */
[----:B------:R-:W2:Y:S01]  /*0bb0*/  LDG.E R23, desc[UR6][R12.64+0xc] ;  /* 0x00000c060c177981 */ /* 0x000ea2000c1e1900 */
[----:B------:R-:W-:-:S04]  /*0bc0*/  IADD3 R15, P0, PT, R15, 0x4, RZ ;  /* 0x000000040f0f7810 */ /* 0x000fc80007f1e0ff */
[----:B------:R-:W-:Y:S01]  /*0bd0*/  IADD3.X R0, PT, PT, RZ, R0, RZ, P0, !PT ;  /* 0x00000000ff007210 */ /* 0x000fe200007fe4ff */
[----:B--2---:R-:W-:-:S04]  /*0be0*/  FFMA.SAT R25, R23, R16, 0.5 ;  /* 0x3f00000017197423 */ /* 0x004fc80000002010 */
[----:B------:R-:W-:-:S04]  /*0bf0*/  FFMA.RM R25, R25, R14, 12582913 ;  /* 0x4b40000119197423 */ /* 0x000fc8000000400e */
[C---:B------:R-:W-:Y:S01]  /*0c00*/  FADD R14, R25.reuse, -12583039 ;  /* 0xcb40007f190e7421 */ /* 0x040fe20000000000 */
[----:B------:R-:W-:-:S03]  /*0c10*/  SHF.L.U32 R25, R25, 0x17, RZ ;  /* 0x0000001719197819 */ /* 0x000fc600000006ff */
[----:B------:R-:W-:-:S04]  /*0c20*/  FFMA R14, R23, 1.4426950216293334961, -R14 ;  /* 0x3fb8aa3b170e7823 */ /* 0x000fc8000000080e */
[----:B------:R-:W-:-:S04]  /*0c30*/  FFMA R23, R23, 1.925963033500011079e-08, R14 ;  /* 0x32a5706017177823 */ /* 0x000fc8000000000e */
[----:B------:R-:W1:Y:S02]  /*0c40*/  MUFU.EX2 R14, R23 ;  /* 0x00000017000e7308 */ /* 0x000e640000000800 */
[----:B-1----:R-:W-:Y:S01]  /*0c50*/  FMUL R25, R25, R14 ;  /* 0x0000000e19197220 */ /* 0x002fe20000400000 */
[----:B------:R-:W-:-:S04]  /*0c60*/  FADD R14, R3, R17 ;  /* 0x00000011030e7221 */ /* 0x000fc80000000000 */
[----:B------:R0:W-:Y:S01]  /*0c70*/  STG.E desc[UR6][R10.64+0xc], R25 ;  /* 0x00000c190a007986 */ /* 0x0001e2000c101906 */
[----:B------:R-:W-:-:S04]  /*0c80*/  FADD R14, R14, R19 ;  /* 0x000000130e0e7221 */ /* 0x000fc80000000000 */
[----:B------:R-:W-:-:S04]  /*0c90*/  FADD R14, R14, R21 ;  /* 0x000000150e0e7221 */ /* 0x000fc80000000000 */
[----:B------:R-:W-:-:S07]  /*0ca0*/  FADD R3, R14, R25 ;  /* 0x000000190e037221 */ /* 0x000fce0000000000 */
.L_x_229:
[----:B------:R-:W-:Y:S05]  /*0cb0*/  BRA.U !UP0, `(.L_x_226) ;  /* 0x0000000108f07547 */ /* 0x000fea000b800000 */
[----:B------:R-:W-:Y:S02]  /*0cc0*/  UISETP.NE.U32.AND UP1, UPT, UR5, 0x1, UPT ;  /* 0x000000010500788c */ /* 0x000fe4000bf25070 */
[----:B------:R-:W-:Y:S02]  /*0cd0*/  ULOP3.LUT UR4, UR4, 0x1, URZ, 0xc0, !UPT ;  /* 0x0000000104047892 */ /* 0x000fe4000f8ec0ff */
[----:B------:R-:W-:Y:S02]  /*0ce0*/  UISETP.NE.AND.EX UP1, UPT, URZ, URZ, UPT, UP1 ;  /* 0x000000ffff00728c */ /* 0x000fe4000bf25310 */
[----:B------:R-:W-:-:S04]  /*0cf0*/  UISETP.NE.U32.AND UP0, UPT, UR4, 0x1, UPT ;  /* 0x000000010400788c */ /* 0x000fc8000bf05070 */
[----:B------:R-:W-:-:S03]  /*0d00*/  UISETP.NE.U32.AND.EX UP0, UPT, URZ, URZ, UPT, UP0 ;  /* 0x000000ffff00728c */ /* 0x000fc6000bf05100 */
[----:B------:R-:W-:Y:S08]  /*0d10*/  BRA.U !UP1, `(.L_x_230) ;  /* 0x0000000109847547 */ /* 0x000ff0000b800000 */
[----:B------:R-:W1:Y:S01]  /*0d20*/  LDCU.64 UR4, c[0x0][0x398] ;  /* 0x00007300ff0477ac */ /* 0x000e620008000a00 */
[----:B0-----:R-:W-:-:S04]  /*0d30*/  IADD3 R11, P0, PT, R15, R4, RZ ;  /* 0x000000040f0b7210 */ /* 0x001fc80007f1e0ff */
[----:B------:R-:W-:Y:S02]  /*0d40*/  IADD3.X R12, PT, PT, R0, R9, RZ, P0, !PT ;  /* 0x00000009000c7210 */ /* 0x000fe400007fe4ff */
[----:B-1----:R-:W-:-:S04]  /*0d50*/  LEA R10, P0, R11, UR4, 0x2 ;  /* 0x000000040b0a7c11 */ /* 0x002fc8000f8010ff */
        /* <DEDUP_REMOVED lines=15> */
[----:B------:R-:W2:Y:S01]  /*0e50*/  LDG.E R10, desc[UR6][R10.64+0x4] ;  /* 0x000004060a0a7981 */ /* 0x000ea2000c1e1900 */
[----:B------:R-:W-:Y:S01]  /*0e60*/  IADD3 R15, P0, PT, R15, 0x2, RZ ;  /* 0x000000020f0f7810 */ /* 0x000fe20007f1e0ff */
[----:B------:R-:W-:-:S03]  /*0e70*/  FADD R3, R3, R14 ;  /* 0x0000000e03037221 */ /* 0x000fc60000000000 */
[----:B------:R-:W-:Y:S01]  /*0e80*/  IADD3.X R0, PT, PT, RZ, R0, RZ, P0, !PT ;  /* 0x00000000ff007210 */ /* 0x000fe200007fe4ff */
[----:B--2---:R-:W-:-:S04]  /*0e90*/  FFMA.SAT R16, R10, R19, 0.5 ;  /* 0x3f0000000a107423 */ /* 0x004fc80000002013 */
[----:B------:R-:W-:-:S04]  /*0ea0*/  FFMA.RM R16, R16, R18, 12582913 ;  /* 0x4b40000110107423 */ /* 0x000fc80000004012 */
[C---:B------:R-:W-:Y:S01]  /*0eb0*/  FADD R19, R16.reuse, -12583039 ;  /* 0xcb40007f10137421 */ /* 0x040fe20000000000 */
[----:B------:R-:W-:-:S03]  /*0ec0*/  SHF.L.U32 R16, R16, 0x17, RZ ;  /* 0x0000001710107819 */ /* 0x000fc600000006ff */
[----:B------:R-:W-:-:S04]  /*0ed0*/  FFMA R19, R10, 1.4426950216293334961, -R19 ;  /* 0x3fb8aa3b0a137823 */ /* 0x000fc80000000813 */
[----:B------:R-:W-:-:S06]  /*0ee0*/  FFMA R19, R10, 1.925963033500011079e-08, R19 ;  /* 0x32a570600a137823 */ /* 0x000fcc0000000013 */
[----:B------:R-:W0:Y:S02]  /*0ef0*/  MUFU.EX2 R19, R19 ;  /* 0x0000001300137308 */ /* 0x000e240000000800 */
[----:B0-----:R-:W-:-:S04]  /*0f00*/  FMUL R16, R16, R19 ;  /* 0x0000001310107220 */ /* 0x001fc80000400000 */
[----:B------:R-:W-:Y:S01]  /*0f10*/  FADD R3, R3, R16 ;  /* 0x0000001003037221 */ /* 0x000fe20000000000 */
[----:B------:R1:W-:Y:S06]  /*0f20*/  STG.E desc[UR6][R12.64+0x4], R16 ;  /* 0x000004100c007986 */ /* 0x0003ec000c101906 */
.L_x_230:
[----:B------:R-:W-:Y:S05]  /*0f30*/  BRA.U UP0, `(.L_x_226) ;  /* 0x0000000100507547 */ /* 0x000fea000b800000 */
[----:B------:R-:W2:Y:S01]  /*0f40*/  LDCU.64 UR4, c[0x0][0x398] ;  /* 0x00007300ff0477ac */ /* 0x000ea20008000a00 */
[----:B------:R-:W-:-:S04]  /*0f50*/  IADD3 R5, P0, PT, R15, R4, RZ ;  /* 0x000000040f057210 */ /* 0x000fc80007f1e0ff */
[----:B0-----:R-:W-:Y:S02]  /*0f60*/  IADD3.X R10, PT, PT, R0, R9, RZ, P0, !PT ;  /* 0x00000009000a7210 */ /* 0x001fe400007fe4ff */
[----:B--2---:R-:W-:-:S04]  /*0f70*/  LEA R4, P0, R5, UR4, 0x2 ;  /* 0x0000000405047c11 */ /* 0x004fc8000f8010ff */
[----:B------:R-:W-:-:S05]  /*0f80*/  LEA.HI.X R5, R5, UR5, R10, 0x2, P0 ;  /* 0x0000000505057c11 */ /* 0x000fca00080f140a */
[----:B------:R-:W2:Y:S01]  /*0f90*/  LDG.E R4, desc[UR6][R4.64] ;  /* 0x0000000604047981 */ /* 0x000ea2000c1e1900 */
[----:B------:R-:W-:Y:S01]  /*0fa0*/  HFMA2 R9, -RZ, RZ, 0.96630859375, -0.0022525787353515625 ;  /* 0x3bbb989dff097431 */ /* 0x000fe200000001ff */
[----:B------:R-:W-:-:S04]  /*0fb0*/  MOV R10, 0x437c0000 ;  /* 0x437c0000000a7802 */ /* 0x000fc80000000f00 */
[----:B--2---:R-:W-:-:S04]  /*0fc0*/  FFMA.SAT R9, R4, R9, 0.5 ;  /* 0x3f00000004097423 */ /* 0x004fc80000002009 */
[----:B------:R-:W-:Y:S01]  /*0fd0*/  FFMA.RM R9, R9, R10, 12582913 ;  /* 0x4b40000109097423 */ /* 0x000fe2000000400a */
[----:B------:R-:W-:-:S03]  /*0fe0*/  LEA R10, P0, R15, R6, 0x2 ;  /* 0x000000060f0a7211 */ /* 0x000fc600078010ff */
[C---:B------:R-:W-:Y:S01]  /*0ff0*/  FADD R11, R9.reuse, -12583039 ;  /* 0xcb40007f090b7421 */ /* 0x040fe20000000000 */
[----:B------:R-:W-:-:S03]  /*1000*/  SHF.L.U32 R9, R9, 0x17, RZ ;  /* 0x0000001709097819 */ /* 0x000fc600000006ff */
[----:B------:R-:W-:-:S04]  /*1010*/  FFMA R11, R4, 1.4426950216293334961, -R11 ;  /* 0x3fb8aa3b040b7823 */ /* 0x000fc8000000080b */
[----:B-1----:R-:W-:Y:S01]  /*1020*/  FFMA R12, R4, 1.925963033500011079e-08, R11 ;  /* 0x32a57060040c7823 */ /* 0x002fe2000000000b */
[----:B------:R-:W-:-:S05]  /*1030*/  LEA.HI.X R11, R15, R8, R0, 0x2, P0 ;  /* 0x000000080f0b7211 */ /* 0x000fca00000f1400 */
[----:B------:R-:W0:Y:S02]  /*1040*/  MUFU.EX2 R12, R12 ;  /* 0x0000000c000c7308 */ /* 0x000e240000000800 */
[----:B0-----:R-:W-:-:S04]  /*1050*/  FMUL R9, R9, R12 ;  /* 0x0000000c09097220 */ /* 0x001fc80000400000 */
[----:B------:R-:W-:Y:S01]  /*1060*/  FADD R3, R3, R9 ;  /* 0x0000000903037221 */ /* 0x000fe20000000000 */
[----:B------:R2:W-:Y:S06]  /*1070*/  STG.E desc[UR6][R10.64], R9 ;  /* 0x000000090a007986 */ /* 0x0005ec000c101906 */
.L_x_226:
[----:B------:R-:W3:Y:S02]  /*1080*/  LDCU.64 UR4, c[0x0][0x380] ;  /* 0x00007000ff0477ac */ /* 0x000ee40008000a00 */
[----:B---3--:R-:W-:-:S04]  /*1090*/  ISETP.NE.U32.AND P0, PT, RZ, UR4, PT ;  /* 0x00000004ff007c0c */ /* 0x008fc8000bf05070 */
[----:B------:R-:W-:-:S13]  /*10a0*/  ISETP.NE.AND.EX P0, PT, RZ, UR5, PT, P0 ;  /* 0x00000005ff007c0c */ /* 0x000fda000bf05300 */
[----:B------:R-:W-:Y:S05]  /*10b0*/  @!P0 EXIT ;  /* 0x000000000000894d */ /* 0x000fea0003800000 */
[----:B------:R-:W-:Y:S01]  /*10c0*/  UISETP.GE.U32.AND UP0, UPT, UR4, 0x10, UPT ;  /* 0x000000100400788c */ /* 0x000fe2000bf06070 */
[----:B--2---:R-:W-:Y:S01]  /*10d0*/  HFMA2 R9, -RZ, RZ, 0, 0 ;  /* 0x00000000ff097431 */ /* 0x004fe200000001ff */
[----:B0-----:R-:W-:Y:S01]  /*10e0*/  MOV R10, RZ ;  /* 0x000000ff000a7202 */ /* 0x001fe20000000f00 */
[----:B------:R-:W-:Y:S02]  /*10f0*/  ULOP3.LUT UR8, UR4, 0xf, URZ, 0xc0, !UPT ;  /* 0x0000000f04087892 */ /* 0x000fe4000f8ec0ff */
[----:B------:R-:W-:-:S09]  /*1100*/  UISETP.GE.U32.AND.EX UP0, UPT, UR5, URZ, UPT, UP0 ;  /* 0x000000ff0500728c */ /* 0x000fd2000bf06100 */
[----:B------:R-:W-:Y:S05]  /*1110*/  BRA.U !UP0, `(.L_x_231) ;  /* 0x00000011081c7547 */ /* 0x000fea000b800000 */
[----:B------:R-:W0:Y:S01]  /*1120*/  LDC R10, c[0x0][0x384] ;  /* 0x0000e100ff0a7b82 */ /* 0x000e220000000800 */
[----:B------:R-:W-:Y:S01]  /*1130*/  ULOP3.LUT UR4, UR4, 0xfffffff0, URZ, 0xc0, !UPT ;  /* 0xfffffff004047892 */ /* 0x000fe2000f8ec0ff */
[----:B------:R-:W-:-:S04]  /*1140*/  IADD3 R0, P0, PT, R6, 0x20, RZ ;  /* 0x0000002006007810 */ /* 0x000fc80007f1e0ff */
[----:B-1----:R-:W-:Y:S02]  /*1150*/  IADD3.X R13, PT, PT, RZ, R8, RZ, P0, !PT ;  /* 0x00000008ff0d7210 */ /* 0x002fe400007fe4ff */
[----:B------:R-:W-:Y:S02]  /*1160*/  MOV R9, UR4 ;  /* 0x0000000400097c02 */ /* 0x000fe40008000f00 */
[----:B------:R-:W-:Y:S02]  /*1170*/  MOV R11, UR4 ;  /* 0x00000004000b7c02 */ /* 0x000fe40008000f00 */
[----:B0-----:R-:W-:-:S07]  /*1180*/  MOV R12, R10 ;  /* 0x0000000a000c7202 */ /* 0x001fce0000000f00 */
.L_x_264:
[----:B0-----:R-:W-:Y:S02]  /*1190*/  MOV R4, R0 ;  /* 0x0000000000047202 */ /* 0x001fe40000000f00 */
[----:B------:R-:W-:-:S05]  /*11a0*/  MOV R5, R13 ;  /* 0x0000000d00057202 */ /* 0x000fca0000000f00 */
[----:B------:R-:W2:Y:S01]  /*11b0*/  LDG.E R0, desc[UR6][R4.64+-0x20] ;  /* 0xffffe00604007981 */ /* 0x000ea2000c1e1900 */
[----:B------:R-:W0:Y:S01]  /*11c0*/  MUFU.RCP R14, R3 ;  /* 0x00000003000e7308 */ /* 0x000e220000001000 */
[----:B------:R-:W-:Y:S01]  /*11d0*/  IADD3 R11, P0, PT, R11, -0x10, RZ ;  /* 0xfffffff00b0b7810 */ /* 0x000fe20007f1e0ff */
[----:B------:R-:W-:Y:S03]  /*11e0*/  BSSY.RECONVERGENT B2, `(.L_x_232) ;  /* 0x000000d000027945 */ /* 0x000fe60003800200 */
[----:B------:R-:W-:Y:S02]  /*11f0*/  IADD3.X R12, PT, PT, R12, -0x1, RZ, P0, !PT ;  /* 0xffffffff0c0c7810 */ /* 0x000fe400007fe4ff */
[----:B------:R-:W-:-:S04]  /*1200*/  ISETP.NE.U32.AND P0, PT, R11, RZ, PT ;  /* 0x000000ff0b00720c */ /* 0x000fc80003f05070 */
[----:B------:R-:W-:Y:S01]  /*1210*/  ISETP.NE.AND.EX P0, PT, R12, RZ, PT, P0 ;  /* 0x000000ff0c00720c */ /* 0x000fe20003f05300 */
[----:B0-----:R-:W-:-:S04]  /*1220*/  FFMA R13, R14, -R3, 1 ;  /* 0x3f8000000e0d7423 */ /* 0x001fc80000000803 */
[----:B------:R-:W-:Y:S01]  /*1230*/  FFMA R13, R14, R13, R14 ;  /* 0x0000000d0e0d7223 */ /* 0x000fe2000000000e */
[----:B--2---:R-:W0:Y:S03]  /*1240*/  FCHK P1, R0, R3 ;  /* 0x0000000300007302 */ /* 0x004e260000020000 */
[----:B------:R-:W-:-:S04]  /*1250*/  FFMA R14, R0, R13, RZ ;  /* 0x0000000d000e7223 */ /* 0x000fc800000000ff */
[----:B------:R-:W-:-:S04]  /*1260*/  FFMA R15, R14, -R3, R0 ;  /* 0x800000030e0f7223 */ /* 0x000fc80000000000 */
[----:B------:R-:W-:Y:S01]  /*1270*/  FFMA R13, R13, R15, R14 ;  /* 0x0000000f0d0d7223 */ /* 0x000fe2000000000e */
[----:B0-----:R-:W-:Y:S06]  /*1280*/  @!P1 BRA `(.L_x_233) ;  /* 0x0000000000089947 */ /* 0x001fec0003800000 */
[----:B------:R-:W-:-:S07]  /*1290*/  MOV R16, 0x12b0 ;  /* 0x000012b000107802 */ /* 0x000fce0000000f00 */
[----:B------:R-:W-:Y:S05]  /*12a0*/  CALL.REL.NOINC `($__internal_12_$__cuda_sm3x_div_rn_noftz_f32_slowpath) ;  /* 0x0000001c008c7944 */ /* 0x000fea0003c00000 */
.L_x_233:
[----:B------:R-:W-:Y:S05]  /*12b0*/  BSYNC.RECONVERGENT B2 ;  /* 0x0000000000027941 */ /* 0x000fea0003800200 */
.L_x_232:
[----:B------:R-:W2:Y:S01]  /*12c0*/  LDG.E R17, desc[UR6][R4.64+-0x1c] ;  /* 0xffffe40604117981 */ /* 0x000ea2000c1e1900 */
[----:B------:R-:W0:Y:S01]  /*12d0*/  MUFU.RCP R0, R3 ;  /* 0x0000000300007308 */ /* 0x000e220000001000 */
[----:B------:R-:W-:Y:S02]  /*12e0*/  BSSY.RECONVERGENT B2, `(.L_x_234) ;  /* 0x000000d000027945 */ /* 0x000fe40003800200 */
[----:B------:R1:W-:Y:S01]  /*12f0*/  STG.E desc[UR6][R4.64+-0x20], R13 ;  /* 0xffffe00d04007986 */ /* 0x0003e2000c101906 */
[----:B0-----:R-:W-:-:S04]  /*1300*/  FFMA R15, R0, -R3, 1 ;  /* 0x3f800000000f7423 */ /* 0x001fc80000000803 */
[----:B------:R-:W-:Y:S01]  /*1310*/  FFMA R0, R0, R15, R0 ;  /* 0x0000000f00007223 */ /* 0x000fe20000000000 */
[----:B--2---:R-:W0:Y:S03]  /*1320*/  FCHK P1, R17, R3 ;  /* 0x0000000311007302 */ /* 0x004e260000020000 */
[----:B------:R-:W-:-:S04]  /*1330*/  FFMA R14, R0, R17, RZ ;  /* 0x00000011000e7223 */ /* 0x000fc800000000ff */
[----:B------:R-:W-:-:S04]  /*1340*/  FFMA R15, R14, -R3, R17 ;  /* 0x800000030e0f7223 */ /* 0x000fc80000000011 */
[----:B------:R-:W-:Y:S01]  /*1350*/  FFMA R15, R0, R15, R14 ;  /* 0x0000000f000f7223 */ /* 0x000fe2000000000e */
[----:B01----:R-:W-:Y:S06]  /*1360*/  @!P1 BRA `(.L_x_235) ;  /* 0x0000000000109947 */ /* 0x003fec0003800000 */
[----:B------:R-:W-:Y:S02]  /*1370*/  MOV R0, R17 ;  /* 0x0000001100007202 */ /* 0x000fe40000000f00 */
[----:B------:R-:W-:-:S07]  /*1380*/  MOV R16, 0x13a0 ;  /* 0x000013a000107802 */ /* 0x000fce0000000f00 */
[----:B------:R-:W-:Y:S05]  /*1390*/  CALL.REL.NOINC `($__internal_12_$__cuda_sm3x_div_rn_noftz_f32_slowpath) ;  /* 0x0000001c00507944 */ /* 0x000fea0003c00000 */
[----:B------:R-:W-:-:S07]  /*13a0*/  MOV R15, R13 ;  /* 0x0000000d000f7202 */ /* 0x000fce0000000f00 */
.L_x_235:
[----:B------:R-:W-:Y:S05]  /*13b0*/  BSYNC.RECONVERGENT B2 ;  /* 0x0000000000027941 */ /* 0x000fea0003800200 */
.L_x_234:
        /* <DEDUP_REMOVED lines=14> */
.L_x_237:
[----:B------:R-:W-:Y:S05]  /*14a0*/  BSYNC.RECONVERGENT B2 ;  /* 0x0000000000027941 */ /* 0x000fea0003800200 */
.L_x_236:
        /* <DEDUP_REMOVED lines=15> */
.L_x_239:
[----:B------:R-:W-:Y:S05]  /*15a0*/  BSYNC.RECONVERGENT B2 ;  /* 0x0000000000027941 */ /* 0x000fea0003800200 */
.L_x_238:
        /* <DEDUP_REMOVED lines=14> */
.L_x_241:
[----:B------:R-:W-:Y:S05]  /*1690*/  BSYNC.RECONVERGENT B2 ;  /* 0x0000000000027941 */ /* 0x000fea0003800200 */
.L_x_240:
        /* <DEDUP_REMOVED lines=15> */
.L_x_243:
[----:B------:R-:W-:Y:S05]  /*1790*/  BSYNC.RECONVERGENT B2 ;  /* 0x0000000000027941 */ /* 0x000fea0003800200 */
.L_x_242:
        /* <DEDUP_REMOVED lines=14> */
.L_x_245:
[----:B------:R-:W-:Y:S05]  /*1880*/  BSYNC.RECONVERGENT B2 ;  /* 0x0000000000027941 */ /* 0x000fea0003800200 */
.L_x_244:
        /* <DEDUP_REMOVED lines=15> */
.L_x_247:
[----:B------:R-:W-:Y:S05]  /*1980*/  BSYNC.RECONVERGENT B2 ;  /* 0x0000000000027941 */ /* 0x000fea0003800200 */
.L_x_246:
        /* <DEDUP_REMOVED lines=14> */
.L_x_249:
[----:B------:R-:W-:Y:S05]  /*1a70*/  BSYNC.RECONVERGENT B2 ;  /* 0x0000000000027941 */ /* 0x000fea0003800200 */
.L_x_248:
        /* <DEDUP_REMOVED lines=15> */
.L_x_251:
[----:B------:R-:W-:Y:S05]  /*1b70*/  BSYNC.RECONVERGENT B2 ;  /* 0x0000000000027941 */ /* 0x000fea0003800200 */
.L_x_250:
        /* <DEDUP_REMOVED lines=14> */
.L_x_253:
[----:B------:R-:W-:Y:S05]  /*1c60*/  BSYNC.RECONVERGENT B2 ;  /* 0x0000000000027941 */ /* 0x000fea0003800200 */
.L_x_252:
        /* <DEDUP_REMOVED lines=15> */
.L_x_255:
[----:B------:R-:W-:Y:S05]  /*1d60*/  BSYNC.RECONVERGENT B2 ;  /* 0x0000000000027941 */ /* 0x000fea0003800200 */
.L_x_254:
        /* <DEDUP_REMOVED lines=14> */
.L_x_257:
[----:B------:R-:W-:Y:S05]  /*1e50*/  BSYNC.RECONVERGENT B2 ;  /* 0x0000000000027941 */ /* 0x000fea0003800200 */
.L_x_256:
        /* <DEDUP_REMOVED lines=15> */
.L_x_259:
[----:B------:R-:W-:Y:S05]  /*1f50*/  BSYNC.RECONVERGENT B2 ;  /* 0x0000000000027941 */ /* 0x000fea0003800200 */
.L_x_258:
        /* <DEDUP_REMOVED lines=14> */
.L_x_261:
[----:B------:R-:W-:Y:S05]  /*2040*/  BSYNC.RECONVERGENT B2 ;  /* 0x0000000000027941 */ /* 0x000fea0003800200 */
.L_x_260:
        /* <DEDUP_REMOVED lines=15> */
.L_x_263:
[----:B------:R-:W-:Y:S05]  /*2140*/  BSYNC.RECONVERGENT B2 ;  /* 0x0000000000027941 */ /* 0x000fea0003800200 */
.L_x_262:
[----:B------:R0:W-:Y:S01]  /*2150*/  STG.E desc[UR6][R4.64+0x1c], R15 ;  /* 0x00001c0f04007986 */ /* 0x0001e2000c101906 */
[----:B------:R-:W-:-:S04]  /*2160*/  IADD3 R0, P1, PT, R4, 0x40, RZ ;  /* 0x0000004004007810 */ /* 0x000fc80007f3e0ff */
[----:B------:R-:W-:Y:S01]  /*2170*/  IADD3.X R13, PT, PT, RZ, R5, RZ, P1, !PT ;  /* 0x00000005ff0d7210 */ /* 0x000fe20000ffe4ff */
[----:B------:R-:W-:Y:S08]  /*2180*/  @P0 BRA `(.L_x_264) ;  /* 0xfffffff000000947 */ /* 0x000ff0000383ffff */
.L_x_231:
[----:B------:R-:W-:-:S04]  /*2190*/  ISETP.NE.U32.AND P0, PT, RZ, UR8, PT ;  /* 0x00000008ff007c0c */ /* 0x000fc8000bf05070 */
[----:B------:R-:W-:-:S13]  /*21a0*/  ISETP.NE.AND.EX P0, PT, RZ, RZ, PT, P0 ;  /* 0x000000ffff00720c */ /* 0x000fda0003f05300 */
[----:B------:R-:W-:Y:S05]  /*21b0*/  @!P0 EXIT ;  /* 0x000000000000894d */ /* 0x000fea0003800000 */
[----:B------:R-:W2:Y:S01]  /*21c0*/  LDCU UR4, c[0x0][0x380] ;  /* 0x00007000ff0477ac */ /* 0x000ea20008000800 */
[----:B------:R-:W-:-:S04]  /*21d0*/  UISETP.GE.U32.AND UP0, UPT, UR8, 0x8, UPT ;  /* 0x000000080800788c */ /* 0x000fc8000bf06070 */
[----:B------:R-:W-:Y:S02]  /*21e0*/  UISETP.GE.U32.AND.EX UP0, UPT, URZ, URZ, UPT, UP0 ;  /* 0x000000ffff00728c */ /* 0x000fe4000bf06100 */
[----:B--2---:R-:W-:-:S07]  /*21f0*/  ULOP3.LUT UR4, UR4, 0x7, URZ, 0xc0, !UPT ;  /* 0x0000000704047892 */ /* 0x004fce000f8ec0ff */
[----:B------:R-:W-:Y:S05]  /*2200*/  BRA.U !UP0, `(.L_x_265) ;  /* 0x0000000908007547 */ /* 0x000fea000b800000 */
[----:B0-----:R-:W-:-:S04]  /*2210*/  LEA R4, P0, R9, R6, 0x2 ;  /* 0x0000000609047211 */ /* 0x001fc800078010ff */
[----:B------:R-:W-:-:S05]  /*2220*/  LEA.HI.X R5, R9, R8, R10, 0x2, P0 ;  /* 0x0000000809057211 */ /* 0x000fca00000f140a */
[----:B-1----:R-:W2:Y:S01]  /*2230*/  LDG.E R14, desc[UR6][R4.64] ;  /* 0x00000006040e7981 */ /* 0x002ea2000c1e1900 */
[----:B------:R-:W0:Y:S01]  /*2240*/  MUFU.RCP R0, R3 ;  /* 0x0000000300007308 */ /* 0x000e220000001000 */
[----:B------:R-:W-:Y:S01]  /*2250*/  BSSY.RECONVERGENT B2, `(.L_x_266) ;  /* 0x000000c000027945 */ /* 0x000fe20003800200 */
[----:B0-----:R-:W-:-:S04]  /*2260*/  FFMA R11, R0, -R3, 1 ;  /* 0x3f800000000b7423 */ /* 0x001fc80000000803 */
[----:B------:R-:W-:Y:S02]  /*2270*/  FFMA R0, R0, R11, R0 ;  /* 0x0000000b00007223 */ /* 0x000fe40000000000 */
[----:B--2---:R-:W0:Y:S02]  /*2280*/  FCHK P0, R14, R3 ;  /* 0x000000030e007302 */ /* 0x004e240000000000 */
[----:B------:R-:W-:-:S04]  /*2290*/  FFMA R11, R0, R14, RZ ;  /* 0x0000000e000b7223 */ /* 0x000fc800000000ff */
[----:B------:R-:W-:-:S04]  /*22a0*/  FFMA R12, R11, -R3, R14 ;  /* 0x800000030b0c7223 */ /* 0x000fc8000000000e */
[----:B------:R-:W-:Y:S01]  /*22b0*/  FFMA R11, R0, R12, R11 ;  /* 0x0000000c000b7223 */ /* 0x000fe2000000000b */
[----:B0-----:R-:W-:Y:S06]  /*22c0*/  @!P0 BRA `(.L_x_267) ;  /* 0x0000000000108947 */ /* 0x001fec0003800000 */
[----:B------:R-:W-:Y:S02]  /*22d0*/  MOV R0, R14 ;  /* 0x0000000e00007202 */ /* 0x000fe40000000f00 */
[----:B------:R-:W-:-:S07]  /*22e0*/  MOV R16, 0x2300 ;  /* 0x0000230000107802 */ /* 0x000fce0000000f00 */
[----:B------:R-:W-:Y:S05]  /*22f0*/  CALL.REL.NOINC `($__internal_12_$__cuda_sm3x_div_rn_noftz_f32_slowpath) ;  /* 0x0000000c00787944 */ /* 0x000fea0003c00000 */
[----:B------:R-:W-:-:S07]  /*2300*/  MOV R11, R13 ;  /* 0x0000000d000b7202 */ /* 0x000fce0000000f00 */
.L_x_267:
[----:B------:R-:W-:Y:S05]  /*2310*/  BSYNC.RECONVERGENT B2 ;  /* 0x0000000000027941 */ /* 0x000fea0003800200 */
.L_x_266:
        /* <DEDUP_REMOVED lines=14> */
.L_x_269:
[----:B------:R-:W-:Y:S05]  /*2400*/  BSYNC.RECONVERGENT B2 ;  /* 0x0000000000027941 */ /* 0x000fea0003800200 */
.L_x_268:
        /* <DEDUP_REMOVED lines=15> */
.L_x_271:
[----:B------:R-:W-:Y:S05]  /*2500*/  BSYNC.RECONVERGENT B2 ;  /* 0x0000000000027941 */ /* 0x000fea0003800200 */
.L_x_270:
        /* <DEDUP_REMOVED lines=14> */
.L_x_273:
[----:B------:R-:W-:Y:S05]  /*25f0*/  BSYNC.RECONVERGENT B2 ;  /* 0x0000000000027941 */ /* 0x000fea0003800200 */
.L_x_272:
        /* <DEDUP_REMOVED lines=15> */
.L_x_275:
[----:B------:R-:W-:Y:S05]  /*26f0*/  BSYNC.RECONVERGENT B2 ;  /* 0x0000000000027941 */ /* 0x000fea0003800200 */
.L_x_274:
        /* <DEDUP_REMOVED lines=14> */
.L_x_277:
[----:B------:R-:W-:Y:S05]  /*27e0*/  BSYNC.RECONVERGENT B2 ;  /* 0x0000000000027941 */ /* 0x000fea0003800200 */
.L_x_276:
        /* <DEDUP_REMOVED lines=15> */
.L_x_279:
[----:B------:R-:W-:Y:S05]  /*28e0*/  BSYNC.RECONVERGENT B2 ;  /* 0x0000000000027941 */ /* 0x000fea0003800200 */
.L_x_278:
        /* <DEDUP_REMOVED lines=14> */
.L_x_281:
[----:B------:R-:W-:Y:S05]  /*29d0*/  BSYNC.RECONVERGENT B2 ;  /* 0x0000000000027941 */ /* 0x000fea0003800200 */
.L_x_280:
[----:B------:R2:W-:Y:S01]  /*29e0*/  STG.E desc[UR6][R4.64+0x1c], R13 ;  /* 0x00001c0d04007986 */ /* 0x0005e2000c101906 */
[----:B------:R-:W-:-:S04]  /*29f0*/  IADD3 R9, P0, PT, R9, 0x8, RZ ;  /* 0x0000000809097810 */ /* 0x000fc80007f1e0ff */
[----:B------:R-:W-:-:S09]  /*2a00*/  IADD3.X R10, PT, PT, RZ, R10, RZ, P0, !PT ;  /* 0x0000000aff0a7210 */ /* 0x000fd200007fe4ff */
.L_x_265:
[----:B------:R-:W-:-:S04]  /*2a10*/  ISETP.NE.U32.AND P0, PT, RZ, UR4, PT ;  /* 0x00000004ff007c0c */ /* 0x000fc8000bf05070 */
[----:B------:R-:W-:-:S13]  /*2a20*/  ISETP.NE.AND.EX P0, PT, RZ, RZ, PT, P0 ;  /* 0x000000ffff00720c */ /* 0x000fda0003f05300 */
[----:B------:R-:W-:Y:S05]  /*2a30*/  @!P0 EXIT ;  /* 0x000000000000894d */ /* 0x000fea0003800000 */
[----:B------:R-:W3:Y:S01]  /*2a40*/  LDCU UR5, c[0x0][0x380] ;  /* 0x00007000ff0577ac */ /* 0x000ee20008000800 */
[----:B------:R-:W-:-:S03]  /*2a50*/  UISETP.GE.U32.AND UP0, UPT, UR4, 0x4, UPT ;  /* 0x000000040400788c */ /* 0x000fc6000bf06070 */
[----:B------:R-:W-:Y:S01]  /*2a60*/  UMOV UR4, URZ ;  /* 0x000000ff00047c82 */ /* 0x000fe20008000000 */
[----:B------:R-:W-:Y:S02]  /*2a70*/  UISETP.GE.U32.AND.EX UP0, UPT, URZ, URZ, UPT, UP0 ;  /* 0x000000ffff00728c */ /* 0x000fe4000bf06100 */
[----:B---3--:R-:W-:-:S07]  /*2a80*/  ULOP3.LUT UR5, UR5, 0x3, URZ, 0xc0, !UPT ;  /* 0x0000000305057892 */ /* 0x008fce000f8ec0ff */
[----:B------:R-:W-:Y:S05]  /*2a90*/  BRA.U !UP0, `(.L_x_282) ;  /* 0x0000000508087547 */ /* 0x000fea000b800000 */
[----:B0-2---:R-:W-:-:S04]  /*2aa0*/  LEA R4, P0, R9, R6, 0x2 ;  /* 0x0000000609047211 */ /* 0x005fc800078010ff */
        /* <DEDUP_REMOVED lines=15> */
.L_x_284:
[----:B------:R-:W-:Y:S05]  /*2ba0*/  BSYNC.RECONVERGENT B2 ;  /* 0x0000000000027941 */ /* 0x000fea0003800200 */
.L_x_283:
        /* <DEDUP_REMOVED lines=14> */
.L_x_286:
[----:B------:R-:W-:Y:S05]  /*2c90*/  BSYNC.RECONVERGENT B2 ;  /* 0x0000000000027941 */ /* 0x000fea0003800200 */
.L_x_285:
        /* <DEDUP_REMOVED lines=15> */
.L_x_288:
[----:B------:R-:W-:Y:S05]  /*2d90*/  BSYNC.RECONVERGENT B2 ;  /* 0x0000000000027941 */ /* 0x000fea0003800200 */
.L_x_287:
        /* <DEDUP_REMOVED lines=14> */
.L_x_290:
[----:B------:R-:W-:Y:S05]  /*2e80*/  BSYNC.RECONVERGENT B2 ;  /* 0x0000000000027941 */ /* 0x000fea0003800200 */
.L_x_289:
[----:B------:R3:W-:Y:S01]  /*2e90*/  STG.E desc[UR6][R4.64+0xc], R13 ;  /* 0x00000c0d04007986 */ /* 0x0007e2000c101906 */
[----:B------:R-:W-:-:S04]  /*2ea0*/  IADD3 R9, P0, PT, R9, 0x4, RZ ;  /* 0x0000000409097810 */ /* 0x000fc80007f1e0ff */
[----:B------:R-:W-:-:S09]  /*2eb0*/  IADD3.X R10, PT, PT, RZ, R10, RZ, P0, !PT ;  /* 0x0000000aff0a7210 */ /* 0x000fd200007fe4ff */
.L_x_282:
[----:B------:R-:W-:-:S04]  /*2ec0*/  ISETP.NE.U32.AND P0, PT, RZ, UR5, PT ;  /* 0x00000005ff007c0c */ /* 0x000fc8000bf05070 */
[----:B------:R-:W-:-:S13]  /*2ed0*/  ISETP.NE.AND.EX P0, PT, RZ, UR4, PT, P0 ;  /* 0x00000004ff007c0c */ /* 0x000fda000bf05300 */
[----:B------:R-:W-:Y:S05]  /*2ee0*/  @!P0 EXIT ;  /* 0x000000000000894d */ /* 0x000fea0003800000 */
[----:B------:R-:W4:Y:S01]  /*2ef0*/  LDCU.64 UR8, c[0x0][0x390] ;  /* 0x00007200ff0877ac */ /* 0x000f220008000a00 */
[----:B------:R-:W-:-:S04]  /*2f00*/  LEA R0, P0, R9, R7, 0x2 ;  /* 0x0000000709007211 */ /* 0x000fc800078010ff */
[----:B------:R-:W-:Y:S02]  /*2f10*/  LEA.HI.X R9, R9, R2, R10, 0x2, P0 ;  /* 0x0000000209097211 */ /* 0x000fe400000f140a */
[----:B----4-:R-:W-:-:S04]  /*2f20*/  IADD3 R0, P1, PT, R0, UR8, RZ ;  /* 0x0000000800007c10 */ /* 0x010fc8000ff3e0ff */
[----:B------:R-:W-:-:S09]  /*2f30*/  IADD3.X R9, PT, PT, R9, UR9, RZ, P1, !PT ;  /* 0x0000000909097c10 */ /* 0x000fd20008ffe4ff */
.L_x_293:
[----:B0-234-:R-:W-:Y:S02]  /*2f40*/  MOV R4, R0 ;  /* 0x0000000000047202 */ /* 0x01dfe40000000f00 */
[----:B------:R-:W-:-:S05]  /*2f50*/  MOV R5, R9 ;  /* 0x0000000900057202 */ /* 0x000fca0000000f00 */
[----:B------:R-:W2:Y:S01]  /*2f60*/  LDG.E R9, desc[UR6][R4.64] ;  /* 0x0000000604097981 */ /* 0x000ea2000c1e1900 */
[----:B------:R-:W0:Y:S01]  /*2f70*/  MUFU.RCP R0, R3 ;  /* 0x0000000300007308 */ /* 0x000e220000001000 */
[----:B------:R-:W-:Y:S01]  /*2f80*/  UIADD3 UR5, UP0, UPT, UR5, -0x1, URZ ;  /* 0xffffffff05057890 */ /* 0x000fe2000ff1e0ff */
[----:B------:R-:W-:Y:S03]  /*2f90*/  BSSY.RECONVERGENT B2, `(.L_x_291) ;  /* 0x000000f000027945 */ /* 0x000fe60003800200 */
[----:B------:R-:W-:Y:S02]  /*2fa0*/  UIADD3.X UR4, UPT, UPT, UR4, -0x1, URZ, UP0, !UPT ;  /* 0xffffffff04047890 */ /* 0x000fe400087fe4ff */
[----:B------:R-:W-:-:S04]  /*2fb0*/  UISETP.NE.U32.AND UP0, UPT, UR5, URZ, UPT ;  /* 0x000000ff0500728c */ /* 0x000fc8000bf05070 */
[----:B------:R-:W-:Y:S01]  /*2fc0*/  UISETP.NE.AND.EX UP0, UPT, UR4, URZ, UPT, UP0 ;  /* 0x000000ff0400728c */ /* 0x000fe2000bf05300 */
[----:B0-----:R-:W-:-:S04]  /*2fd0*/  FFMA R7, R0, -R3, 1 ;  /* 0x3f80000000077423 */ /* 0x001fc80000000803 */
[----:B------:R-:W-:Y:S01]  /*2fe0*/  FFMA R0, R0, R7, R0 ;  /* 0x0000000700007223 */ /* 0x000fe20000000000 */
[----:B--2---:R-:W0:Y:S03]  /*2ff0*/  FCHK P0, R9, R3 ;  /* 0x0000000309007302 */ /* 0x004e260000000000 */
[----:B------:R-:W-:-:S04]  /*3000*/  FFMA R2, R0, R9, RZ ;  /* 0x0000000900027223 */ /* 0x000fc800000000ff */
[----:B------:R-:W-:-:S04]  /*3010*/  FFMA R7, R2, -R3, R9 ;  /* 0x8000000302077223 */ /* 0x000fc80000000009 */
[----:B------:R-:W-:Y:S01]  /*3020*/  FFMA R7, R0, R7, R2 ;  /* 0x0000000700077223 */ /* 0x000fe20000000002 */
[----:B0-----:R-:W-:Y:S06]  /*3030*/  @!P0 BRA `(.L_x_292) ;  /* 0x0000000000108947 */ /* 0x001fec0003800000 */
[----:B------:R-:W-:Y:S02]  /*3040*/  MOV R0, R9 ;  /* 0x0000000900007202 */ /* 0x000fe40000000f00 */
[----:B-1----:R-:W-:-:S07]  /*3050*/  MOV R16, 0x3070 ;  /* 0x0000307000107802 */ /* 0x002fce0000000f00 */
[----:B------:R-:W-:Y:S05]  /*3060*/  CALL.REL.NOINC `($__internal_12_$__cuda_sm3x_div_rn_noftz_f32_slowpath) ;  /* 0x00000000001c7944 */ /* 0x000fea0003c00000 */
[----:B------:R-:W-:-:S07]  /*3070*/  MOV R7, R13 ;  /* 0x0000000d00077202 */ /* 0x000fce0000000f00 */
.L_x_292:
[----:B------:R-:W-:Y:S05]  /*3080*/  BSYNC.RECONVERGENT B2 ;  /* 0x0000000000027941 */ /* 0x000fea0003800200 */
.L_x_291:
[----:B------:R4:W-:Y:S01]  /*3090*/  STG.E desc[UR6][R4.64], R7 ;  /* 0x0000000704007986 */ /* 0x0009e2000c101906 */
[----:B------:R-:W-:-:S04]  /*30a0*/  IADD3 R0, P0, PT, R4, 0x4, RZ ;  /* 0x0000000404007810 */ /* 0x000fc80007f1e0ff */
[----:B------:R-:W-:Y:S01]  /*30b0*/  IADD3.X R9, PT, PT, RZ, R5, RZ, P0, !PT ;  /* 0x00000005ff097210 */ /* 0x000fe200007fe4ff */
[----:B------:R-:W-:Y:S08]  /*30c0*/  BRA.U UP0, `(.L_x_293) ;  /* 0xfffffffd009c7547 */ /* 0x000ff0000b83ffff */
[----:B------:R-:W-:Y:S05]  /*30d0*/  EXIT ;  /* 0x000000000000794d */ /* 0x000fea0003800000 */
        .weak           $__internal_12_$__cuda_sm3x_div_rn_noftz_f32_slowpath
        .type           $__internal_12_$__cuda_sm3x_div_rn_noftz_f32_slowpath,@function
        .size           $__internal_12_$__cuda_sm3x_div_rn_noftz_f32_slowpath,(.L_x_330 - $__internal_12_$__cuda_sm3x_div_rn_noftz_f32_slowpath)
$__internal_12_$__cuda_sm3x_div_rn_noftz_f32_slowpath:
[----:B------:R-:W-:Y:S01]  /*30e0*/  SHF.R.U32.HI R14, RZ, 0x17, R3 ;  /* 0x00000017ff0e7819 */ /* 0x000fe20000011603 */
[----:B------:R-:W-:Y:S01]  /*30f0*/  BSSY.RECONVERGENT B0, `(.L_x_294) ;  /* 0x0000064000007945 */ /* 0x000fe20003800200 */
[----:B------:R-:W-:Y:S02]  /*3100*/  SHF.R.U32.HI R15, RZ, 0x17, R0 ;  /* 0x00000017ff0f7819 */ /* 0x000fe40000011600 */
[----:B------:R-:W-:Y:S02]  /*3110*/  LOP3.LUT R14, R14, 0xff, RZ, 0xc0, !PT ;  /* 0x000000ff0e0e7812 */ /* 0x000fe400078ec0ff */
[----:B------:R-:W-:Y:S02]  /*3120*/  LOP3.LUT R15, R15, 0xff, RZ, 0xc0, !PT ;  /* 0x000000ff0f0f7812 */ /* 0x000fe400078ec0ff */
[----:B------:R-:W-:Y:S02]  /*3130*/  IADD3 R18, PT, PT, R14, -0x1, RZ ;  /* 0xffffffff0e127810 */ /* 0x000fe40007ffe0ff */
[----:B------:R-:W-:-:S02]  /*3140*/  IADD3 R13, PT, PT, R15, -0x1, RZ ;  /* 0xffffffff0f0d7810 */ /* 0x000fc40007ffe0ff */
[----:B------:R-:W-:Y:S02]  /*3150*/  ISETP.GT.U32.AND P1, PT, R18, 0xfd, PT ;  /* 0x000000fd1200780c */ /* 0x000fe40003f24070 */
[----:B------:R-:W-:Y:S02]  /*3160*/  MOV R17, R3 ;  /* 0x0000000300117202 */ /* 0x000fe40000000f00 */
        /* <DEDUP_REMOVED lines=19> */
[----:B------:R-:W-:Y:S02]  /*32a0*/  IADD3 R13, PT, PT, R15, -0x1, RZ ;  /* 0xffffffff0f0d7810 */ /* 0x000fe40007ffe0ff */
[----:B------:R-:W-:Y:S02]  /*32b0*/  ISETP.GE.AND P2, PT, R18, RZ, PT ;  /* 0x000000ff1200720c */ /* 0x000fe40003f46270 */
[----:B------:R-:W-:-:S11]  /*32c0*/  ISETP.GE.AND P1, PT, R13, RZ, PT ;  /* 0x000000ff0d00720c */ /* 0x000fd60003f26270 */
[----:B------:R-:W-:Y:S02]  /*32d0*/  @!P2 FFMA R17, R3, 1.84467440737095516160e+19, RZ ;  /* 0x5f8000000311a823 */ /* 0x000fe400000000ff */
[----:B------:R-:W-:Y:S01]  /*32e0*/  @P1 MOV R13, RZ ;  /* 0x000000ff000d1202 */ /* 0x000fe20000000f00 */
[----:B------:R-:W-:Y:S01]  /*32f0*/  @!P1 FFMA R0, R0, 1.84467440737095516160e+19, RZ ;  /* 0x5f80000000009823 */ /* 0x000fe200000000ff */
[----:B------:R-:W-:-:S04]  /*3300*/  @!P1 MOV R13, 0xffffffc0 ;  /* 0xffffffc0000d9802 */ /* 0x000fc80000000f00 */
[----:B------:R-:W-:-:S07]  /*3310*/  @!P2 IADD3 R13, PT, PT, R13, 0x40, RZ ;  /* 0x000000400d0da810 */ /* 0x000fce0007ffe0ff */
.L_x_295:
[----:B------:R-:W-:Y:S01]  /*3320*/  LEA R18, R14, 0xc0800000, 0x17 ;  /* 0xc08000000e127811 */ /* 0x000fe200078eb8ff */
[----:B------:R-:W-:Y:S01]  /*3330*/  BSSY.RECONVERGENT B1, `(.L_x_300) ;  /* 0x0000036000017945 */ /* 0x000fe20003800200 */
[----:B------:R-:W-:Y:S02]  /*3340*/  IADD3 R15, PT, PT, R15, -0x7f, RZ ;  /* 0xffffff810f0f7810 */ /* 0x000fe40007ffe0ff */
[----:B------:R-:W-:-:S03]  /*3350*/  IADD3 R20, PT, PT, -R18, R17, RZ ;  /* 0x0000001112147210 */ /* 0x000fc60007ffe1ff */
[C---:B------:R-:W-:Y:S01]  /*3360*/  IMAD R0, R15.reuse, -0x800000, R0 ;  /* 0xff8000000f007824 */ /* 0x040fe200078e0200 */
[----:B------:R0:W1:Y:S01]  /*3370*/  MUFU.RCP R18, R20 ;  /* 0x0000001400127308 */ /* 0x0000620000001000 */
[----:B------:R-:W-:Y:S01]  /*3380*/  FADD.FTZ R19, -R20, -RZ ;  /* 0x800000ff14137221 */ /* 0x000fe20000010100 */
[----:B0-----:R-:W-:-:S04]  /*3390*/  IADD3 R20, PT, PT, R15, 0x7f, -R14 ;  /* 0x0000007f0f147810 */ /* 0x001fc80007ffe80e */
[----:B------:R-:W-:Y:S01]  /*33a0*/  IADD3 R13, PT, PT, R20, R13, RZ ;  /* 0x0000000d140d7210 */ /* 0x000fe20007ffe0ff */
[----:B-1----:R-:W-:-:S04]  /*33b0*/  FFMA R17, R18, R19, 1 ;  /* 0x3f80000012117423 */ /* 0x002fc80000000013 */
        /* <DEDUP_REMOVED lines=8> */
[----:B------:R-:W-:-:S04]  /*3440*/  IADD3 R14, PT, PT, R14, R13, RZ ;  /* 0x0000000d0e0e7210 */ /* 0x000fc80007ffe0ff */
        /* <DEDUP_REMOVED lines=11> */
[C---:B------:R-:W-:Y:S02]  /*3500*/  IADD3 R20, PT, PT, R14.reuse, 0x20, RZ ;  /* 0x000000200e147810 */ /* 0x040fe40007ffe0ff */
[C---:B------:R-:W-:Y:S02]  /*3510*/  ISETP.NE.AND P3, PT, R14.reuse, RZ, PT ;  /* 0x000000ff0e00720c */ /* 0x040fe40003f65270 */
[----:B------:R-:W-:Y:S01]  /*3520*/  LOP3.LUT R15, R13, 0x7fffff, RZ, 0xc0, !PT ;  /* 0x007fffff0d0f7812 */ /* 0x000fe200078ec0ff */
[CCC-:B------:R-:W-:Y:S01]  /*3530*/  FFMA.RP R13, R17.reuse, R19.reuse, R18.reuse ;  /* 0x00000013110d7223 */ /* 0x1c0fe20000008012 */
[----:B------:R-:W-:Y:S01]  /*3540*/  FFMA.RM R18, R17, R19, R18 ;  /* 0x0000001311127223 */ /* 0x000fe20000004012 */
[----:B------:R-:W-:Y:S02]  /*3550*/  ISETP.NE.AND P2, PT, R14, RZ, PT ;  /* 0x000000ff0e00720c */ /* 0x000fe40003f45270 */
[----:B------:R-:W-:-:S02]  /*3560*/  LOP3.LUT R15, R15, 0x800000, RZ, 0xfc, !PT ;  /* 0x008000000f0f7812 */ /* 0x000fc400078efcff */
[----:B------:R-:W-:Y:S02]  /*3570*/  IADD3 R14, PT, PT, -R14, RZ, RZ ;  /* 0x000000ff0e0e7210 */ /* 0x000fe40007ffe1ff */
[----:B------:R-:W-:Y:S02]  /*3580*/  SHF.L.U32 R20, R15, R20, RZ ;  /* 0x000000140f147219 */ /* 0x000fe400000006ff */
[----:B------:R-:W-:Y:S02]  /*3590*/  FSETP.NEU.FTZ.AND P1, PT, R13, R18, PT ;  /* 0x000000120d00720b */ /* 0x000fe40003f3d000 */
[----:B------:R-:W-:Y:S02]  /*35a0*/  SEL R14, R14, RZ, P3 ;  /* 0x000000ff0e0e7207 */ /* 0x000fe40001800000 */
[----:B------:R-:W-:Y:S02]  /*35b0*/  ISETP.NE.AND P2, PT, R20, RZ, P2 ;  /* 0x000000ff1400720c */ /* 0x000fe40001745270 */
[----:B------:R-:W-:-:S02]  /*35c0*/  SHF.R.U32.HI R14, RZ, R14, R15 ;  /* 0x0000000eff0e7219 */ /* 0x000fc4000001160f */
[----:B------:R-:W-:Y:S02]  /*35d0*/  PLOP3.LUT P1, PT, P1, P2, PT, 0xf8, 0x8f ;  /* 0x00000000008f781c */ /* 0x000fe40000f25f70 */
[----:B------:R-:W-:Y:S02]  /*35e0*/  SHF.R.U32.HI R18, RZ, 0x1, R14 ;  /* 0x00000001ff127819 */ /* 0x000fe4000001160e */
[----:B------:R-:W-:-:S04]  /*35f0*/  SEL R13, RZ, 0x1, !P1 ;  /* 0x00000001ff0d7807 */ /* 0x000fc80004800000 */
[----:B------:R-:W-:-:S04]  /*3600*/  LOP3.LUT R13, R13, 0x1, R18, 0xf8, !PT ;  /* 0x000000010d0d7812 */ /* 0x000fc800078ef812 */
[----:B------:R-:W-:-:S04]  /*3610*/  LOP3.LUT R13, R13, R14, RZ, 0xc0, !PT ;  /* 0x0000000e0d0d7212 */ /* 0x000fc800078ec0ff */
[----:B------:R-:W-:-:S04]  /*3620*/  IADD3 R13, PT, PT, R18, R13, RZ ;  /* 0x0000000d120d7210 */ /* 0x000fc80007ffe0ff */
[----:B------:R-:W-:Y:S01]  /*3630*/  LOP3.LUT R0, R13, R0, RZ, 0xfc, !PT ;  /* 0x000000000d007212 */ /* 0x000fe200078efcff */
[----:B------:R-:W-:Y:S06]  /*3640*/  BRA `(.L_x_303) ;  /* 0x0000000000107947 */ /* 0x000fec0003800000 */
.L_x_302:
[----:B------:R-:W-:-:S04]  /*3650*/  LOP3.LUT R0, R0, 0x80000000, RZ, 0xc0, !PT ;  /* 0x8000000000007812 */ /* 0x000fc800078ec0ff */
[----:B------:R-:W-:Y:S01]  /*3660*/  LOP3.LUT R0, R0, 0x7f800000, RZ, 0xfc, !PT ;  /* 0x7f80000000007812 */ /* 0x000fe200078efcff */
[----:B------:R-:W-:Y:S06]  /*3670*/  BRA `(.L_x_303) ;  /* 0x0000000000047947 */ /* 0x000fec0003800000 */
.L_x_301:
[----:B------:R-:W-:-:S07]  /*3680*/  LEA R0, R13, R0, 0x17 ;  /* 0x000000000d007211 */ /* 0x000fce00078eb8ff */
.L_x_303:
[----:B------:R-:W-:Y:S05]  /*3690*/  BSYNC.RECONVERGENT B1 ;  /* 0x0000000000017941 */ /* 0x000fea0003800200 */
.L_x_300:
[----:B------:R-:W-:Y:S05]  /*36a0*/  BRA `(.L_x_304) ;  /* 0x0000000000207947 */ /* 0x000fea0003800000 */
.L_x_299:
[----:B------:R-:W-:-:S04]  /*36b0*/  LOP3.LUT R0, R17, 0x80000000, R0, 0x48, !PT ;  /* 0x8000000011007812 */ /* 0x000fc800078e4800 */
[----:B------:R-:W-:Y:S01]  /*36c0*/  LOP3.LUT R0, R0, 0x7f800000, RZ, 0xfc, !PT ;  /* 0x7f80000000007812 */ /* 0x000fe200078efcff */
[----:B------:R-:W-:Y:S06]  /*36d0*/  BRA `(.L_x_304) ;  /* 0x0000000000147947 */ /* 0x000fec0003800000 */
.L_x_298:
[----:B------:R-:W-:Y:S01]  /*36e0*/  LOP3.LUT R0, R17, 0x80000000, R0, 0x48, !PT ;  /* 0x8000000011007812 */ /* 0x000fe200078e4800 */
[----:B------:R-:W-:Y:S06]  /*36f0*/  BRA `(.L_x_304) ;  /* 0x00000000000c7947 */ /* 0x000fec0003800000 */
.L_x_297:
[----:B------:R-:W0:Y:S01]  /*3700*/  MUFU.RSQ R0, -QNAN ;  /* 0xffc0000000007908 */ /* 0x000e220000001400 */
[----:B------:R-:W-:Y:S05]  /*3710*/  BRA `(.L_x_304) ;  /* 0x0000000000047947 */ /* 0x000fea0003800000 */
.L_x_296:
[----:B------:R-:W-:-:S07]  /*3720*/  FADD.FTZ R0, R0, R3 ;  /* 0x0000000300007221 */ /* 0x000fce0000010000 */
.L_x_304:
[----:B------:R-:W-:Y:S05]  /*3730*/  BSYNC.RECONVERGENT B0 ;  /* 0x0000000000007941 */ /* 0x000fea0003800200 */
.L_x_294:
[----:B------:R-:W-:Y:S01]  /*3740*/  HFMA2 R17, -RZ, RZ, 0, 0 ;  /* 0x00000000ff117431 */ /* 0x000fe200000001ff */
[----:B0-----:R-:W-:-:S03]  /*3750*/  MOV R13, R0 ;  /* 0x00000000000d7202 */ /* 0x001fc60000000f00 */
[----:B------:R-:W-:Y:S05]  /*3760*/  RET.REL.NODEC R16 `(_ZN6neubee4dsmfEmmPfS0_) ;  /* 0xffffffc810247950 */ /* 0x000fea0003c3ffff */
.L_x_305:
        /* <DEDUP_REMOVED lines=9> */
.L_x_330:


//--------------------- .text._ZN6neubee4dasbEmPfS0_S0_ --------------------------
	.section	.text._ZN6neubee4dasbEmPfS0_S0_,"ax",@progbits
	.align	128
        .global         _ZN6neubee4dasbEmPfS0_S0_
        .type           _ZN6neubee4dasbEmPfS0_S0_,@function
        .size           _ZN6neubee4dasbEmPfS0_S0_,(.L_x_340 - _ZN6neubee4dasbEmPfS0_S0_)
        .other          _ZN6neubee4dasbEmPfS0_S0_,@"STO_CUDA_ENTRY STV_DEFAULT"
_ZN6neubee4dasbEmPfS0_S0_:
.text._ZN6neubee4dasbEmPfS0_S0_:
[----:B------:R-:W-:Y:S01]  /*0000*/  LDC R1, c[0x0][0x37c] ;  /* 0x0000df00ff017b82 */ /* 0x000fe20000000800 */
[----:B------:R-:W0:Y:S07]  /*0010*/  S2R R3, SR_TID.X ;  /* 0x0000000000037919 */ /* 0x000e2e0000002100 */
[----:B------:R-:W0:Y:S01]  /*0020*/  S2UR UR4, SR_CTAID.X ;  /* 0x00000000000479c3 */ /* 0x000e220000002500 */
[----:B------:R-:W1:Y:S07]  /*0030*/  LDCU.64 UR6, c[0x0][0x358] ;  /* 0x00006b00ff0677ac */ /* 0x000e6e0008000a00 */
[----:B------:R-:W0:Y:S08]  /*0040*/  LDC R2, c[0x0][0x360] ;  /* 0x0000d800ff027b82 */ /* 0x000e300000000800 */
[----:B------:R-:W2:Y:S01]  /*0050*/  LDC.64 R4, c[0x0][0x390] ;  /* 0x0000e400ff047b82 */ /* 0x000ea20000000a00 */
[----:B0-----:R-:W-:-:S04]  /*0060*/  IMAD R2, R2, UR4, R3 ;  /* 0x0000000402027c24 */ /* 0x001fc8000f8e0203 */
[----:B--2---:R-:W-:-:S05]  /*0070*/  IMAD.WIDE.U32 R4, R2, 0x4, R4 ;  /* 0x0000000402047825 */ /* 0x004fca00078e0004 */
[----:B-1----:R-:W2:Y:S01]  /*0080*/  LDG.E R0, desc[UR6][R4.64] ;  /* 0x0000000604007981 */ /* 0x002ea2000c1e1900 */
[----:B------:R-:W-:Y:S01]  /*0090*/  BSSY.RECONVERGENT B0, `(.L_x_306) ;  /* 0x0000069000007945 */ /* 0x000fe20003800200 */
[C---:B--2---:R-:W-:Y:S01]  /*00a0*/  FMUL R3, R0.reuse, 0.63661974668502807617 ;  /* 0x3f22f98300037820 */ /* 0x044fe20000400000 */
[----:B------:R-:W-:-:S05]  /*00b0*/  FSETP.GE.AND P0, PT, |R0|, 105615, PT ;  /* 0x47ce47800000780b */ /* 0x000fca0003f06200 */
[----:B------:R-:W0:Y:S02]  /*00c0*/  F2I.NTZ R3, R3 ;  /* 0x0000000300037305 */ /* 0x000e240000203100 */
[----:B0-----:R-:W-:-:S05]  /*00d0*/  I2FP.F32.S32 R7, R3 ;  /* 0x0000000300077245 */ /* 0x001fca0000201400 */
[----:B------:R-:W-:-:S04]  /*00e0*/  FFMA R6, R7, -1.5707962512969970703, R0 ;  /* 0xbfc90fda07067823 */ /* 0x000fc80000000000 */
[----:B------:R-:W-:-:S04]  /*00f0*/  FFMA R6, R7, -7.5497894158615963534e-08, R6 ;  /* 0xb3a2216807067823 */ /* 0x000fc80000000006 */
[----:B------:R-:W-:Y:S01]  /*0100*/  FFMA R6, R7, -5.3903029534742383927e-15, R6 ;  /* 0xa7c234c507067823 */ /* 0x000fe20000000006 */
[----:B------:R-:W-:Y:S06]  /*0110*/  @!P0 BRA `(.L_x_307) ;  /* 0x0000000400808947 */ /* 0x000fec0003800000 */
[----:B------:R-:W-:-:S13]  /*0120*/  FSETP.NEU.AND P0, PT, |R0|, +INF , PT ;  /* 0x7f8000000000780b */ /* 0x000fda0003f0d200 */
[----:B------:R-:W-:Y:S01]  /*0130*/  @!P0 FMUL R6, RZ, R0 ;  /* 0x00000000ff068220 */ /* 0x000fe20000400000 */
[----:B------:R-:W-:Y:S01]  /*0140*/  @!P0 IMAD.MOV.U32 R3, RZ, RZ, RZ ;  /* 0x000000ffff038224 */ /* 0x000fe200078e00ff */
[----:B------:R-:W-:Y:S06]  /*0150*/  @!P0 BRA `(.L_x_307) ;  /* 0x0000000400708947 */ /* 0x000fec0003800000 */
[----:B------:R-:W-:Y:S01]  /*0160*/  IMAD.SHL.U32 R3, R0, 0x100, RZ ;  /* 0x0000010000037824 */ /* 0x000fe200078e00ff */
[----:B------:R-:W0:Y:S01]  /*0170*/  LDCU.64 UR8, c[0x4][URZ] ;  /* 0x01000000ff0877ac */ /* 0x000e220008000a00 */
[----:B------:R-:W-:Y:S02]  /*0180*/  IMAD.MOV.U32 R11, RZ, RZ, RZ ;  /* 0x000000ffff0b7224 */ /* 0x000fe400078e00ff */
[----:B------:R-:W-:Y:S01]  /*0190*/  IMAD.MOV.U32 R8, RZ, RZ, RZ ;  /* 0x000000ffff087224 */ /* 0x000fe200078e00ff */
[----:B------:R-:W-:Y:S01]  /*01a0*/  LOP3.LUT R3, R3, 0x80000000, RZ, 0xfc, !PT ;  /* 0x8000000003037812 */ /* 0x000fe200078efcff */
[----:B------:R-:W-:Y:S01]  /*01b0*/  UMOV UR5, URZ ;  /* 0x000000ff00057c82 */ /* 0x000fe20008000000 */
[----:B------:R-:W-:-:S05]  /*01c0*/  UMOV UR4, URZ ;  /* 0x000000ff00047c82 */ /* 0x000fca0008000000 */
.L_x_308:
[----:B0-----:R-:W-:Y:S01]  /*01d0*/  MOV R6, UR8 ;  /* 0x0000000800067c02 */ /* 0x001fe20008000f00 */
[----:B------:R-:W-:-:S05]  /*01e0*/  IMAD.U32 R7, RZ, RZ, UR9 ;  /* 0x00000009ff077e24 */ /* 0x000fca000f8e00ff */
[----:B------:R-:W2:Y:S01]  /*01f0*/  LDG.E.CONSTANT R4, desc[UR6][R6.64] ;  /* 0x0000000606047981 */ /* 0x000ea2000c1e9900 */
[----:B------:R-:W-:Y:S01]  /*0200*/  UIADD3 UR4, UPT, UPT, UR4, 0x1, URZ ;  /* 0x0000000104047890 */ /* 0x000fe2000fffe0ff */
[C---:B------:R-:W-:Y:S01]  /*0210*/  ISETP.EQ.AND P0, PT, R8.reuse, RZ, PT ;  /* 0x000000ff0800720c */ /* 0x040fe20003f02270 */
[----:B------:R-:W-:Y:S01]  /*0220*/  UIADD3 UR8, UP1, UPT, UR8, 0x4, URZ ;  /* 0x0000000408087890 */ /* 0x000fe2000ff3e0ff */
[C---:B------:R-:W-:Y:S01]  /*0230*/  ISETP.EQ.AND P1, PT, R8.reuse, 0x4, PT ;  /* 0x000000040800780c */ /* 0x040fe20003f22270 */
[----:B------:R-:W-:Y:S01]  /*0240*/  UISETP.NE.AND UP0, UPT, UR4, 0x6, UPT ;  /* 0x000000060400788c */ /* 0x000fe2000bf05270 */
[C---:B------:R-:W-:Y:S01]  /*0250*/  ISETP.EQ.AND P2, PT, R8.reuse, 0x8, PT ;  /* 0x000000080800780c */ /* 0x040fe20003f42270 */
[----:B------:R-:W-:Y:S01]  /*0260*/  UIADD3.X UR9, UPT, UPT, URZ, UR9, URZ, UP1, !UPT ;  /* 0x00000009ff097290 */ /* 0x000fe20008ffe4ff */
[C---:B------:R-:W-:Y:S02]  /*0270*/  ISETP.EQ.AND P3, PT, R8.reuse, 0xc, PT ;  /* 0x0000000c0800780c */ /* 0x040fe40003f62270 */
[----:B------:R-:W-:-:S02]  /*0280*/  ISETP.EQ.AND P4, PT, R8, 0x10, PT ;  /* 0x000000100800780c */ /* 0x000fc40003f82270 */
[C---:B------:R-:W-:Y:S01]  /*0290*/  ISETP.EQ.AND P5, PT, R8.reuse, 0x14, PT ;  /* 0x000000140800780c */ /* 0x040fe20003fa2270 */
[----:B------:R-:W-:Y:S02]  /*02a0*/  VIADD R8, R8, 0x4 ;  /* 0x0000000408087836 */ /* 0x000fe40000000000 */
[----:B--2---:R-:W-:-:S03]  /*02b0*/  IMAD.WIDE.U32 R4, R4, R3, RZ ;  /* 0x0000000304047225 */ /* 0x004fc600078e00ff */
[----:B------:R-:W-:-:S04]  /*02c0*/  IADD3 R4, P6, PT, R4, R11, RZ ;  /* 0x0000000b04047210 */ /* 0x000fc80007fde0ff */
[----:B------:R-:W-:Y:S01]  /*02d0*/  IADD3.X R11, PT, PT, R5, UR5, RZ, P6, !PT ;  /* 0x00000005050b7c10 */ /* 0x000fe2000b7fe4ff */
[--C-:B------:R-:W-:Y:S01]  /*02e0*/  @P0 IMAD.MOV.U32 R9, RZ, RZ, R4.reuse ;  /* 0x000000ffff090224 */ /* 0x100fe200078e0004 */
[----:B------:R-:W-:Y:S01]  /*02f0*/  @P3 MOV R13, R4 ;  /* 0x00000004000d3202 */ /* 0x000fe20000000f00 */
[--C-:B------:R-:W-:Y:S02]  /*0300*/  @P1 IMAD.MOV.U32 R10, RZ, RZ, R4.reuse ;  /* 0x000000ffff0a1224 */ /* 0x100fe400078e0004 */
[--C-:B------:R-:W-:Y:S02]  /*0310*/  @P2 IMAD.MOV.U32 R12, RZ, RZ, R4.reuse ;  /* 0x000000ffff0c2224 */ /* 0x100fe400078e0004 */
[--C-:B------:R-:W-:Y:S02]  /*0320*/  @P4 IMAD.MOV.U32 R14, RZ, RZ, R4.reuse ;  /* 0x000000ffff0e4224 */ /* 0x100fe400078e0004 */
[----:B------:R-:W-:Y:S01]  /*0330*/  @P5 IMAD.MOV.U32 R15, RZ, RZ, R4 ;  /* 0x000000ffff0f5224 */ /* 0x000fe200078e0004 */
[----:B------:R-:W-:Y:S06]  /*0340*/  BRA.U UP0, `(.L_x_308) ;  /* 0xfffffffd00a07547 */ /* 0x000fec000b83ffff */
[----:B------:R-:W-:Y:S01]  /*0350*/  SHF.R.U32.HI R3, RZ, 0x17, R0 ;  /* 0x00000017ff037819 */ /* 0x000fe20000011600 */
[----:B------:R-:W-:Y:S03]  /*0360*/  BSSY.RECONVERGENT B1, `(.L_x_309) ;  /* 0x0000029000017945 */ /* 0x000fe60003800200 */
[C---:B------:R-:W-:Y:S02]  /*0370*/  LOP3.LUT R4, R3.reuse, 0xe0, RZ, 0xc0, !PT ;  /* 0x000000e003047812 */ /* 0x040fe400078ec0ff */
[----:B------:R-:W-:Y:S02]  /*0380*/  LOP3.LUT P6, RZ, R3, 0x1f, RZ, 0xc0, !PT ;  /* 0x0000001f03ff7812 */ /* 0x000fe400078cc0ff */
[----:B------:R-:W-:-:S04]  /*0390*/  IADD3 R4, PT, PT, R4, -0x80, RZ ;  /* 0xffffff8004047810 */ /* 0x000fc80007ffe0ff */
[----:B------:R-:W-:-:S05]  /*03a0*/  SHF.R.U32.HI R4, RZ, 0x5, R4 ;  /* 0x00000005ff047819 */ /* 0x000fca0000011604 */
[----:B------:R-:W-:-:S05]  /*03b0*/  IMAD.U32 R6, R4, -0x4, RZ ;  /* 0xfffffffc04067824 */ /* 0x000fca00078e00ff */
[C---:B------:R-:W-:Y:S02]  /*03c0*/  ISETP.EQ.AND P3, PT, R6.reuse, -0x18, PT ;  /* 0xffffffe80600780c */ /* 0x040fe40003f62270 */
[C---:B------:R-:W-:Y:S02]  /*03d0*/  ISETP.EQ.AND P4, PT, R6.reuse, -0x14, PT ;  /* 0xffffffec0600780c */ /* 0x040fe40003f82270 */
[C---:B------:R-:W-:Y:S02]  /*03e0*/  ISETP.EQ.AND P2, PT, R6.reuse, -0x10, PT ;  /* 0xfffffff00600780c */ /* 0x040fe40003f42270 */
[C---:B------:R-:W-:Y:S02]  /*03f0*/  ISETP.EQ.AND P1, PT, R6.reuse, -0xc, PT ;  /* 0xfffffff40600780c */ /* 0x040fe40003f22270 */
[C---:B------:R-:W-:Y:S02]  /*0400*/  ISETP.EQ.AND P0, PT, R6.reuse, -0x8, PT ;  /* 0xfffffff80600780c */ /* 0x040fe40003f02270 */
[----:B------:R-:W-:-:S03]  /*0410*/  ISETP.EQ.AND P5, PT, R6, RZ, PT ;  /* 0x000000ff0600720c */ /* 0x000fc60003fa2270 */
[--C-:B------:R-:W-:Y:S01]  /*0420*/  @P3 IMAD.MOV.U32 R4, RZ, RZ, R9.reuse ;  /* 0x000000ffff043224 */ /* 0x100fe200078e0009 */
[C---:B------:R-:W-:Y:S01]  /*0430*/  ISETP.EQ.AND P3, PT, R6.reuse, -0x4, PT ;  /* 0xfffffffc0600780c */ /* 0x040fe20003f62270 */
[----:B------:R-:W-:Y:S01]  /*0440*/  @P4 IMAD.MOV.U32 R5, RZ, RZ, R9 ;  /* 0x000000ffff054224 */ /* 0x000fe200078e0009 */
[----:B------:R-:W-:Y:S01]  /*0450*/  @P4 MOV R4, R10 ;  /* 0x0000000a00044202 */ /* 0x000fe20000000f00 */
[----:B------:R-:W-:Y:S01]  /*0460*/  @P2 IMAD.MOV.U32 R4, RZ, RZ, R12 ;  /* 0x000000ffff042224 */ /* 0x000fe200078e000c */
[----:B------:R-:W-:Y:S01]  /*0470*/  ISETP.EQ.AND P4, PT, R6, 0x4, PT ;  /* 0x000000040600780c */ /* 0x000fe20003f82270 */
[----:B------:R-:W-:Y:S01]  /*0480*/  @P2 IMAD.MOV.U32 R5, RZ, RZ, R10 ;  /* 0x000000ffff052224 */ /* 0x000fe200078e000a */
[----:B------:R-:W-:Y:S01]  /*0490*/  @P1 MOV R4, R13 ;  /* 0x0000000d00041202 */ /* 0x000fe20000000f00 */
[----:B------:R-:W-:Y:S02]  /*04a0*/  @P0 IMAD.MOV.U32 R4, RZ, RZ, R14 ;  /* 0x000000ffff040224 */ /* 0x000fe400078e000e */
[----:B------:R-:W-:-:S02]  /*04b0*/  @P1 IMAD.MOV.U32 R5, RZ, RZ, R12 ;  /* 0x000000ffff051224 */ /* 0x000fc400078e000c */
[----:B------:R-:W-:Y:S02]  /*04c0*/  @P0 IMAD.MOV.U32 R5, RZ, RZ, R13 ;  /* 0x000000ffff050224 */ /* 0x000fe400078e000d */
[----:B------:R-:W-:Y:S01]  /*04d0*/  @P3 MOV R4, R15 ;  /* 0x0000000f00043202 */ /* 0x000fe20000000f00 */
[----:B------:R-:W-:Y:S02]  /*04e0*/  @P5 IMAD.MOV.U32 R4, RZ, RZ, R11 ;  /* 0x000000ffff045224 */ /* 0x000fe400078e000b */
[----:B------:R-:W-:Y:S02]  /*04f0*/  @P3 IMAD.MOV.U32 R5, RZ, RZ, R14 ;  /* 0x000000ffff053224 */ /* 0x000fe400078e000e */
[----:B------:R-:W-:Y:S01]  /*0500*/  @P5 IMAD.MOV.U32 R5, RZ, RZ, R15 ;  /* 0x000000ffff055224 */ /* 0x000fe200078e000f */
[----:B------:R-:W-:Y:S01]  /*0510*/  MOV R8, R4 ;  /* 0x0000000400087202 */ /* 0x000fe20000000f00 */
[----:B------:R-:W-:Y:S01]  /*0520*/  @P4 IMAD.MOV.U32 R5, RZ, RZ, R11 ;  /* 0x000000ffff054224 */ /* 0x000fe200078e000b */
[----:B------:R-:W-:Y:S06]  /*0530*/  @!P6 BRA `(.L_x_310) ;  /* 0x00000000002ce947 */ /* 0x000fec0003800000 */
[----:B------:R-:W-:Y:S01]  /*0540*/  @P2 IMAD.MOV.U32 R4, RZ, RZ, R9 ;  /* 0x000000ffff042224 */ /* 0x000fe200078e0009 */
[----:B------:R-:W-:Y:S01]  /*0550*/  LOP3.LUT R3, R3, 0x1f, RZ, 0xc0, !PT ;  /* 0x0000001f03037812 */ /* 0x000fe200078ec0ff */
[----:B------:R-:W-:Y:S02]  /*0560*/  @P1 IMAD.MOV.U32 R4, RZ, RZ, R10 ;  /* 0x000000ffff041224 */ /* 0x000fe400078e000a */
[----:B------:R-:W-:Y:S01]  /*0570*/  @P0 IMAD.MOV.U32 R4, RZ, RZ, R12 ;  /* 0x000000ffff040224 */ /* 0x000fe200078e000c */
[----:B------:R-:W-:Y:S02]  /*0580*/  ISETP.EQ.AND P0, PT, R6, 0x8, PT ;  /* 0x000000080600780c */ /* 0x000fe40003f02270 */
[----:B------:R-:W-:Y:S01]  /*0590*/  @P3 MOV R4, R13 ;  /* 0x0000000d00043202 */ /* 0x000fe20000000f00 */
[----:B------:R-:W-:Y:S01]  /*05a0*/  @P5 IMAD.MOV.U32 R4, RZ, RZ, R14 ;  /* 0x000000ffff045224 */ /* 0x000fe200078e000e */
[----:B------:R-:W-:Y:S01]  /*05b0*/  SHF.L.W.U32.HI R8, R5, R3, R8 ;  /* 0x0000000305087219 */ /* 0x000fe20000010e08 */
[----:B------:R-:W-:-:S08]  /*05c0*/  @P4 IMAD.MOV.U32 R4, RZ, RZ, R15 ;  /* 0x000000ffff044224 */ /* 0x000fd000078e000f */
[----:B------:R-:W-:-:S05]  /*05d0*/  @P0 IMAD.MOV.U32 R4, RZ, RZ, R11 ;  /* 0x000000ffff040224 */ /* 0x000fca00078e000b */
[----:B------:R-:W-:-:S07]  /*05e0*/  SHF.L.W.U32.HI R5, R4, R3, R5 ;  /* 0x0000000304057219 */ /* 0x000fce0000010e05 */
.L_x_310:
[----:B------:R-:W-:Y:S05]  /*05f0*/  BSYNC.RECONVERGENT B1 ;  /* 0x0000000000017941 */ /* 0x000fea0003800200 */
.L_x_309:
[C---:B------:R-:W-:Y:S01]  /*0600*/  SHF.L.W.U32.HI R9, R5.reuse, 0x2, R8 ;  /* 0x0000000205097819 */ /* 0x040fe20000010e08 */
[----:B------:R-:W-:Y:S01]  /*0610*/  UMOV UR4, 0x54442d19 ;  /* 0x54442d1900047882 */ /* 0x000fe20000000000 */
[----:B------:R-:W-:Y:S01]  /*0620*/  SHF.L.U32 R5, R5, 0x2, RZ ;  /* 0x0000000205057819 */ /* 0x000fe200000006ff */
[----:B------:R-:W-:Y:S01]  /*0630*/  UMOV UR5, 0x3bf921fb ;  /* 0x3bf921fb00057882 */ /* 0x000fe20000000000 */
[----:B------:R-:W-:Y:S02]  /*0640*/  SHF.R.S32.HI R4, RZ, 0x1f, R9 ;  /* 0x0000001fff047819 */ /* 0x000fe40000011409 */
[----:B------:R-:W-:Y:S02]  /*0650*/  ISETP.GE.AND P0, PT, R0, RZ, PT ;  /* 0x000000ff0000720c */ /* 0x000fe40003f06270 */
[C---:B------:R-:W-:Y:S02]  /*0660*/  LOP3.LUT R6, R4.reuse, R5, RZ, 0x3c, !PT ;  /* 0x0000000504067212 */ /* 0x040fe400078e3cff */
[----:B------:R-:W-:-:S02]  /*0670*/  LOP3.LUT R7, R4, R9, RZ, 0x3c, !PT ;  /* 0x0000000904077212 */ /* 0x000fc400078e3cff */
[----:B------:R-:W-:Y:S02]  /*0680*/  SHF.R.U32.HI R3, RZ, 0x1e, R8 ;  /* 0x0000001eff037819 */ /* 0x000fe40000011608 */
[----:B------:R-:W0:Y:S01]  /*0690*/  I2F.F64.S64 R4, R6 ;  /* 0x0000000600047312 */ /* 0x000e220000301c00 */
[C---:B------:R-:W-:Y:S02]  /*06a0*/  LOP3.LUT R0, R9.reuse, R0, RZ, 0x3c, !PT ;  /* 0x0000000009007212 */ /* 0x040fe400078e3cff */
[----:B------:R-:W-:Y:S02]  /*06b0*/  LEA.HI R3, R9, R3, RZ, 0x1 ;  /* 0x0000000309037211 */ /* 0x000fe400078f08ff */
[----:B------:R-:W-:-:S03]  /*06c0*/  ISETP.GE.AND P1, PT, R0, RZ, PT ;  /* 0x000000ff0000720c */ /* 0x000fc60003f26270 */
[----:B------:R-:W-:-:S04]  /*06d0*/  IMAD.MOV R0, RZ, RZ, -R3 ;  /* 0x000000ffff007224 */ /* 0x000fc800078e0a03 */
[----:B------:R-:W-:Y:S01]  /*06e0*/  @!P0 IMAD.MOV.U32 R3, RZ, RZ, R0 ;  /* 0x000000ffff038224 */ /* 0x000fe200078e0000 */
[----:B0-----:R-:W-:-:S10]  /*06f0*/  DMUL R4, R4, UR4 ;  /* 0x0000000404047c28 */ /* 0x001fd40008000000 */
[----:B------:R-:W0:Y:S02]  /*0700*/  F2F.F32.F64 R4, R4 ;  /* 0x0000000400047310 */ /* 0x000e240000301000 */
[----:B0-----:R-:W-:-:S07]  /*0710*/  FSEL R6, -R4, R4, !P1 ;  /* 0x0000000404067208 */ /* 0x001fce0004800100 */
.L_x_307:
[----:B------:R-:W-:Y:S05]  /*0720*/  BSYNC.RECONVERGENT B0 ;  /* 0x0000000000007941 */ /* 0x000fea0003800200 */
.L_x_306:
[----:B------:R-:W0:Y:S02]  /*0730*/  LDC.64 R4, c[0x0][0x398] ;  /* 0x0000e600ff047b82 */ /* 0x000e240000000a00 */
[----:B0-----:R-:W-:-:S05]  /*0740*/  IMAD.WIDE.U32 R4, R2, 0x4, R4 ;  /* 0x0000000402047825 */ /* 0x001fca00078e0004 */
[----:B------:R0:W2:Y:S01]  /*0750*/  LDG.E R9, desc[UR6][R4.64] ;  /* 0x0000000604097981 */ /* 0x0000a2000c1e1900 */
[----:B------:R-:W-:Y:S02]  /*0760*/  IMAD.MOV.U32 R8, RZ, RZ, 0x37cbac00 ;  /* 0x37cbac00ff087424 */ /* 0x000fe400078e00ff */
[----:B------:R-:W-:Y:S01]  /*0770*/  FMUL R7, R6, R6 ;  /* 0x0000000606077220 */ /* 0x000fe20000400000 */
[C---:B------:R-:W-:Y:S01]  /*0780*/  LOP3.LUT R0, R3.reuse, 0x1, RZ, 0xc0, !PT ;  /* 0x0000000103007812 */ /* 0x040fe200078ec0ff */
[----:B------:R-:W-:Y:S02]  /*0790*/  VIADD R3, R3, 0x1 ;  /* 0x0000000103037836 */ /* 0x000fe40000000000 */
[----:B------:R-:W-:Y:S01]  /*07a0*/  FFMA R8, R7, R8, -0.0013887860113754868507 ;  /* 0xbab607ed07087423 */ /* 0x000fe20000000008 */
[----:B------:R-:W-:Y:S01]  /*07b0*/  ISETP.NE.U32.AND P0, PT, R0, 0x1, PT ;  /* 0x000000010000780c */ /* 0x000fe20003f05070 */
[----:B------:R-:W-:Y:S01]  /*07c0*/  IMAD.MOV.U32 R10, RZ, RZ, 0x3e2aaaa8 ;  /* 0x3e2aaaa8ff0a7424 */ /* 0x000fe200078e00ff */
[----:B------:R-:W-:Y:S01]  /*07d0*/  MOV R0, 0x3c0885e4 ;  /* 0x3c0885e400007802 */ /* 0x000fe20000000f00 */
[----:B0-----:R-:W0:Y:S01]  /*07e0*/  LDC.64 R4, c[0x0][0x388] ;  /* 0x0000e200ff047b82 */ /* 0x001e220000000a00 */
[----:B------:R-:W-:-:S02]  /*07f0*/  FSEL R8, R8, -0.00019574658654164522886, P0 ;  /* 0xb94d415308087808 */ /* 0x000fc40000000000 */
[----:B------:R-:W-:Y:S02]  /*0800*/  FSEL R0, R0, 0.041666727513074874878, !P0 ;  /* 0x3d2aaabb00007808 */ /* 0x000fe40004000000 */
[----:B------:R-:W-:Y:S02]  /*0810*/  LOP3.LUT P1, RZ, R3, 0x2, RZ, 0xc0, !PT ;  /* 0x0000000203ff7812 */ /* 0x000fe4000782c0ff */
[----:B------:R-:W-:Y:S01]  /*0820*/  FSEL R3, -R10, -0.4999999701976776123, !P0 ;  /* 0xbeffffff0a037808 */ /* 0x000fe20004000100 */
[----:B------:R-:W-:Y:S01]  /*0830*/  FFMA R8, R7, R8, R0 ;  /* 0x0000000807087223 */ /* 0x000fe20000000000 */
[----:B------:R-:W-:-:S03]  /*0840*/  FSEL R0, R6, 1, !P0 ;  /* 0x3f80000006007808 */ /* 0x000fc60004000000 */
[C---:B------:R-:W-:Y:S02]  /*0850*/  FFMA R3, R7.reuse, R8, R3 ;  /* 0x0000000807037223 */ /* 0x040fe40000000003 */
[----:B------:R-:W-:-:S04]  /*0860*/  FFMA R7, R7, R0, RZ ;  /* 0x0000000007077223 */ /* 0x000fc800000000ff */
[----:B------:R-:W-:-:S04]  /*0870*/  FFMA R0, R7, R3, R0 ;  /* 0x0000000307007223 */ /* 0x000fc80000000000 */
[----:B------:R-:W-:Y:S01]  /*0880*/  @P1 FADD R0, RZ, -R0 ;  /* 0x80000000ff001221 */ /* 0x000fe20000000000 */
[----:B0-----:R-:W-:-:S04]  /*0890*/  IMAD.WIDE.U32 R4, R2, 0x4, R4 ;  /* 0x0000000402047825 */ /* 0x001fc800078e0004 */
[----:B------:R-:W-:-:S04]  /*08a0*/  FMUL R0, R0, 1.5208666324615478516 ;  /* 0x3fc2abc200007820 */ /* 0x000fc80000400000 */
[----:B--2---:R-:W-:-:S05]  /*08b0*/  FMUL R9, R0, R9 ;  /* 0x0000000900097220 */ /* 0x004fca0000400000 */
[----:B------:R-:W-:Y:S01]  /*08c0*/  STG.E desc[UR6][R4.64], R9 ;  /* 0x0000000904007986 */ /* 0x000fe2000c101906 */
[----:B------:R-:W-:Y:S05]  /*08d0*/  EXIT ;  /* 0x000000000000794d */ /* 0x000fea0003800000 */
.L_x_311:
        /* <DEDUP_REMOVED lines=10> */
.L_x_340:


//--------------------- .text._ZN6neubee4dasfEmPfS0_ --------------------------
	.section	.text._ZN6neubee4dasfEmPfS0_,"ax",@progbits
	.align	128
        .global         _ZN6neubee4dasfEmPfS0_
        .type           _ZN6neubee4dasfEmPfS0_,@function
        .size           _ZN6neubee4dasfEmPfS0_,(.L_x_341 - _ZN6neubee4dasfEmPfS0_)
        .other          _ZN6neubee4dasfEmPfS0_,@"STO_CUDA_ENTRY STV_DEFAULT"
_ZN6neubee4dasfEmPfS0_:
.text._ZN6neubee4dasfEmPfS0_:
        /* <DEDUP_REMOVED lines=29> */
.L_x_314:
        /* <DEDUP_REMOVED lines=27> */
[----:B------:R-:W-:-:S03]  /*0380*/  LOP3.LUT P6, RZ, R3, 0x1f, RZ, 0xc0, !PT ;  /* 0x0000001f03ff7812 */ /* 0x000fc600078cc0ff */
[----:B------:R-:W-:-:S05]  /*0390*/  VIADD R4, R4, 0xffffff80 ;  /* 0xffffff8004047836 */ /* 0x000fca0000000000 */
[----:B------:R-:W-:-:S04]  /*03a0*/  SHF.R.U32.HI R4, RZ, 0x5, R4 ;  /* 0x00000005ff047819 */ /* 0x000fc80000011604 */
[----:B------:R-:W-:-:S04]  /*03b0*/  LEA R6, -R4, RZ, 0x2 ;  /* 0x000000ff04067211 */ /* 0x000fc800078e11ff */
        /* <DEDUP_REMOVED lines=8> */
[----:B------:R-:W-:Y:S02]  /*0440*/  @P4 IMAD.MOV.U32 R5, RZ, RZ, R9 ;  /* 0x000000ffff054224 */ /* 0x000fe400078e0009 */
[--C-:B------:R-:W-:Y:S01]  /*0450*/  @P4 IMAD.MOV.U32 R4, RZ, RZ, R10.reuse ;  /* 0x000000ffff044224 */ /* 0x100fe200078e000a */
[----:B------:R-:W-:Y:S01]  /*0460*/  ISETP.EQ.AND P4, PT, R6, 0x4, PT ;  /* 0x000000040600780c */ /* 0x000fe20003f82270 */
[----:B------:R-:W-:Y:S01]  /*0470*/  @P2 IMAD.MOV.U32 R5, RZ, RZ, R10 ;  /* 0x000000ffff052224 */ /* 0x000fe200078e000a */
[----:B------:R-:W-:Y:S01]  /*0480*/  @P2 MOV R4, R12 ;  /* 0x0000000c00042202 */ /* 0x000fe20000000f00 */
[----:B------:R-:W-:Y:S02]  /*0490*/  @P1 IMAD.MOV.U32 R4, RZ, RZ, R13 ;  /* 0x000000ffff041224 */ /* 0x000fe400078e000d */
[----:B------:R-:W-:-:S02]  /*04a0*/  @P0 IMAD.MOV.U32 R4, RZ, RZ, R14 ;  /* 0x000000ffff040224 */ /* 0x000fc400078e000e */
[----:B------:R-:W-:Y:S02]  /*04b0*/  @P1 IMAD.MOV.U32 R5, RZ, RZ, R12 ;  /* 0x000000ffff051224 */ /* 0x000fe400078e000c */
[----:B------:R-:W-:Y:S02]  /*04c0*/  @P3 IMAD.MOV.U32 R4, RZ, RZ, R15 ;  /* 0x000000ffff043224 */ /* 0x000fe400078e000f */
[----:B------:R-:W-:Y:S02]  /*04d0*/  @P5 IMAD.MOV.U32 R4, RZ, RZ, R11 ;  /* 0x000000ffff045224 */ /* 0x000fe400078e000b */
[----:B------:R-:W-:Y:S01]  /*04e0*/  @P0 IMAD.MOV.U32 R5, RZ, RZ, R13 ;  /* 0x000000ffff050224 */ /* 0x000fe200078e000d */
[----:B------:R-:W-:Y:S01]  /*04f0*/  @P3 MOV R5, R14 ;  /* 0x0000000e00053202 */ /* 0x000fe20000000f00 */
[----:B------:R-:W-:Y:S01]  /*0500*/  @P5 IMAD.MOV.U32 R5, RZ, RZ, R15 ;  /* 0x000000ffff055224 */ /* 0x000fe200078e000f */
[----:B------:R-:W-:Y:S01]  /*0510*/  @P4 MOV R5, R11 ;  /* 0x0000000b00054202 */ /* 0x000fe20000000f00 */
[----:B------:R-:W-:Y:S01]  /*0520*/  IMAD.MOV.U32 R8, RZ, RZ, R4 ;  /* 0x000000ffff087224 */ /* 0x000fe200078e0004 */
[----:B------:R-:W-:Y:S06]  /*0530*/  @!P6 BRA `(.L_x_316) ;  /* 0x00000000002ce947 */ /* 0x000fec0003800000 */
[----:B------:R-:W-:Y:S01]  /*0540*/  @P2 IMAD.MOV.U32 R4, RZ, RZ, R9 ;  /* 0x000000ffff042224 */ /* 0x000fe200078e0009 */
[----:B------:R-:W-:Y:S01]  /*0550*/  LOP3.LUT R3, R3, 0x1f, RZ, 0xc0, !PT ;  /* 0x0000001f03037812 */ /* 0x000fe200078ec0ff */
[----:B------:R-:W-:Y:S01]  /*0560*/  @P1 IMAD.MOV.U32 R4, RZ, RZ, R10 ;  /* 0x000000ffff041224 */ /* 0x000fe200078e000a */
[----:B------:R-:W-:Y:S01]  /*0570*/  @P0 MOV R4, R12 ;  /* 0x0000000c00040202 */ /* 0x000fe20000000f00 */
[----:B------:R-:W-:Y:S01]  /*0580*/  @P3 IMAD.MOV.U32 R4, RZ, RZ, R13 ;  /* 0x000000ffff043224 */ /* 0x000fe200078e000d */
[----:B------:R-:W-:Y:S01]  /*0590*/  ISETP.EQ.AND P0, PT, R6, 0x8, PT ;  /* 0x000000080600780c */ /* 0x000fe20003f02270 */
[----:B------:R-:W-:Y:S01]  /*05a0*/  @P5 IMAD.MOV.U32 R4, RZ, RZ, R14 ;  /* 0x000000ffff045224 */ /* 0x000fe200078e000e */
[----:B------:R-:W-:Y:S01]  /*05b0*/  SHF.L.W.U32.HI R8, R5, R3, R8 ;  /* 0x0000000305087219 */ /* 0x000fe20000010e08 */
[----:B------:R-:W-:-:S10]  /*05c0*/  @P4 IMAD.MOV.U32 R4, RZ, RZ, R15 ;  /* 0x000000ffff044224 */ /* 0x000fd400078e000f */
[----:B------:R-:W-:-:S04]  /*05d0*/  @P0 MOV R4, R11 ;  /* 0x0000000b00040202 */ /* 0x000fc80000000f00 */
[----:B------:R-:W-:-:S07]  /*05e0*/  SHF.L.W.U32.HI R5, R4, R3, R5 ;  /* 0x0000000304057219 */ /* 0x000fce0000010e05 */
.L_x_316:
[----:B------:R-:W-:Y:S05]  /*05f0*/  BSYNC.RECONVERGENT B1 ;  /* 0x0000000000017941 */ /* 0x000fea0003800200 */
.L_x_315:
[C---:B------:R-:W-:Y:S01]  /*0600*/  SHF.L.W.U32.HI R9, R5.reuse, 0x2, R8 ;  /* 0x0000000205097819 */ /* 0x040fe20000010e08 */
[----:B------:R-:W-:Y:S01]  /*0610*/  IMAD.SHL.U32 R5, R5, 0x4, RZ ;  /* 0x0000000405057824 */ /* 0x000fe200078e00ff */
[----:B------:R-:W-:Y:S01]  /*0620*/  UMOV UR4, 0x54442d19 ;  /* 0x54442d1900047882 */ /* 0x000fe20000000000 */
        /* <DEDUP_REMOVED lines=15> */
.L_x_313:
[----:B------:R-:W-:Y:S05]  /*0720*/  BSYNC.RECONVERGENT B0 ;  /* 0x0000000000007941 */ /* 0x000fea0003800200 */
.L_x_312:
[----:B------:R-:W-:Y:S01]  /*0730*/  MOV R0, 0x37cbac00 ;  /* 0x37cbac0000007802 */ /* 0x000fe20000000f00 */
[----:B------:R-:W-:Y:S01]  /*0740*/  FMUL R7, R6, R6 ;  /* 0x0000000606077220 */ /* 0x000fe20000400000 */
[C---:B------:R-:W-:Y:S01]  /*0750*/  LOP3.LUT R4, R3.reuse, 0x1, RZ, 0xc0, !PT ;  /* 0x0000000103047812 */ /* 0x040fe200078ec0ff */
[----:B------:R-:W-:Y:S01]  /*0760*/  IMAD.MOV.U32 R8, RZ, RZ, 0x3d2aaabb ;  /* 0x3d2aaabbff087424 */ /* 0x000fe200078e00ff */
[----:B------:R-:W-:Y:S01]  /*0770*/  LOP3.LUT P1, RZ, R3, 0x2, RZ, 0xc0, !PT ;  /* 0x0000000203ff7812 */ /* 0x000fe2000782c0ff */
[----:B------:R-:W-:Y:S01]  /*0780*/  FFMA R0, R7, R0, -0.0013887860113754868507 ;  /* 0xbab607ed07007423 */ /* 0x000fe20000000000 */
[----:B------:R-:W-:Y:S01]  /*0790*/  ISETP.NE.U32.AND P0, PT, R4, 0x1, PT ;  /* 0x000000010400780c */ /* 0x000fe20003f05070 */
[----:B------:R-:W-:Y:S01]  /*07a0*/  IMAD.MOV.U32 R9, RZ, RZ, 0x3effffff ;  /* 0x3effffffff097424 */ /* 0x000fe200078e00ff */
[----:B------:R-:W0:Y:S02]  /*07b0*/  LDC.64 R4, c[0x0][0x388] ;  /* 0x0000e200ff047b82 */ /* 0x000e240000000a00 */
[----:B------:R-:W-:-:S02]  /*07c0*/  FSEL R0, R0, -0.00019574658654164522886, !P0 ;  /* 0xb94d415300007808 */ /* 0x000fc40004000000 */
[----:B------:R-:W-:Y:S02]  /*07d0*/  FSEL R8, R8, 0.0083327032625675201416, !P0 ;  /* 0x3c0885e408087808 */ /* 0x000fe40004000000 */
[----:B------:R-:W-:-:S03]  /*07e0*/  FSEL R3, -R9, -0.16666662693023681641, !P0 ;  /* 0xbe2aaaa809037808 */ /* 0x000fc60004000100 */
[----:B------:R-:W-:Y:S01]  /*07f0*/  FFMA R8, R7, R0, R8 ;  /* 0x0000000007087223 */ /* 0x000fe20000000008 */
[----:B------:R-:W-:-:S03]  /*0800*/  FSEL R0, R6, 1, P0 ;  /* 0x3f80000006007808 */ /* 0x000fc60000000000 */
[C---:B------:R-:W-:Y:S02]  /*0810*/  FFMA R3, R7.reuse, R8, R3 ;  /* 0x0000000807037223 */ /* 0x040fe40000000003 */
[----:B------:R-:W-:-:S04]  /*0820*/  FFMA R7, R7, R0, RZ ;  /* 0x0000000007077223 */ /* 0x000fc800000000ff */
[----:B------:R-:W-:-:S04]  /*0830*/  FFMA R0, R7, R3, R0 ;  /* 0x0000000307007223 */ /* 0x000fc80000000000 */
[----:B------:R-:W-:Y:S01]  /*0840*/  @P1 FADD R0, RZ, -R0 ;  /* 0x80000000ff001221 */ /* 0x000fe20000000000 */
[----:B0-----:R-:W-:-:S04]  /*0850*/  IMAD.WIDE.U32 R4, R2, 0x4, R4 ;  /* 0x0000000402047825 */ /* 0x001fc800078e0004 */
[----:B------:R-:W-:-:S05]  /*0860*/  FMUL R3, R0, 1.5208666324615478516 ;  /* 0x3fc2abc200037820 */ /* 0x000fca0000400000 */
[----:B------:R-:W-:Y:S01]  /*0870*/  STG.E desc[UR6][R4.64], R3 ;  /* 0x0000000304007986 */ /* 0x000fe2000c101906 */
[----:B------:R-:W-:Y:S05]  /*0880*/  EXIT ;  /* 0x000000000000794d */ /* 0x000fea0003800000 */
.L_x_317:
        /* <DEDUP_REMOVED lines=15> */
.L_x_341:


//--------------------- .nv.global.init           --------------------------
	.section	.nv.global.init,"aw",@progbits
	.align	4
.nv.global.init:
	.type		__cudart_i2opi_f,@object
	.size		__cudart_i2opi_f,(.L_0 - __cudart_i2opi_f)
__cudart_i2opi_f:
        /*0000*/ 	.byte	0x41, 0x90, 0x43, 0x3c, 0x99, 0x95, 0x62, 0xdb, 0xc0, 0xdd, 0x34, 0xf5, 0xd1, 0x57, 0x27, 0xfc
        /*0010*/ 	.byte	0x29, 0x15, 0x44, 0x4e, 0x6e, 0x83, 0xf9, 0xa2
.L_0:


//--------------------- .nv.shared.reserved.0     --------------------------
	.section	.nv.shared.reserved.0,"aw",@nobits
	.weak		__nv_reservedSMEM_offset_0_alias
	.size		__nv_reservedSMEM_offset_0_alias, 0, 64
	.other		__nv_reservedSMEM_offset_0_alias,@"STO_CUDA_RESERVED_SHARED STV_DEFAULT"
__nv_reservedSMEM_offset_0_alias:
	.zero		0
	.zero		64


//--------------------- .nv.constant0._ZN6neubee5dsahbEmPfS0_ --------------------------
	.section	.nv.constant0._ZN6neubee5dsahbEmPfS0_,"a",@progbits
	.sectionflags	@""
	.align	4
.nv.constant0._ZN6neubee5dsahbEmPfS0_:
	.zero		920


//--------------------- .nv.constant0._ZN6neubee5dcsmbEmmPfS0_ --------------------------
	.section	.nv.constant0._ZN6neubee5dcsmbEmmPfS0_,"a",@progbits
	.sectionflags	@""
	.align	4
.nv.constant0._ZN6neubee5dcsmbEmmPfS0_:
	.zero		928


//--------------------- .nv.constant0._ZN6neubee5dcsmfEmmPfS0_ --------------------------
	.section	.nv.constant0._ZN6neubee5dcsmfEmmPfS0_,"a",@progbits
	.sectionflags	@""
	.align	4
.nv.constant0._ZN6neubee5dcsmfEmmPfS0_:
	.zero		928


//--------------------- .nv.constant0._ZN6neubee5dlnb1EmmPfS0_S0_S0_S0_ --------------------------
	.section	.nv.constant0._ZN6neubee5dlnb1EmmPfS0_S0_S0_S0_,"a",@progbits
	.sectionflags	@""
	.align	4
.nv.constant0._ZN6neubee5dlnb1EmmPfS0_S0_S0_S0_:
	.zero		952


//--------------------- .nv.constant0._ZN6neubee5dlnf1EmmPfS0_S0_S0_ --------------------------
	.section	.nv.constant0._ZN6neubee5dlnf1EmmPfS0_S0_S0_,"a",@progbits
	.sectionflags	@""
	.align	4
.nv.constant0._ZN6neubee5dlnf1EmmPfS0_S0_S0_:
	.zero		944


//--------------------- .nv.constant0._ZN6neubee4dlnbEmmPfS0_S0_S0_ --------------------------
	.section	.nv.constant0._ZN6neubee4dlnbEmmPfS0_S0_S0_,"a",@progbits
	.sectionflags	@""
	.align	4
.nv.constant0._ZN6neubee4dlnbEmmPfS0_S0_S0_:
	.zero		944


//--------------------- .nv.constant0._ZN6neubee4dlnfEmmPfS0_S0_ --------------------------
	.section	.nv.constant0._ZN6neubee4dlnfEmmPfS0_S0_,"a",@progbits
	.sectionflags	@""
	.align	4
.nv.constant0._ZN6neubee4dlnfEmmPfS0_S0_:
	.zero		936


//--------------------- .nv.constant0._ZN6neubee4dsmbEmmPfS0_S0_ --------------------------
	.section	.nv.constant0._ZN6neubee4dsmbEmmPfS0_S0_,"a",@progbits
	.sectionflags	@""
	.align	4
.nv.constant0._ZN6neubee4dsmbEmmPfS0_S0_:
	.zero		936


//--------------------- .nv.constant0._ZN6neubee4dsmfEmmPfS0_ --------------------------
	.section	.nv.constant0._ZN6neubee4dsmfEmmPfS0_,"a",@progbits
	.sectionflags	@""
	.align	4
.nv.constant0._ZN6neubee4dsmfEmmPfS0_:
	.zero		928


//--------------------- .nv.constant0._ZN6neubee4dasbEmPfS0_S0_ --------------------------
	.section	.nv.constant0._ZN6neubee4dasbEmPfS0_S0_,"a",@progbits
	.sectionflags	@""
	.align	4
.nv.constant0._ZN6neubee4dasbEmPfS0_S0_:
	.zero		928


//--------------------- .nv.constant0._ZN6neubee4dasfEmPfS0_ --------------------------
	.section	.nv.constant0._ZN6neubee4dasfEmPfS0_,"a",@progbits
	.sectionflags	@""
	.align	4
.nv.constant0._ZN6neubee4dasfEmPfS0_:
	.zero		920


//--------------------- SYMBOLS --------------------------

	.type		.nv.reservedSmem.offset0,@object
	.size		.nv.reservedSmem.offset0,0x4
